def matmul_kernel(
    a_ptr,
    b_ptr,
    c_ptr,
    M,
    N,
    K,
    stride_am,
    stride_ak,
    stride_bk,
    stride_bn,
    stride_cm,
    stride_cn,
    BLOCK_M: tl.constexpr,
    BLOCK_N: tl.constexpr,
    BLOCK_K: tl.constexpr,
    GROUP_M: tl.constexpr,
):
    pid = tl.program_id(axis=0)
    num_pid_m = tl.cdiv(M, BLOCK_M)
    num_pid_n = tl.cdiv(N, BLOCK_N)
    num_pid_in_group = GROUP_M * num_pid_n
    group_id = pid // num_pid_in_group
    first_pid_m = group_id * GROUP_M
    group_size_m = min(num_pid_m - first_pid_m, GROUP_M)
    pid_m = first_pid_m + ((pid % num_pid_in_group) % group_size_m)
    pid_n = (pid % num_pid_in_group) // group_size_m

    offs_am = (pid_m * BLOCK_M + tl.arange(0, BLOCK_M)) % M
    offs_bn = (pid_n * BLOCK_N + tl.arange(0, BLOCK_N)) % N
    offs_k = tl.arange(0, BLOCK_K)
    a_ptrs = a_ptr + offs_am[:, None] * stride_am + offs_k[None, :] * stride_ak
    b_ptrs = b_ptr + offs_k[:, None] * stride_bk + offs_bn[None, :] * stride_bn

    acc = tl.zeros((BLOCK_M, BLOCK_N), dtype=tl.float32)
    for kk in range(0, tl.cdiv(K, BLOCK_K)):
        a = tl.load(a_ptrs, mask=offs_k[None, :] < K - kk * BLOCK_K, other=0.0)
        b = tl.load(b_ptrs, mask=offs_k[:, None] < K - kk * BLOCK_K, other=0.0)
        acc = tl.dot(a, b, acc)
        a_ptrs += BLOCK_K * stride_ak
        b_ptrs += BLOCK_K * stride_bk

    c = acc.to(c_ptr.dtype.element_ty)
    offs_cm = pid_m * BLOCK_M + tl.arange(0, BLOCK_M)
    offs_cn = pid_n * BLOCK_N + tl.arange(0, BLOCK_N)
    c_ptrs = c_ptr + offs_cm[:, None] * stride_cm + offs_cn[None, :] * stride_cn
    mask = (offs_cm[:, None] < M) & (offs_cn[None, :] < N)
    tl.store(c_ptrs, c, mask=mask)

# config = {"BLOCK_K": 128, "BLOCK_M": 256, "BLOCK_N": 256, "GROUP_M": 4, "arch": "sm_100", "dtype": "fp8e5m2", "num_ctas": 1, "num_stages": 3, "num_warps": 4}
# arch = sm_100


// ===== COMPILED SASS (sm_100a) =====

	.target	sm_100a

	.elftype	@"ET_EXEC"


//--------------------- .note.nv.tkinfo           --------------------------
	.section	.note.nv.tkinfo,"",@"SHT_NOTE"
	.sectionflags	@"SHF_NOTE_NV_TKINFO"
	.tkinfo
        /*0018*/ 	.word	0x00000081
        /*0030*/ 	.string	""
        /*0030*/ 	.string	"ptxas-blackwell"
        /*0030*/ 	.string	"Cuda compilation tools, release 12.9, V12.9.86"
        /*0030*/ 	.string	"Build cuda_12.9.r12.9/compiler.36037853_0"
        /*0030*/ 	.string	"-v  -suppress-debug-info  -lineinfo  -arch sm_100a "



//--------------------- .note.nv.cuver            --------------------------
	.section	.note.nv.cuver,"",@"SHT_NOTE"
	.sectionflags	@"SHF_NOTE_NV_CUVER"
        /*0018*/ 	.short	0x0001
        /*001a*/ 	.short	0x0064
        /*001c*/ 	.short	0x0001
        /*001e*/ 	.short	0x0000
        /*0020*/ 	.short	0x0001
        /*0022*/ 	.short	0x0000


//--------------------- .nv.info                  --------------------------
	.section	.nv.info,"",@"SHT_CUDA_INFO"
	.align	4


	//----- nvinfo : EIATTR_REGCOUNT
	.align		4
        /*0000*/ 	.byte	0x04, 0x2f
        /*0002*/ 	.short	(.L_4 - .L_3)
	.align		4
.L_3:
        /*0004*/ 	.word	index@(matmul_kernel)
        /*0008*/ 	.word	0x00000060


	//----- nvinfo : EIATTR_FRAME_SIZE
	.align		4
.L_4:
        /*000c*/ 	.byte	0x04, 0x11
        /*000e*/ 	.short	(.L_6 - .L_5)
	.align		4
.L_5:
        /*0010*/ 	.word	index@($__internal_2_$__cuda_sm10x_tcgen05_guardrail_trap_unallocated_columns_being_dealloced)
        /*0014*/ 	.word	0x00001cd8


	//----- nvinfo : EIATTR_FRAME_SIZE
	.align		4
.L_6:
        /*0018*/ 	.byte	0x04, 0x11
        /*001a*/ 	.short	(.L_8 - .L_7)
	.align		4
.L_7:
        /*001c*/ 	.word	index@($__internal_1_$__cuda_sm10x_tcgen05_guardrail_trap_phase_invalid_during_alloc)
        /*0020*/ 	.word	0x00001cd8


	//----- nvinfo : EIATTR_FRAME_SIZE
	.align		4
.L_8:
        /*0024*/ 	.byte	0x04, 0x11
        /*0026*/ 	.short	(.L_10 - .L_9)
	.align		4
.L_9:
        /*0028*/ 	.word	index@($__internal_0_$__cuda_sm10x_tcgen05_guardrail_trap_col_being_dealloced_not_returned_by_alloc)
        /*002c*/ 	.word	0x00001cd8


	//----- nvinfo : EIATTR_FRAME_SIZE
	.align		4
.L_10:
        /*0030*/ 	.byte	0x04, 0x11
        /*0032*/ 	.short	(.L_12 - .L_11)
	.align		4
.L_11:
        /*0034*/ 	.word	index@(matmul_kernel)
        /*0038*/ 	.word	0x00001cd8


	//----- nvinfo : EIATTR_MIN_STACK_SIZE
	.align		4
.L_12:
        /*003c*/ 	.byte	0x04, 0x12
        /*003e*/ 	.short	(.L_14 - .L_13)
	.align		4
.L_13:
        /*0040*/ 	.word	index@(matmul_kernel)
        /*0044*/ 	.word	0x00001cd8
.L_14:


//--------------------- .nv.info.matmul_kernel    --------------------------
	.section	.nv.info.matmul_kernel,"",@"SHT_CUDA_INFO"
	.sectionflags	@""
	.align	4


	//----- nvinfo : EIATTR_CUDA_API_VERSION
	.align		4
        /*0000*/ 	.byte	0x04, 0x37
        /*0002*/ 	.short	(.L_16 - .L_15)
.L_15:
        /*0004*/ 	.word	0x00000081


	//----- nvinfo : EIATTR_KPARAM_INFO
	.align		4
.L_16:
        /*0008*/ 	.byte	0x04, 0x17
        /*000a*/ 	.short	(.L_18 - .L_17)
.L_17:
        /*000c*/ 	.word	0x00000000
        /*0010*/ 	.short	0x000d
        /*0012*/ 	.short	0x0048
        /*0014*/ 	.byte	0x00, 0xf4, 0x21, 0x00


	//----- nvinfo : EIATTR_KPARAM_INFO
	.align		4
.L_18:
        /*0018*/ 	.byte	0x04, 0x17
        /*001a*/ 	.short	(.L_20 - .L_19)
.L_19:
        /*001c*/ 	.word	0x00000000
        /*0020*/ 	.short	0x000c
        /*0022*/ 	.short	0x0040
        /*0024*/ 	.byte	0x00, 0xf4, 0x21, 0x00


	//----- nvinfo : EIATTR_KPARAM_INFO
	.align		4
.L_20:
        /*0028*/ 	.byte	0x04, 0x17
        /*002a*/ 	.short	(.L_22 - .L_21)
.L_21:
        /*002c*/ 	.word	0x00000000
        /*0030*/ 	.short	0x000b
        /*0032*/ 	.short	0x0038
        /*0034*/ 	.byte	0x00, 0xf0, 0x11, 0x00


	//----- nvinfo : EIATTR_KPARAM_INFO
	.align		4
.L_22:
        /*0038*/ 	.byte	0x04, 0x17
        /*003a*/ 	.short	(.L_24 - .L_23)
.L_23:
        /*003c*/ 	.word	0x00000000
        /*0040*/ 	.short	0x000a
        /*0042*/ 	.short	0x0034
        /*0044*/ 	.byte	0x00, 0xf0, 0x11, 0x00


	//----- nvinfo : EIATTR_KPARAM_INFO
	.align		4
.L_24:
        /*0048*/ 	.byte	0x04, 0x17
        /*004a*/ 	.short	(.L_26 - .L_25)
.L_25:
        /*004c*/ 	.word	0x00000000
        /*0050*/ 	.short	0x0009
        /*0052*/ 	.short	0x0030
        /*0054*/ 	.byte	0x00, 0xf0, 0x11, 0x00


	//----- nvinfo : EIATTR_KPARAM_INFO
	.align		4
.L_26:
        /*0058*/ 	.byte	0x04, 0x17
        /*005a*/ 	.short	(.L_28 - .L_27)
.L_27:
        /*005c*/ 	.word	0x00000000
        /*0060*/ 	.short	0x0008
        /*0062*/ 	.short	0x002c
        /*0064*/ 	.byte	0x00, 0xf0, 0x11, 0x00


	//----- nvinfo : EIATTR_KPARAM_INFO
	.align		4
.L_28:
        /*0068*/ 	.byte	0x04, 0x17
        /*006a*/ 	.short	(.L_30 - .L_29)
.L_29:
        /*006c*/ 	.word	0x00000000
        /*0070*/ 	.short	0x0007
        /*0072*/ 	.short	0x0028
        /*0074*/ 	.byte	0x00, 0xf0, 0x11, 0x00


	//----- nvinfo : EIATTR_KPARAM_INFO
	.align		4
.L_30:
        /*0078*/ 	.byte	0x04, 0x17
        /*007a*/ 	.short	(.L_32 - .L_31)
.L_31:
        /*007c*/ 	.word	0x00000000
        /*0080*/ 	.short	0x0006
        /*0082*/ 	.short	0x0024
        /*0084*/ 	.byte	0x00, 0xf0, 0x11, 0x00


	//----- nvinfo : EIATTR_KPARAM_INFO
	.align		4
.L_32:
        /*0088*/ 	.byte	0x04, 0x17
        /*008a*/ 	.short	(.L_34 - .L_33)
.L_33:
        /*008c*/ 	.word	0x00000000
        /*0090*/ 	.short	0x0005
        /*0092*/ 	.short	0x0020
        /*0094*/ 	.byte	0x00, 0xf0, 0x11, 0x00


	//----- nvinfo : EIATTR_KPARAM_INFO
	.align		4
.L_34:
        /*0098*/ 	.byte	0x04, 0x17
        /*009a*/ 	.short	(.L_36 - .L_35)
.L_35:
        /*009c*/ 	.word	0x00000000
        /*00a0*/ 	.short	0x0004
        /*00a2*/ 	.short	0x001c
        /*00a4*/ 	.byte	0x00, 0xf0, 0x11, 0x00


	//----- nvinfo : EIATTR_KPARAM_INFO
	.align		4
.L_36:
        /*00a8*/ 	.byte	0x04, 0x17
        /*00aa*/ 	.short	(.L_38 - .L_37)
.L_37:
        /*00ac*/ 	.word	0x00000000
        /*00b0*/ 	.short	0x0003
        /*00b2*/ 	.short	0x0018
        /*00b4*/ 	.byte	0x00, 0xf0, 0x11, 0x00


	//----- nvinfo : EIATTR_KPARAM_INFO
	.align		4
.L_38:
        /*00b8*/ 	.byte	0x04, 0x17
        /*00ba*/ 	.short	(.L_40 - .L_39)
.L_39:
        /*00bc*/ 	.word	0x00000000
        /*00c0*/ 	.short	0x0002
        /*00c2*/ 	.short	0x0010
        /*00c4*/ 	.byte	0x00, 0xf4, 0x21, 0x00


	//----- nvinfo : EIATTR_KPARAM_INFO
	.align		4
.L_40:
        /*00c8*/ 	.byte	0x04, 0x17
        /*00ca*/ 	.short	(.L_42 - .L_41)
.L_41:
        /*00cc*/ 	.word	0x00000000
        /*00d0*/ 	.short	0x0001
        /*00d2*/ 	.short	0x0008
        /*00d4*/ 	.byte	0x00, 0xf4, 0x21, 0x00


	//----- nvinfo : EIATTR_KPARAM_INFO
	.align		4
.L_42:
        /*00d8*/ 	.byte	0x04, 0x17
        /*00da*/ 	.short	(.L_44 - .L_43)
.L_43:
        /*00dc*/ 	.word	0x00000000
        /*00e0*/ 	.short	0x0000
        /*00e2*/ 	.short	0x0000
        /*00e4*/ 	.byte	0x00, 0xf4, 0x21, 0x00


	//----- nvinfo : EIATTR_AT_ENTRY_FRAGMENTS
	.align		4
.L_44:
        /*00e8*/ 	.byte	0x04, 0x4f
        /*00ea*/ 	.short	(.L_46 - .L_45)


	//   ....[0]....
.L_45:
        /*00ec*/ 	.word	0x00000004


	//----- nvinfo : EIATTR_RESERVED_SMEM_USED
	.align		4
.L_46:
        /*00f0*/ 	.byte	0x01, 0x41
	.zero		2


	//----- nvinfo : EIATTR_SPARSE_MMA_MASK
	.align		4
        /*00f4*/ 	.byte	0x03, 0x50
        /*00f6*/ 	.short	0x0000


	//----- nvinfo : EIATTR_TCGEN05_1CTA_USED
	.align		4
        /*00f8*/ 	.byte	0x01, 0x51
	.zero		2


	//----- nvinfo : EIATTR_MAXREG_COUNT
	.align		4
        /*00fc*/ 	.byte	0x03, 0x1b
        /*00fe*/ 	.short	0x00ff


	//----- nvinfo : EIATTR_NUM_BARRIERS
	.align		4
        /*0100*/ 	.byte	0x02, 0x4c
        /*0102*/ 	.byte	0x01
	.zero		1


	//----- nvinfo : EIATTR_ANNOTATIONS
	.align		4
        /*0104*/ 	.byte	0x04, 0x55
        /*0106*/ 	.short	(.L_48 - .L_47)


	//   ....[0]....
.L_47:
        /*0108*/ 	.word	0x00000001
        /*010c*/ 	.byte	0xc0, 0x09, 0x00, 0x00, 0x01, 0x00, 0x00, 0x00, 0x00, 0x0a, 0x00, 0x00, 0x01, 0x00, 0x00, 0x00
        /* <DEDUP_REMOVED lines=120> */
        /*089c*/ 	.byte	0x90, 0x46, 0x00, 0x00, 0x01, 0x00, 0x00, 0x00, 0xc0, 0x46, 0x00, 0x00


	//----- nvinfo : EIATTR_INT_WARP_WIDE_INSTR_OFFSETS
	.align		4
.L_48:
        /*08a8*/ 	.byte	0x04, 0x31
        /*08aa*/ 	.short	(.L_50 - .L_49)


	//   ....[0]....
.L_49:
        /*08ac*/ 	.word	0x00006850


	//   ....[1]....
        /*08b0*/ 	.word	0x00006860


	//   ....[2]....
        /*08b4*/ 	.word	0x00010f50


	//   ....[3]....
        /*08b8*/ 	.word	0x00060ee0


	//   ....[4]....
        /*08bc*/ 	.word	0x00060f30


	//----- nvinfo : EIATTR_COOP_GROUP_MASK_REGIDS
	.align		4
.L_50:
        /*08c0*/ 	.byte	0x04, 0x29
        /*08c2*/ 	.short	(.L_52 - .L_51)


	//   ....[0]....
.L_51:
        /*08c4*/ 	.word	0xffffffff


	//   ....[1]....
        /*08c8*/ 	.word	0xffffffff


	//   ....[2]....
        /*08cc*/ 	.word	0xffffffff


	//   ....[3]....
        /*08d0*/ 	.word	0xffffffff


	//----- nvinfo : EIATTR_COOP_GROUP_INSTR_OFFSETS
	.align		4
.L_52:
        /*08d4*/ 	.byte	0x04, 0x28
        /*08d6*/ 	.short	(.L_54 - .L_53)


	//   ....[0]....
.L_53:
        /*08d8*/ 	.word	0x00000070


	//   ....[1]....
        /*08dc*/ 	.word	0x00000330


	//   ....[2]....
        /*08e0*/ 	.word	0x00060d70


	//   ....[3]....
        /*08e4*/ 	.word	0x00060fe0


	//----- nvinfo : EIATTR_VRC_CTA_INIT_COUNT
	.align		4
.L_54:
        /*08e8*/ 	.byte	0x02, 0x4a
        /*08ea*/ 	.byte	0x80
	.zero		1


	//----- nvinfo : EIATTR_MBARRIER_INSTR_OFFSETS
	.align		4
        /*08ec*/ 	.byte	0x04, 0x39
        /*08ee*/ 	.short	(.L_56 - .L_55)


	//   ....[0]....
.L_55:
        /*08f0*/ 	.word	0x00007eb0
        /*08f4*/ 	.word	0x000000ff
        /*08f8*/ 	.word	0x00000000
        /*08fc*/ 	.short	0x0100
        /*08fe*/ 	.byte	0x0b
	.zero		1


	//   ....[1]....
        /*0900*/ 	.word	0x00010f80
        /*0904*/ 	.word	0x000000ff
        /*0908*/ 	.word	0x00020008
        /*090c*/ 	.short	0x0100
        /*090e*/ 	.byte	0x09
	.zero		1


	//   ....[2]....
        /*0910*/ 	.word	0x00037630
        /*0914*/ 	.word	0x000000ff
        /*0918*/ 	.word	0x00000000
        /*091c*/ 	.short	0x010a
        /*091e*/ 	.byte	0x0b
	.zero		1


	//   ....[3]....
        /*0920*/ 	.word	0x00049fe0
        /*0924*/ 	.word	0x000000ff
        /*0928*/ 	.word	0x00000000
        /*092c*/ 	.short	0x010a
        /*092e*/ 	.byte	0x0b
	.zero		1


	//   ....[4]....
        /*0930*/ 	.word	0x0004a180
        /*0934*/ 	.word	0x000000ff
        /*0938*/ 	.word	0x00020000
        /*093c*/ 	.short	0x0108
        /*093e*/ 	.byte	0x09
	.zero		1


	//   ....[5]....
        /*0940*/ 	.word	0x0004a1c0
        /*0944*/ 	.word	0x000000ff
        /*0948*/ 	.word	0x00020008
        /*094c*/ 	.short	0x0108
        /*094e*/ 	.byte	0x09
	.zero		1


	//   ....[6]....
        /*0950*/ 	.word	0x00061000
        /*0954*/ 	.word	0x000000ff
        /*0958*/ 	.word	0x00000000
        /*095c*/ 	.short	0x010a
        /*095e*/ 	.byte	0x0b
	.zero		1


	//   ....[7]....
        /*0960*/ 	.word	0x00061030
        /*0964*/ 	.word	0x000000ff
        /*0968*/ 	.word	0x00000000
        /*096c*/ 	.short	0x010a
        /*096e*/ 	.byte	0x0b
	.zero		1


	//----- nvinfo : EIATTR_NUM_MBARRIERS
	.align		4
.L_56:
        /*0970*/ 	.byte	0x03, 0x38
        /*0972*/ 	.short	0x0002


	//----- nvinfo : EIATTR_EXIT_INSTR_OFFSETS
	.align		4
        /*0974*/ 	.byte	0x04, 0x1c
        /*0976*/ 	.short	(.L_58 - .L_57)


	//   ....[0]....
.L_57:
        /*0978*/ 	.word	0x00060ff0


	//----- nvinfo : EIATTR_REQNTID
	.align		4
.L_58:
        /*097c*/ 	.byte	0x04, 0x10
        /*097e*/ 	.short	(.L_60 - .L_59)
.L_59:
        /*0980*/ 	.word	0x00000080
        /*0984*/ 	.word	0x00000001
        /*0988*/ 	.word	0x00000001


	//----- nvinfo : EIATTR_CRS_STACK_SIZE
	.align		4
.L_60:
        /*098c*/ 	.byte	0x04, 0x1e
        /*098e*/ 	.short	(.L_62 - .L_61)
.L_61:
        /*0990*/ 	.word	0x00000000


	//----- nvinfo : EIATTR_CBANK_PARAM_SIZE
	.align		4
.L_62:
        /*0994*/ 	.byte	0x03, 0x19
        /*0996*/ 	.short	0x0050


	//----- nvinfo : EIATTR_PARAM_CBANK
	.align		4
        /*0998*/ 	.byte	0x04, 0x0a
        /*099a*/ 	.short	(.L_64 - .L_63)
	.align		4
.L_63:
        /*099c*/ 	.word	index@(.nv.constant0.matmul_kernel)
        /*09a0*/ 	.short	0x0380
        /*09a2*/ 	.short	0x0050


	//----- nvinfo : EIATTR_SW_WAR
	.align		4
.L_64:
        /*09a4*/ 	.byte	0x04, 0x36
        /*09a6*/ 	.short	(.L_66 - .L_65)
.L_65:
        /*09a8*/ 	.word	0x00000008
.L_66:


//--------------------- .nv.compat                --------------------------
	.section	.nv.compat,"",@"SHT_CUDA_COMPAT_INFO"
	.align	4
        /*0000*/ 	.byte	0x02, 0x02, 0x02, 0x00, 0x02, 0x05, 0x05, 0x00, 0x02, 0x03, 0x00, 0x00, 0x02, 0x06, 0x01, 0x00


//--------------------- .nv.callgraph             --------------------------
	.section	.nv.callgraph,"",@"SHT_CUDA_CALLGRAPH"
	.align	4
	.sectionentsize	8
	.align		4
        /*0000*/ 	.word	0x00000000
	.align		4
        /*0004*/ 	.word	0xffffffff
	.align		4
        /*0008*/ 	.word	0x00000000
	.align		4
        /*000c*/ 	.word	0xfffffffe
	.align		4
        /*0010*/ 	.word	0x00000000
	.align		4
        /*0014*/ 	.word	0xfffffffd
	.align		4
        /*0018*/ 	.word	0x00000000
	.align		4
        /*001c*/ 	.word	0xfffffffc


//--------------------- .text.matmul_kernel       --------------------------
	.section	.text.matmul_kernel,"ax",@progbits
	.align	128
        .global         matmul_kernel
        .type           matmul_kernel,@function
        .size           matmul_kernel,(.L_x_20 - matmul_kernel)
        .other          matmul_kernel,@"STO_CUDA_ENTRY STV_DEFAULT"
matmul_kernel:
.text.matmul_kernel:
[----:B------:R-:W0:Y:S01]  /*0000*/  LDC R1, c[0x0][0x37c] ;  /* 0x0000df00ff017b82 */ /* 0x000e220000000800 */
[----:B------:R-:W1:Y:S01]  /*0010*/  S2R R44, SR_TID.X ;  /* 0x00000000002c7919 */ /* 0x000e620000002100 */
[----:B0-----:R-:W-:Y:S01]  /*0020*/  VIADD R1, R1, 0xffffe328 ;  /* 0xffffe32801017836 */ /* 0x001fe20000000000 */
[----:B-1----:R-:W-:-:S13]  /*0030*/  ISETP.GE.U32.AND P0, PT, R44, 0x20, PT ;  /* 0x000000202c00780c */ /* 0x002fda0003f06070 */
[----:B------:R-:W-:Y:S02]  /*0040*/  VOTEU.ANY UP0, P0 ;  /* 0x0000000000ff7886 */ /* 0x000fe40000000100 */
[----:B------:R-:W-:Y:S05]  /*0050*/  BRA.U UP0, `(.L_x_0) ;  /* 0x0000000100b87547 */ /* 0x000fea000b800000 */
[----:B------:R-:W0:Y:S01]  /*0060*/  S2UR UR6, SR_CgaCtaId ;  /* 0x00000000000679c3 */ /* 0x000e220000008800 */
[----:B------:R-:W-:Y:S01]  /*0070*/  NOP ;  /* 0x0000000000007918 */ /* 0x000fe20000000000 */
[----:B------:R-:W-:Y:S02]  /*0080*/  UMOV UR4, 0x40 ;  /* 0x0000004000047882 */ /* 0x000fe40000000000 */
[----:B0-----:R-:W-:-:S09]  /*0090*/  ULEA UR4, UR6, UR4, 0x18 ;  /* 0x0000000406047291 */ /* 0x001fd2000f8ec0ff */
[----:B------:R-:W0:Y:S01]  /*00a0*/  LDS.U8 R0, [UR4] ;  /* 0x00000004ff007984 */ /* 0x000e220008000000 */
[----:B------:R-:W-:Y:S02]  /*00b0*/  UMOV UR4, 0x400 ;  /* 0x0000040000047882 */ /* 0x000fe40000000000 */
[----:B------:R-:W-:Y:S01]  /*00c0*/  ULEA UR4, UR6, UR4, 0x18 ;  /* 0x0000000406047291 */ /* 0x000fe2000f8ec0ff */
[----:B0-----:R-:W-:-:S13]  /*00d0*/  ISETP.NE.AND P0, PT, R0, RZ, PT ;  /* 0x000000ff0000720c */ /* 0x001fda0003f05270 */
[----:B------:R-:W-:Y:S05]  /*00e0*/  @P0 BRA `(.L_x_1) ;  /* 0x00000000007c0947 */ /* 0x000fea0003800000 */
[----:B------:R-:W-:-:S13]  /*00f0*/  ELECT P0, URZ, PT ;  /* 0x0000000000ff782f */ /* 0x000fda0003800000 */
[----:B------:R-:W-:Y:S05]  /*0100*/  @!P0 BRA `(.L_x_2) ;  /* 0x0000000000848947 */ /* 0x000fea0003800000 */
[----:B------:R-:W-:Y:S01]  /*0110*/  UMOV UR5, 0x10 ;  /* 0x0000001000057882 */ /* 0x000fe20000000000 */
[----:B------:R-:W-:Y:S02]  /*0120*/  IMAD.MOV.U32 R4, RZ, RZ, 0x1 ;  /* 0x00000001ff047424 */ /* 0x000fe400078e00ff */
[----:B------:R-:W-:Y:S02]  /*0130*/  IMAD.MOV.U32 R5, RZ, RZ, 0xffff ;  /* 0x0000ffffff057424 */ /* 0x000fe400078e00ff */
[----:B------:R-:W-:Y:S04]  /*0140*/  DEPBAR.LE SB0, 0x36 ;  /* 0x00008d800000791a */ /* 0x000fe80000000000 */
[----:B------:R-:W0:Y:S02]  /*0150*/  UTCATOMSWS.FIND_AND_SET.ALIGN UP1, UR5, UR5 ;  /* 0x00000005000575e3 */ /* 0x000e240008020800 */
[----:B0-----:R-:W-:-:S04]  /*0160*/  PLOP3.LUT P0, PT, PT, PT, UP1, 0x80, 0x8 ;  /* 0x000000000008781c */ /* 0x001fc80003f0f018 */
[----:B------:R-:W-:-:S04]  /*0170*/  SEL R0, RZ, 0xffffffff, !P0 ;  /* 0xffffffffff007807 */ /* 0x000fc80004000000 */
[----:B------:R-:W-:Y:S01]  /*0180*/  ISETP.NE.AND P0, PT, R0, RZ, PT ;  /* 0x000000ff0000720c */ /* 0x000fe20003f05270 */
[----:B------:R-:W-:-:S12]  /*0190*/  IMAD.U32 R0, RZ, RZ, UR5 ;  /* 0x00000005ff007e24 */ /* 0x000fd8000f8e00ff */
[----:B------:R-:W-:Y:S05]  /*01a0*/  @P0 BRA `(.L_x_3) ;  /* 0x0000000000240947 */ /* 0x000fea0003800000 */
.L_x_4:
[----:B------:R-:W-:Y:S05]  /*01b0*/  NANOSLEEP 0x64 ;  /* 0x000000640000795d */ /* 0x000fea0003800000 */
[----:B------:R-:W-:-:S05]  /*01c0*/  UMOV UR5, 0x10 ;  /* 0x0000001000057882 */ /* 0x000fca0000000000 */
[----:B------:R-:W-:Y:S04]  /*01d0*/  DEPBAR.LE SB0, 0x36 ;  /* 0x00008d800000791a */ /* 0x000fe80000000000 */
[----:B------:R-:W0:Y:S02]  /*01e0*/  UTCATOMSWS.FIND_AND_SET.ALIGN UP1, UR5, UR5 ;  /* 0x00000005000575e3 */ /* 0x000e240008020800 */
[----:B0-----:R-:W-:-:S04]  /*01f0*/  PLOP3.LUT P0, PT, PT, PT, UP1, 0x80, 0x8 ;  /* 0x000000000008781c */ /* 0x001fc80003f0f018 */
[----:B------:R-:W-:-:S04]  /*0200*/  SEL R0, RZ, 0xffffffff, !P0 ;  /* 0xffffffffff007807 */ /* 0x000fc80004000000 */
[----:B------:R-:W-:Y:S01]  /*0210*/  ISETP.NE.AND P0, PT, R0, RZ, PT ;  /* 0x000000ff0000720c */ /* 0x000fe20003f05270 */
[----:B------:R-:W-:-:S12]  /*0220*/  IMAD.U32 R0, RZ, RZ, UR5 ;  /* 0x00000005ff007e24 */ /* 0x000fd8000f8e00ff */
[----:B------:R-:W-:Y:S05]  /*0230*/  @!P0 BRA `(.L_x_4) ;  /* 0xfffffffc00dc8947 */ /* 0x000fea000383ffff */
.L_x_3:
[C---:B------:R-:W-:Y:S01]  /*0240*/  VIADD R3, R0.reuse, 0x10 ;  /* 0x0000001000037836 */ /* 0x040fe20000000000 */
[----:B------:R-:W-:Y:S01]  /*0250*/  UMOV UR5, 0x50 ;  /* 0x0000005000057882 */ /* 0x000fe20000000000 */
[----:B------:R-:W-:Y:S01]  /*0260*/  SHF.L.U32 R2, R5, R0, RZ ;  /* 0x0000000005027219 */ /* 0x000fe200000006ff */
[----:B------:R-:W-:Y:S01]  /*0270*/  ULEA UR5, UR6, UR5, 0x18 ;  /* 0x0000000506057291 */ /* 0x000fe2000f8ec0ff */
[----:B------:R-:W-:Y:S01]  /*0280*/  IMAD.SHL.U32 R0, R0, 0x20, RZ ;  /* 0x0000002000007824 */ /* 0x000fe200078e00ff */
[----:B------:R-:W-:-:S04]  /*0290*/  SHF.L.U32 R3, R4, R3, RZ ;  /* 0x0000000304037219 */ /* 0x000fc800000006ff */
[----:B------:R-:W-:-:S05]  /*02a0*/  LOP3.LUT R2, R3, R2, RZ, 0xfc, !PT ;  /* 0x0000000203027212 */ /* 0x000fca00078efcff */
[----:B------:R0:W-:Y:S04]  /*02b0*/  ATOMS.OR RZ, [UR5], R2 ;  /* 0x00000002ffff798c */ /* 0x0001e8000b000005 */
[----:B------:R0:W-:Y:S01]  /*02c0*/  STS [UR4], R0 ;  /* 0x00000000ff007988 */ /* 0x0001e20008000804 */
[----:B------:R-:W-:Y:S05]  /*02d0*/  BRA `(.L_x_2) ;  /* 0x0000000000107947 */ /* 0x000fea0003800000 */
.L_x_1:
[----:B------:R-:W-:Y:S01]  /*02e0*/  IMAD.MOV.U32 R0, RZ, RZ, -0x1 ;  /* 0xffffffffff007424 */ /* 0x000fe200078e00ff */
[----:B------:R-:W-:-:S04]  /*02f0*/  MOV R2, 0x320 ;  /* 0x0000032000027802 */ /* 0x000fc80000000f00 */
[----:B------:R0:W-:Y:S03]  /*0300*/  STS [UR4], R0 ;  /* 0x00000000ff007988 */ /* 0x0001e60008000804 */
[----:B0-----:R-:W-:Y:S05]  /*0310*/  CALL.REL.NOINC `($__internal_1_$__cuda_sm10x_tcgen05_guardrail_trap_phase_invalid_during_alloc) ;  /* 0x0000060c005c7944 */ /* 0x001fea0003c00000 */
.L_x_2:
[----:B------:R-:W-:Y:S05]  /*0320*/  WARPSYNC.ALL ;  /* 0x0000000000007948 */ /* 0x000fea0003800000 */
[----:B------:R-:W-:Y:S01]  /*0330*/  NOP ;  /* 0x0000000000007918 */ /* 0x000fe20000000000 */
.L_x_0:
[----:B------:R-:W1:Y:S01]  /*0340*/  LDC.64 R4, c[0x0][0x398] ;  /* 0x0000e600ff047b82 */ /* 0x000e620000000a00 */
[----:B------:R-:W2:Y:S01]  /*0350*/  S2R R7, SR_CTAID.X ;  /* 0x0000000000077919 */ /* 0x000ea20000002500 */
[----:B------:R-:W-:Y:S01]  /*0360*/  UMOV UR9, 0x400 ;  /* 0x0000040000097882 */ /* 0x000fe20000000000 */
[----:B------:R-:W-:Y:S01]  /*0370*/  LOP3.LUT R47, R44, 0x7f, RZ, 0xc0, !PT ;  /* 0x0000007f2c2f7812 */ /* 0x000fe200078ec0ff */
[----:B------:R-:W3:Y:S04]  /*0380*/  LDCU UR6, c[0x0][0x3a4] ;  /* 0x00007480ff0677ac */ /* 0x000ee80008000800 */
[----:B------:R-:W-:Y:S01]  /*0390*/  BAR.SYNC.DEFER_BLOCKING 0x0 ;  /* 0x0000000000007b1d */ /* 0x000fe20000010000 */
[----:B------:R-:W-:-:S07]  /*03a0*/  ISETP.NE.U32.AND P4, PT, R47, RZ, PT ;  /* 0x000000ff2f00720c */ /* 0x000fce0003f85070 */
[----:B------:R-:W4:Y:S01]  /*03b0*/  S2UR UR5, SR_CgaCtaId ;  /* 0x00000000000579c3 */ /* 0x000f220000008800 */
[----:B------:R-:W5:Y:S01]  /*03c0*/  LDCU.128 UR16, c[0x0][0x380] ;  /* 0x00007000ff1077ac */ /* 0x000f620008000c00 */
[----:B------:R-:W-:Y:S01]  /*03d0*/  UMOV UR7, 0x1 ;  /* 0x0000000100077882 */ /* 0x000fe20000000000 */
[----:B01----:R-:W-:-:S05]  /*03e0*/  VIADD R0, R5, 0xff ;  /* 0x000000ff05007836 */ /* 0x003fca0000000000 */
[----:B------:R-:W-:-:S04]  /*03f0*/  SHF.R.S32.HI R3, RZ, 0x1f, R0 ;  /* 0x0000001fff037819 */ /* 0x000fc80000011400 */
[----:B------:R-:W-:Y:S02]  /*0400*/  LEA.HI R3, R3, R0, RZ, 0x8 ;  /* 0x0000000003037211 */ /* 0x000fe400078f40ff */
[----:B--2---:R-:W-:Y:S01]  /*0410*/  IABS R10, R7 ;  /* 0x00000007000a7213 */ /* 0x004fe20000000000 */
[----:B----4-:R-:W-:Y:S01]  /*0420*/  ULEA UR9, UR5, UR9, 0x18 ;  /* 0x0000000905097291 */ /* 0x010fe2000f8ec0ff */
[----:B------:R-:W-:-:S03]  /*0430*/  SHF.R.S32.HI R3, RZ, 0x8, R3 ;  /* 0x00000008ff037819 */ /* 0x000fc60000011403 */
[----:B------:R-:W-:Y:S02]  /*0440*/  UIADD3 UR11, UPT, UPT, UR9, 0x20000, URZ ;  /* 0x00020000090b7890 */ /* 0x000fe4000fffe0ff */
[----:B------:R-:W-:-:S03]  /*0450*/  IMAD.SHL.U32 R6, R3, 0x4, RZ ;  /* 0x0000000403067824 */ /* 0x000fc600078e00ff */
[----:B------:R-:W0:Y:S02]  /*0460*/  LDS R14, [UR9] ;  /* 0x00000009ff0e7984 */ /* 0x000e240008000800 */
[-C--:B------:R-:W-:Y:S02]  /*0470*/  IABS R9, R6.reuse ;  /* 0x0000000600097213 */ /* 0x080fe40000000000 */
[----:B------:R-:W-:Y:S02]  /*0480*/  IABS R12, R6 ;  /* 0x00000006000c7213 */ /* 0x000fe40000000000 */
[----:B------:R-:W1:Y:S08]  /*0490*/  I2F.RP R0, R9 ;  /* 0x0000000900007306 */ /* 0x000e700000209400 */
[----:B-1----:R-:W1:Y:S02]  /*04a0*/  MUFU.RCP R0, R0 ;  /* 0x0000000000007308 */ /* 0x002e640000001000 */
[----:B-1----:R-:W-:-:S02]  /*04b0*/  VIADD R2, R0, 0xffffffe ;  /* 0x0ffffffe00027836 */ /* 0x002fc40000000000 */
[----:B------:R-:W-:Y:S01]  /*04c0*/  IMAD.MOV R0, RZ, RZ, -R12 ;  /* 0x000000ffff007224 */ /* 0x000fe200078e0a0c */
[----:B0-----:R-:W-:-:S03]  /*04d0*/  R2UR UR8, R14 ;  /* 0x000000000e0872ca */ /* 0x001fc600000e0000 */
[----:B------:R0:W1:Y:S02]  /*04e0*/  F2I.FTZ.U32.TRUNC.NTZ R3, R2 ;  /* 0x0000000200037305 */ /* 0x000064000021f000 */
[----:B0-----:R-:W-:Y:S02]  /*04f0*/  IMAD.MOV.U32 R2, RZ, RZ, RZ ;  /* 0x000000ffff027224 */ /* 0x001fe400078e00ff */
[----:B-1----:R-:W-:-:S04]  /*0500*/  IMAD.MOV R8, RZ, RZ, -R3 ;  /* 0x000000ffff087224 */ /* 0x002fc800078e0a03 */
[----:B------:R-:W-:Y:S02]  /*0510*/  IMAD R11, R8, R9, RZ ;  /* 0x00000009080b7224 */ /* 0x000fe400078e02ff */
[----:B------:R-:W-:Y:S02]  /*0520*/  IMAD.MOV.U32 R8, RZ, RZ, R10 ;  /* 0x000000ffff087224 */ /* 0x000fe400078e000a */
[----:B------:R-:W-:-:S06]  /*0530*/  IMAD.HI.U32 R3, R3, R11, R2 ;  /* 0x0000000b03037227 */ /* 0x000fcc00078e0002 */
[----:B------:R-:W-:-:S04]  /*0540*/  IMAD.HI.U32 R3, R3, R8, RZ ;  /* 0x0000000803037227 */ /* 0x000fc800078e00ff */
[----:B------:R-:W-:Y:S01]  /*0550*/  IMAD R0, R3, R0, R8 ;  /* 0x0000000003007224 */ /* 0x000fe200078e0208 */
[----:B------:R-:W-:Y:S04]  /*0560*/  BAR.SYNC.DEFER_BLOCKING 0x0 ;  /* 0x0000000000007b1d */ /* 0x000fe80000010000 */
[----:B------:R-:W-:-:S13]  /*0570*/  ISETP.GT.U32.AND P1, PT, R9, R0, PT ;  /* 0x000000000900720c */ /* 0x000fda0003f24070 */
[----:B------:R-:W-:Y:S02]  /*0580*/  @!P1 IMAD.IADD R0, R0, 0x1, -R9 ;  /* 0x0000000100009824 */ /* 0x000fe400078e0a09 */
[----:B------:R-:W-:Y:S01]  /*0590*/  @!P1 VIADD R3, R3, 0x1 ;  /* 0x0000000103039836 */ /* 0x000fe20000000000 */
[----:B------:R-:W-:Y:S02]  /*05a0*/  ISETP.NE.AND P1, PT, R6, RZ, PT ;  /* 0x000000ff0600720c */ /* 0x000fe40003f25270 */
[----:B------:R-:W-:Y:S02]  /*05b0*/  ISETP.GE.U32.AND P0, PT, R0, R9, PT ;  /* 0x000000090000720c */ /* 0x000fe40003f06070 */
[----:B------:R-:W-:Y:S02]  /*05c0*/  LOP3.LUT R0, R7, R6, RZ, 0x3c, !PT ;  /* 0x0000000607007212 */ /* 0x000fe400078e3cff */
[----:B------:R-:W-:Y:S02]  /*05d0*/  IABS R9, R5 ;  /* 0x0000000500097213 */ /* 0x000fe40000000000 */
[----:B------:R-:W-:Y:S01]  /*05e0*/  ISETP.GE.AND P2, PT, R0, RZ, PT ;  /* 0x000000ff0000720c */ /* 0x000fe20003f46270 */
[----:B------:R-:W-:-:S06]  /*05f0*/  VIADD R0, R4, 0xff ;  /* 0x000000ff04007836 */ /* 0x000fcc0000000000 */
[----:B------:R-:W-:-:S04]  /*0600*/  @P0 VIADD R3, R3, 0x1 ;  /* 0x0000000103030836 */ /* 0x000fc80000000000 */
[----:B------:R-:W-:Y:S01]  /*0610*/  IMAD.MOV.U32 R2, RZ, RZ, R3 ;  /* 0x000000ffff027224 */ /* 0x000fe200078e0003 */
[----:B------:R-:W-:-:S03]  /*0620*/  SHF.R.S32.HI R3, RZ, 0x1f, R0 ;  /* 0x0000001fff037819 */ /* 0x000fc60000011400 */
[----:B------:R-:W-:Y:S01]  /*0630*/  @!P2 IMAD.MOV R2, RZ, RZ, -R2 ;  /* 0x000000ffff02a224 */ /* 0x000fe200078e0a02 */
[----:B------:R-:W-:Y:S02]  /*0640*/  @!P1 LOP3.LUT R2, RZ, R6, RZ, 0x33, !PT ;  /* 0x00000006ff029212 */ /* 0x000fe400078e33ff */
[----:B------:R-:W-:-:S03]  /*0650*/  LEA.HI R3, R3, R0, RZ, 0x8 ;  /* 0x0000000003037211 */ /* 0x000fc600078f40ff */
[----:B------:R-:W-:Y:S02]  /*0660*/  IMAD.SHL.U32 R13, R2, 0x4, RZ ;  /* 0x00000004020d7824 */ /* 0x000fe400078e00ff */
[----:B------:R-:W-:-:S03]  /*0670*/  IMAD.MOV R2, RZ, RZ, -R2 ;  /* 0x000000ffff027224 */ /* 0x000fc600078e0a02 */
[----:B------:R-:W-:Y:S01]  /*0680*/  LEA.HI.SX32 R3, R3, -R13, 0x18 ;  /* 0x8000000d03037211 */ /* 0x000fe200078fc2ff */
[----:B------:R-:W-:Y:S02]  /*0690*/  IMAD R12, R6, R2, R7 ;  /* 0x00000002060c7224 */ /* 0x000fe400078e0207 */
[----:B------:R-:W-:Y:S01]  /*06a0*/  IMAD.MOV.U32 R2, RZ, RZ, RZ ;  /* 0x000000ffff027224 */ /* 0x000fe200078e00ff */
[----:B------:R-:W-:Y:S01]  /*06b0*/  VIMNMX R17, PT, PT, R3, 0x4, PT ;  /* 0x0000000403117848 */ /* 0x000fe20003fe0100 */
[----:B------:R-:W0:Y:S01]  /*06c0*/  I2F.RP R7, R9 ;  /* 0x0000000900077306 */ /* 0x000e220000209400 */
[----:B------:R-:W-:Y:S02]  /*06d0*/  IABS R6, R12 ;  /* 0x0000000c00067213 */ /* 0x000fe40000000000 */
[-C--:B------:R-:W-:Y:S02]  /*06e0*/  IABS R8, R17.reuse ;  /* 0x0000001100087213 */ /* 0x080fe40000000000 */
[----:B------:R-:W-:-:S03]  /*06f0*/  IABS R10, R17 ;  /* 0x00000011000a7213 */ /* 0x000fc60000000000 */
[----:B------:R-:W1:Y:S02]  /*0700*/  I2F.RP R0, R8 ;  /* 0x0000000800007306 */ /* 0x000e640000209400 */
[----:B------:R-:W-:-:S06]  /*0710*/  IMAD.MOV R10, RZ, RZ, -R10 ;  /* 0x000000ffff0a7224 */ /* 0x000fcc00078e0a0a */
[----:B0-----:R-:W-:Y:S08]  /*0720*/  MUFU.RCP R7, R7 ;  /* 0x0000000700077308 */ /* 0x001ff00000001000 */
[----:B-1----:R-:W0:Y:S02]  /*0730*/  MUFU.RCP R0, R0 ;  /* 0x0000000000007308 */ /* 0x002e240000001000 */
[----:B0-----:R-:W-:Y:S01]  /*0740*/  VIADD R3, R0, 0xffffffe ;  /* 0x0ffffffe00037836 */ /* 0x001fe20000000000 */
[----:B------:R-:W-:-:S05]  /*0750*/  IABS R0, R4 ;  /* 0x0000000400007213 */ /* 0x000fca0000000000 */
[----:B------:R-:W0:Y:S02]  /*0760*/  F2I.FTZ.U32.TRUNC.NTZ R3, R3 ;  /* 0x0000000300037305 */ /* 0x000e24000021f000 */
[----:B0-----:R-:W-:-:S04]  /*0770*/  IMAD.MOV R11, RZ, RZ, -R3 ;  /* 0x000000ffff0b7224 */ /* 0x001fc800078e0a03 */
[----:B------:R-:W-:-:S04]  /*0780*/  IMAD R11, R11, R8, RZ ;  /* 0x000000080b0b7224 */ /* 0x000fc800078e02ff */
[----:B------:R-:W-:-:S04]  /*0790*/  IMAD.HI.U32 R2, R3, R11, R2 ;  /* 0x0000000b03027227 */ /* 0x000fc800078e0002 */
[----:B------:R-:W-:Y:S02]  /*07a0*/  IMAD.MOV.U32 R3, RZ, RZ, R6 ;  /* 0x000000ffff037224 */ /* 0x000fe400078e0006 */
[----:B------:R-:W0:Y:S02]  /*07b0*/  I2F.RP R6, R0 ;  /* 0x0000000000067306 */ /* 0x000e240000209400 */
[----:B------:R-:W-:-:S04]  /*07c0*/  IMAD.HI.U32 R2, R2, R3, RZ ;  /* 0x0000000302027227 */ /* 0x000fc800078e00ff */
[----:B------:R-:W-:Y:S02]  /*07d0*/  IMAD R3, R2, R10, R3 ;  /* 0x0000000a02037224 */ /* 0x000fe400078e0203 */
[----:B------:R-:W-:Y:S01]  /*07e0*/  VIADD R10, R7, 0xffffffe ;  /* 0x0ffffffe070a7836 */ /* 0x000fe20000000000 */
[----:B------:R-:W-:Y:S02]  /*07f0*/  SHF.R.U32.HI R7, RZ, 0x5, R44 ;  /* 0x00000005ff077819 */ /* 0x000fe4000001162c */
[----:B------:R-:W-:Y:S01]  /*0800*/  ISETP.GT.U32.AND P1, PT, R8, R3, PT ;  /* 0x000000030800720c */ /* 0x000fe20003f24070 */
[----:B------:R1:W2:Y:S01]  /*0810*/  F2I.FTZ.U32.TRUNC.NTZ R11, R10 ;  /* 0x0000000a000b7305 */ /* 0x0002a2000021f000 */
[----:B------:R-:W-:-:S07]  /*0820*/  R2UR UR12, R7 ;  /* 0x00000000070c72ca */ /* 0x000fce00000e0000 */
[----:B0-----:R-:W0:Y:S01]  /*0830*/  MUFU.RCP R6, R6 ;  /* 0x0000000600067308 */ /* 0x001e220000001000 */
[----:B-1----:R-:W-:-:S03]  /*0840*/  IMAD.MOV.U32 R10, RZ, RZ, RZ ;  /* 0x000000ffff0a7224 */ /* 0x002fc600078e00ff */
[----:B------:R-:W-:Y:S02]  /*0850*/  @!P1 IMAD.IADD R3, R3, 0x1, -R8 ;  /* 0x0000000103039824 */ /* 0x000fe400078e0a08 */
[----:B------:R-:W-:Y:S01]  /*0860*/  @!P1 VIADD R2, R2, 0x1 ;  /* 0x0000000102029836 */ /* 0x000fe20000000000 */
[----:B------:R-:W-:Y:S01]  /*0870*/  ISETP.NE.AND P1, PT, R17, RZ, PT ;  /* 0x000000ff1100720c */ /* 0x000fe20003f25270 */
[----:B------:R-:W-:Y:S01]  /*0880*/  USHF.L.U32 UR4, UR12, 0x15, URZ ;  /* 0x000000150c047899 */ /* 0x000fe200080006ff */
[----:B------:R-:W-:Y:S01]  /*0890*/  ISETP.GE.U32.AND P0, PT, R3, R8, PT ;  /* 0x000000080300720c */ /* 0x000fe20003f06070 */
[----:B--2---:R-:W-:Y:S01]  /*08a0*/  IMAD.MOV R8, RZ, RZ, -R11 ;  /* 0x000000ffff087224 */ /* 0x004fe200078e0a0b */
[----:B------:R-:W-:-:S03]  /*08b0*/  LOP3.LUT R3, R12, R17, RZ, 0x3c, !PT ;  /* 0x000000110c037212 */ /* 0x000fc600078e3cff */
[----:B------:R-:W-:Y:S01]  /*08c0*/  IMAD R7, R8, R9, RZ ;  /* 0x0000000908077224 */ /* 0x000fe200078e02ff */
[----:B------:R-:W-:Y:S01]  /*08d0*/  ISETP.GE.AND P2, PT, R3, RZ, PT ;  /* 0x000000ff0300720c */ /* 0x000fe20003f46270 */
[----:B0-----:R-:W-:Y:S02]  /*08e0*/  VIADD R6, R6, 0xffffffe ;  /* 0x0ffffffe06067836 */ /* 0x001fe40000000000 */
[----:B------:R-:W-:Y:S02]  /*08f0*/  IMAD.HI.U32 R10, R11, R7, R10 ;  /* 0x000000070b0a7227 */ /* 0x000fe400078e000a */
[----:B------:R-:W0:Y:S02]  /*0900*/  F2I.FTZ.U32.TRUNC.NTZ R3, R6 ;  /* 0x0000000600037305 */ /* 0x000e24000021f000 */
[----:B------:R-:W-:-:S06]  /*0910*/  @P0 VIADD R2, R2, 0x1 ;  /* 0x0000000102020836 */ /* 0x000fcc0000000000 */
[----:B------:R-:W-:Y:S01]  /*0920*/  @!P2 IMAD.MOV R2, RZ, RZ, -R2 ;  /* 0x000000ffff02a224 */ /* 0x000fe200078e0a02 */
[----:B------:R-:W-:-:S05]  /*0930*/  @!P1 LOP3.LUT R2, RZ, R17, RZ, 0x33, !PT ;  /* 0x00000011ff029212 */ /* 0x000fca00078e33ff */
[----:B------:R-:W-:Y:S02]  /*0940*/  IMAD.SHL.U32 R64, R2, 0x100, RZ ;  /* 0x0000010002407824 */ /* 0x000fe400078e00ff */
[----:B------:R-:W-:Y:S02]  /*0950*/  IMAD.MOV R42, RZ, RZ, -R2 ;  /* 0x000000ffff2a7224 */ /* 0x000fe400078e0a02 */
[C---:B------:R-:W-:Y:S01]  /*0960*/  VIADD R18, R64.reuse, 0x1 ;  /* 0x0000000140127836 */ /* 0x040fe20000000000 */
[----:B------:R-:W-:Y:S01]  /*0970*/  IABS R15, R64 ;  /* 0x00000040000f7213 */ /* 0x000fe20000000000 */
[C---:B------:R-:W-:Y:S02]  /*0980*/  VIADD R16, R64.reuse, 0x2 ;  /* 0x0000000240107836 */ /* 0x040fe40000000000 */
[----:B------:R-:W-:Y:S01]  /*0990*/  IMAD R42, R17, R42, R12 ;  /* 0x0000002a112a7224 */ /* 0x000fe200078e020c */
[----:B------:R-:W-:Y:S01]  /*09a0*/  IABS R48, R18 ;  /* 0x0000001200307213 */ /* 0x000fe20000000000 */
[----:B------:R-:W-:Y:S01]  /*09b0*/  VIADD R20, R64, 0x3 ;  /* 0x0000000340147836 */ /* 0x000fe20000000000 */
[----:B------:R-:W-:Y:S01]  /*09c0*/  STL [R1+0x1334], R18 ;  /* 0x0013341201007387 */ /* 0x000fe20000100800 */
[----:B0-----:R-:W-:Y:S01]  /*09d0*/  IMAD.MOV R11, RZ, RZ, -R3 ;  /* 0x000000ffff0b7224 */ /* 0x001fe200078e0a03 */
[----:B------:R-:W-:Y:S01]  /*09e0*/  IABS R83, R16 ;  /* 0x0000001000537213 */ /* 0x000fe20000000000 */
[----:B------:R-:W-:Y:S01]  /*09f0*/  IMAD.HI.U32 R7, R10, R48, RZ ;  /* 0x000000300a077227 */ /* 0x000fe200078e00ff */
[----:B------:R0:W-:Y:S03]  /*0a00*/  STL [R1+0x133c], R16 ;  /* 0x00133c1001007387 */ /* 0x0001e60000100800 */
[----:B------:R-:W-:Y:S01]  /*0a10*/  IMAD.MOV R12, RZ, RZ, -R7 ;  /* 0x000000ffff0c7224 */ /* 0x000fe200078e0a07 */
[----:B------:R-:W-:Y:S01]  /*0a20*/  STL [R1+0x1338], R20 ;  /* 0x0013381401007387 */ /* 0x000fe20000100800 */
[----:B------:R-:W-:-:S02]  /*0a30*/  VIADD R19, R64, 0x4 ;  /* 0x0000000440137836 */ /* 0x000fc40000000000 */
[----:B------:R-:W-:Y:S01]  /*0a40*/  IMAD R48, R9, R12, R48 ;  /* 0x0000000c09307224 */ /* 0x000fe200078e0230 */
[----:B------:R-:W-:Y:S01]  /*0a50*/  IABS R12, R20 ;  /* 0x00000014000c7213 */ /* 0x000fe20000000000 */
[----:B------:R-:W-:Y:S01]  /*0a60*/  IMAD.MOV.U32 R2, RZ, RZ, RZ ;  /* 0x000000ffff027224 */ /* 0x000fe200078e00ff */
[----:B------:R-:W-:Y:S01]  /*0a70*/  STL [R1+0x1374], R19 ;  /* 0x0013741301007387 */ /* 0x000fe20000100800 */
[----:B0-----:R-:W-:Y:S02]  /*0a80*/  VIADD R16, R64, 0x5 ;  /* 0x0000000540107836 */ /* 0x001fe40000000000 */
[----:B------:R-:W-:Y:S02]  /*0a90*/  IMAD R11, R11, R0, RZ ;  /* 0x000000000b0b7224 */ /* 0x000fe400078e02ff */
[----:B------:R-:W-:Y:S01]  /*0aa0*/  IMAD.IADD R42, R13, 0x1, R42 ;  /* 0x000000010d2a7824 */ /* 0x000fe200078e022a */
[----:B------:R-:W-:Y:S01]  /*0ab0*/  IABS R13, R19 ;  /* 0x00000013000d7213 */ /* 0x000fe20000000000 */
[----:B------:R-:W-:Y:S01]  /*0ac0*/  IMAD.HI.U32 R6, R10, R15, RZ ;  /* 0x0000000f0a067227 */ /* 0x000fe200078e00ff */
[----:B------:R0:W-:Y:S03]  /*0ad0*/  STL [R1+0x1378], R16 ;  /* 0x0013781001007387 */ /* 0x0001e60000100800 */
[----:B------:R-:W-:-:S02]  /*0ae0*/  VIADD R18, R64, 0x6 ;  /* 0x0000000640127836 */ /* 0x000fc40000000000 */
[----:B------:R-:W-:-:S03]  /*0af0*/  IMAD.HI.U32 R8, R10, R83, RZ ;  /* 0x000000530a087227 */ /* 0x000fc600078e00ff */
[----:B------:R1:W-:Y:S01]  /*0b00*/  STL [R1+0x137c], R18 ;  /* 0x00137c1201007387 */ /* 0x0003e20000100800 */
[----:B------:R-:W-:Y:S01]  /*0b10*/  VIADD R14, R64, 0x7 ;  /* 0x00000007400e7836 */ /* 0x000fe20000000000 */
[----:B0-----:R-:W-:Y:S01]  /*0b20*/  IABS R16, R16 ;  /* 0x0000001000107213 */ /* 0x001fe20000000000 */
[----:B------:R-:W-:Y:S01]  /*0b30*/  IMAD.HI.U32 R7, R3, R11, R2 ;  /* 0x0000000b03077227 */ /* 0x000fe200078e0002 */
[----:B------:R-:W-:Y:S02]  /*0b40*/  IABS R17, R18 ;  /* 0x0000001200117213 */ /* 0x000fe40000000000 */
[----:B------:R0:W-:Y:S01]  /*0b50*/  STL [R1+0x1380], R14 ;  /* 0x0013800e01007387 */ /* 0x0001e20000100800 */
[----:B------:R-:W-:Y:S02]  /*0b60*/  IMAD.MOV R6, RZ, RZ, -R6 ;  /* 0x000000ffff067224 */ /* 0x000fe400078e0a06 */
[----:B------:R-:W-:Y:S01]  /*0b70*/  IMAD.HI.U32 R2, R10, R12, RZ ;  /* 0x0000000c0a027227 */ /* 0x000fe200078e00ff */
[----:B-1----:R-:W-:-:S03]  /*0b80*/  IABS R18, R14 ;  /* 0x0000000e00127213 */ /* 0x002fc60000000000 */
[----:B------:R-:W-:Y:S02]  /*0b90*/  IMAD.MOV R8, RZ, RZ, -R8 ;  /* 0x000000ffff087224 */ /* 0x000fe400078e0a08 */
[----:B------:R-:W-:-:S04]  /*0ba0*/  IMAD.HI.U32 R3, R10, R13, RZ ;  /* 0x0000000d0a037227 */ /* 0x000fc800078e00ff */
[C---:B------:R-:W-:Y:S02]  /*0bb0*/  IMAD R15, R9.reuse, R6, R15 ;  /* 0x00000006090f7224 */ /* 0x040fe400078e020f */
[----:B------:R-:W-:Y:S02]  /*0bc0*/  IMAD.MOV R2, RZ, RZ, -R2 ;  /* 0x000000ffff027224 */ /* 0x000fe400078e0a02 */
[----:B------:R-:W-:Y:S02]  /*0bd0*/  IMAD R83, R9, R8, R83 ;  /* 0x0000000809537224 */ /* 0x000fe400078e0253 */
[----:B------:R-:W-:-:S04]  /*0be0*/  IMAD.HI.U32 R6, R10, R16, RZ ;  /* 0x000000100a067227 */ /* 0x000fc800078e00ff */
[----:B0-----:R-:W-:Y:S02]  /*0bf0*/  IMAD.MOV R14, RZ, RZ, -R3 ;  /* 0x000000ffff0e7224 */ /* 0x001fe400078e0a03 */
[----:B------:R-:W-:-:S04]  /*0c00*/  IMAD.HI.U32 R8, R10, R17, RZ ;  /* 0x000000110a087227 */ /* 0x000fc800078e00ff */
[----:B------:R-:W-:-:S04]  /*0c10*/  IMAD.HI.U32 R11, R10, R18, RZ ;  /* 0x000000120a0b7227 */ /* 0x000fc800078e00ff */
[C---:B------:R-:W-:Y:S02]  /*0c20*/  IMAD R3, R9.reuse, R2, R12 ;  /* 0x0000000209037224 */ /* 0x040fe400078e020c */
[----:B------:R-:W-:Y:S02]  /*0c30*/  IMAD.MOV R6, RZ, RZ, -R6 ;  /* 0x000000ffff067224 */ /* 0x000fe400078e0a06 */
[C---:B------:R-:W-:Y:S01]  /*0c40*/  IMAD R2, R9.reuse, R14, R13 ;  /* 0x0000000e09027224 */ /* 0x040fe200078e020d */
[----:B------:R0:W-:Y:S01]  /*0c50*/  STL [R1+0x58], R3 ;  /* 0x0000580301007387 */ /* 0x0001e20000100800 */
[----:B------:R-:W-:Y:S02]  /*0c60*/  IMAD.MOV R8, RZ, RZ, -R8 ;  /* 0x000000ffff087224 */ /* 0x000fe400078e0a08 */
[----:B------:R-:W-:Y:S01]  /*0c70*/  IMAD.MOV R11, RZ, RZ, -R11 ;  /* 0x000000ffff0b7224 */ /* 0x000fe200078e0a0b */
[----:B------:R1:W-:Y:S01]  /*0c80*/  STL [R1+0x1b0], R2 ;  /* 0x0001b00201007387 */ /* 0x0003e20000100800 */
[----:B------:R-:W-:-:S02]  /*0c90*/  IMAD R6, R9, R6, R16 ;  /* 0x0000000609067224 */ /* 0x000fc400078e0210 */
[C---:B------:R-:W-:Y:S02]  /*0ca0*/  VIADD R12, R64.reuse, 0x8 ;  /* 0x00000008400c7836 */ /* 0x040fe40000000000 */
[C---:B------:R-:W-:Y:S01]  /*0cb0*/  VIADD R23, R64.reuse, 0x3a ;  /* 0x0000003a40177836 */ /* 0x040fe20000000000 */
[----:B------:R2:W-:Y:S01]  /*0cc0*/  STL [R1+0x248], R6 ;  /* 0x0002480601007387 */ /* 0x0005e20000100800 */
[C---:B0-----:R-:W-:Y:S01]  /*0cd0*/  IMAD R3, R9.reuse, R8, R17 ;  /* 0x0000000809037224 */ /* 0x041fe200078e0211 */
[----:B------:R-:W-:Y:S01]  /*0ce0*/  IABS R16, R12 ;  /* 0x0000000c00107213 */ /* 0x000fe20000000000 */
[C---:B------:R-:W-:Y:S01]  /*0cf0*/  VIADD R8, R64.reuse, 0x9 ;  /* 0x0000000940087836 */ /* 0x040fe20000000000 */
[----:B------:R-:W-:Y:S01]  /*0d00*/  IABS R92, R23 ;  /* 0x00000017005c7213 */ /* 0x000fe20000000000 */
[----:B-1----:R-:W-:Y:S01]  /*0d10*/  IMAD R2, R9, R11, R18 ;  /* 0x0000000b09027224 */ /* 0x002fe200078e0212 */
[----:B------:R0:W-:Y:S01]  /*0d20*/  STL [R1+0x25c], R3 ;  /* 0x00025c0301007387 */ /* 0x0001e20000100800 */
[C---:B------:R-:W-:Y:S01]  /*0d30*/  VIADD R27, R64.reuse, 0x55 ;  /* 0x00000055401b7836 */ /* 0x040fe20000000000 */
[----:B------:R-:W-:Y:S01]  /*0d40*/  IABS R49, R8 ;  /* 0x0000000800317213 */ /* 0x000fe20000000000 */
[C---:B------:R-:W-:Y:S01]  /*0d50*/  VIADD R28, R64.reuse, 0x62 ;  /* 0x00000062401c7836 */ /* 0x040fe20000000000 */
[----:B------:R1:W-:Y:S01]  /*0d60*/  STL [R1+0x260], R2 ;  /* 0x0002600201007387 */ /* 0x0003e20000100800 */
[----:B--2---:R-:W-:-:S02]  /*0d70*/  VIADD R6, R64, 0xa ;  /* 0x0000000a40067836 */ /* 0x004fc40000000000 */
[C---:B------:R-:W-:Y:S01]  /*0d80*/  VIADD R33, R64.reuse, 0x8a ;  /* 0x0000008a40217836 */ /* 0x040fe20000000000 */
[----:B------:R-:W-:Y:S01]  /*0d90*/  STL [R1+0x1384], R12 ;  /* 0x0013840c01007387 */ /* 0x000fe20000100800 */
[C---:B------:R-:W-:Y:S01]  /*0da0*/  VIADD R38, R64.reuse, 0xb2 ;  /* 0x000000b240267836 */ /* 0x040fe20000000000 */
[----:B------:R-:W-:Y:S01]  /*0db0*/  IABS R85, R6 ;  /* 0x0000000600557213 */ /* 0x000fe20000000000 */
[----:B0-----:R-:W-:Y:S01]  /*0dc0*/  VIADD R3, R64, 0xb ;  /* 0x0000000b40037836 */ /* 0x001fe20000000000 */
[----:B------:R0:W-:Y:S01]  /*0dd0*/  STL [R1+0x1388], R8 ;  /* 0x0013880801007387 */ /* 0x0001e20000100800 */
[----:B------:R-:W-:Y:S02]  /*0de0*/  IMAD R75, R42, 0x100, R47 ;  /* 0x000001002a4b7824 */ /* 0x000fe400078e022f */
[----:B-1----:R-:W-:Y:S01]  /*0df0*/  VIADD R2, R64, 0xc ;  /* 0x0000000c40027836 */ /* 0x002fe20000000000 */
[----:B------:R-:W-:Y:S01]  /*0e00*/  IABS R13, R3 ;  /* 0x00000003000d7213 */ /* 0x000fe20000000000 */
[----:B------:R1:W-:Y:S01]  /*0e10*/  STL [R1+0x138c], R6 ;  /* 0x00138c0601007387 */ /* 0x0003e20000100800 */
[----:B------:R-:W-:Y:S01]  /*0e20*/  VIADD R72, R75, 0x80 ;  /* 0x000000804b487836 */ /* 0x000fe20000000000 */
[----:B------:R-:W2:Y:S01]  /*0e30*/  LDC R42, c[0x0][0x3a0] ;  /* 0x0000e800ff2a7b82 */ /* 0x000ea20000000800 */
[----:B------:R-:W-:Y:S01]  /*0e40*/  IABS R14, R2 ;  /* 0x00000002000e7213 */ /* 0x000fe20000000000 */
[----:B------:R4:W-:Y:S01]  /*0e50*/  STL [R1+0x1390], R3 ;  /* 0x0013900301007387 */ /* 0x0009e20000100800 */
[----:B0-----:R-:W-:Y:S01]  /*0e60*/  IMAD.HI.U32 R8, R10, R13, RZ ;  /* 0x0000000d0a087227 */ /* 0x001fe200078e00ff */
[----:B------:R-:W-:-:S02]  /*0e70*/  ISETP.GE.AND P3, PT, R72, RZ, PT ;  /* 0x000000ff4800720c */ /* 0x000fc40003f66270 */
[----:B------:R0:W-:Y:S01]  /*0e80*/  STL [R1+0x1394], R2 ;  /* 0x0013940201007387 */ /* 0x0001e20000100800 */
[----:B------:R-:W-:-:S04]  /*0e90*/  IMAD.HI.U32 R11, R10, R14, RZ ;  /* 0x0000000e0a0b7227 */ /* 0x000fc800078e00ff */
[----:B-1----:R-:W-:-:S04]  /*0ea0*/  IMAD.HI.U32 R6, R10, R85, RZ ;  /* 0x000000550a067227 */ /* 0x002fc800078e00ff */
[----:B----4-:R-:W-:-:S04]  /*0eb0*/  IMAD.HI.U32 R3, R10, R49, RZ ;  /* 0x000000310a037227 */ /* 0x010fc800078e00ff */
[----:B0-----:R-:W-:-:S04]  /*0ec0*/  IMAD.HI.U32 R2, R10, R16, RZ ;  /* 0x000000100a027227 */ /* 0x001fc800078e00ff */
[----:B------:R-:W-:Y:S02]  /*0ed0*/  IMAD.MOV R2, RZ, RZ, -R2 ;  /* 0x000000ffff027224 */ /* 0x000fe400078e0a02 */
[----:B------:R-:W-:Y:S02]  /*0ee0*/  IMAD.MOV R8, RZ, RZ, -R8 ;  /* 0x000000ffff087224 */ /* 0x000fe400078e0a08 */
[----:B------:R-:W-:Y:S02]  /*0ef0*/  IMAD.MOV R12, RZ, RZ, -R3 ;  /* 0x000000ffff0c7224 */ /* 0x000fe400078e0a03 */
[----:B------:R-:W-:Y:S02]  /*0f00*/  IMAD.MOV R11, RZ, RZ, -R11 ;  /* 0x000000ffff0b7224 */ /* 0x000fe400078e0a0b */
[----:B------:R-:W-:Y:S02]  /*0f10*/  IMAD.MOV R6, RZ, RZ, -R6 ;  /* 0x000000ffff067224 */ /* 0x000fe400078e0a06 */
[----:B------:R-:W-:-:S02]  /*0f20*/  IMAD R16, R9, R2, R16 ;  /* 0x0000000209107224 */ /* 0x000fc400078e0210 */
[C---:B------:R-:W-:Y:S02]  /*0f30*/  IMAD R3, R9.reuse, R8, R13 ;  /* 0x0000000809037224 */ /* 0x040fe400078e020d */
[C---:B------:R-:W-:Y:S02]  /*0f40*/  IMAD R49, R9.reuse, R12, R49 ;  /* 0x0000000c09317224 */ /* 0x040fe400078e0231 */
[C---:B------:R-:W-:Y:S01]  /*0f50*/  IMAD R2, R9.reuse, R11, R14 ;  /* 0x0000000b09027224 */ /* 0x040fe200078e020e */
[----:B------:R0:W-:Y:S01]  /*0f60*/  STL [R1+0x60], R3 ;  /* 0x0000600301007387 */ /* 0x0001e20000100800 */
[C---:B------:R-:W-:Y:S02]  /*0f70*/  VIADD R12, R64.reuse, 0xd ;  /* 0x0000000d400c7836 */ /* 0x040fe40000000000 */
[----:B------:R-:W-:Y:S01]  /*0f80*/  IMAD R85, R9, R6, R85 ;  /* 0x0000000609557224 */ /* 0x000fe200078e0255 */
[----:B------:R1:W-:Y:S01]  /*0f90*/  STL [R1+0x1b8], R2 ;  /* 0x0001b80201007387 */ /* 0x0003e20000100800 */
[----:B------:R-:W-:-:S02]  /*0fa0*/  VIADD R8, R64, 0xe ;  /* 0x0000000e40087836 */ /* 0x000fc40000000000 */
[C---:B------:R-:W-:Y:S01]  /*0fb0*/  VIADD R6, R64.reuse, 0xf ;  /* 0x0000000f40067836 */ /* 0x040fe20000000000 */
[----:B------:R4:W-:Y:S01]  /*0fc0*/  STL [R1+0x1398], R12 ;  /* 0x0013980c01007387 */ /* 0x0009e20000100800 */
[C---:B------:R-:W-:Y:S01]  /*0fd0*/  VIADD R44, R64.reuse, 0xe9 ;  /* 0x000000e9402c7836 */ /* 0x040fe20000000000 */
[----:B------:R-:W-:Y:S01]  /*0fe0*/  IABS R13, R8 ;  /* 0x00000008000d7213 */ /* 0x000fe20000000000 */
[C---:B0-----:R-:W-:Y:S01]  /*0ff0*/  VIADD R3, R64.reuse, 0x10 ;  /* 0x0000001040037836 */ /* 0x041fe20000000000 */
[----:B------:R0:W-:Y:S01]  /*1000*/  STL [R1+0x139c], R8 ;  /* 0x00139c0801007387 */ /* 0x0001e20000100800 */
[----:B------:R-:W-:Y:S01]  /*1010*/  IABS R17, R6 ;  /* 0x0000000600117213 */ /* 0x000fe20000000000 */
[----:B-1----:R-:W-:Y:S01]  /*1020*/  VIADD R2, R64, 0x11 ;  /* 0x0000001140027836 */ /* 0x002fe20000000000 */
[----:B------:R-:W-:Y:S01]  /*1030*/  IABS R82, R44 ;  /* 0x0000002c00527213 */ /* 0x000fe20000000000 */
[----:B------:R1:W-:Y:S01]  /*1040*/  STL [R1+0x13a0], R6 ;  /* 0x0013a00601007387 */ /* 0x0003e20000100800 */
[----:B------:R-:W-:-:S02]  /*1050*/  IABS R18, R3 ;  /* 0x0000000300127213 */ /* 0x000fc40000000000 */
[----:B----4-:R-:W-:Y:S01]  /*1060*/  IABS R12, R12 ;  /* 0x0000000c000c7213 */ /* 0x010fe20000000000 */
[----:B------:R4:W-:Y:S01]  /*1070*/  STL [R1+0x13a4], R3 ;  /* 0x0013a40301007387 */ /* 0x0009e20000100800 */
[----:B------:R-:W-:Y:S01]  /*1080*/  IABS R50, R2 ;  /* 0x0000000200327213 */ /* 0x000fe20000000000 */
[C---:B0-----:R-:W-:Y:S02]  /*1090*/  IMAD.HI.U32 R8, R10.reuse, R18, RZ ;  /* 0x000000120a087227 */ /* 0x041fe400078e00ff */
[----:B------:R0:W-:Y:S02]  /*10a0*/  STL [R1+0x13a8], R2 ;  /* 0x0013a80201007387 */ /* 0x0001e40000100800 */
[----:B-1----:R-:W-:-:S04]  /*10b0*/  IMAD.HI.U32 R6, R10, R17, RZ ;  /* 0x000000110a067227 */ /* 0x002fc800078e00ff */
[----:B----4-:R-:W-:-:S04]  /*10c0*/  IMAD.HI.U32 R3, R10, R13, RZ ;  /* 0x0000000d0a037227 */ /* 0x010fc800078e00ff */
[----:B0-----:R-:W-:-:S04]  /*10d0*/  IMAD.HI.U32 R2, R10, R12, RZ ;  /* 0x0000000c0a027227 */ /* 0x001fc800078e00ff */
[----:B------:R-:W-:Y:S02]  /*10e0*/  IMAD.MOV R2, RZ, RZ, -R2 ;  /* 0x000000ffff027224 */ /* 0x000fe400078e0a02 */
[----:B------:R-:W-:Y:S02]  /*10f0*/  IMAD.MOV R14, RZ, RZ, -R3 ;  /* 0x000000ffff0e7224 */ /* 0x000fe400078e0a03 */
[----:B------:R-:W-:Y:S02]  /*1100*/  IMAD.MOV R6, RZ, RZ, -R6 ;  /* 0x000000ffff067224 */ /* 0x000fe400078e0a06 */
[C---:B------:R-:W-:Y:S02]  /*1110*/  IMAD R12, R9.reuse, R2, R12 ;  /* 0x00000002090c7224 */ /* 0x040fe400078e020c */
[C---:B------:R-:W-:Y:S02]  /*1120*/  IMAD R3, R9.reuse, R14, R13 ;  /* 0x0000000e09037224 */ /* 0x040fe400078e020d */
[----:B------:R-:W-:Y:S01]  /*1130*/  IMAD R2, R9, R6, R17 ;  /* 0x0000000609027224 */ /* 0x000fe200078e0211 */
[----:B------:R0:W-:Y:S01]  /*1140*/  STL [R1+0x27c], R12 ;  /* 0x00027c0c01007387 */ /* 0x0001e20000100800 */
[----:B------:R-:W-:-:S02]  /*1150*/  VIADD R14, R64, 0x12 ;  /* 0x00000012400e7836 */ /* 0x000fc40000000000 */
[----:B------:R-:W-:Y:S01]  /*1160*/  VIADD R13, R64, 0x14 ;  /* 0x00000014400d7836 */ /* 0x000fe20000000000 */
[----:B------:R1:W-:Y:S01]  /*1170*/  STL [R1+0x284], R3 ;  /* 0x0002840301007387 */ /* 0x0003e20000100800 */
[----:B------:R-:W-:Y:S01]  /*1180*/  IMAD.HI.U32 R11, R10, R50, RZ ;  /* 0x000000320a0b7227 */ /* 0x000fe200078e00ff */
[----:B------:R-:W-:Y:S02]  /*1190*/  IABS R86, R14 ;  /* 0x0000000e00567213 */ /* 0x000fe40000000000 */
[----:B------:R4:W-:Y:S01]  /*11a0*/  STL [R1+0x29c], R2 ;  /* 0x00029c0201007387 */ /* 0x0009e20000100800 */
[----:B------:R-:W-:Y:S02]  /*11b0*/  IMAD.MOV R8, RZ, RZ, -R8 ;  /* 0x000000ffff087224 */ /* 0x000fe400078e0a08 */
[----:B0-----:R-:W-:Y:S01]  /*11c0*/  VIADD R12, R64, 0x13 ;  /* 0x00000013400c7836 */ /* 0x001fe20000000000 */
[----:B------:R0:W-:Y:S01]  /*11d0*/  STL [R1+0x13ac], R14 ;  /* 0x0013ac0e01007387 */ /* 0x0001e20000100800 */
[----:B------:R-:W-:-:S02]  /*11e0*/  IMAD.MOV R11, RZ, RZ, -R11 ;  /* 0x000000ffff0b7224 */ /* 0x000fc400078e0a0b */
[C---:B-1----:R-:W-:Y:S01]  /*11f0*/  VIADD R3, R64.reuse, 0x15 ;  /* 0x0000001540037836 */ /* 0x042fe20000000000 */
[----:B------:R1:W-:Y:S01]  /*1200*/  STL [R1+0x13b0], R12 ;  /* 0x0013b00c01007387 */ /* 0x0003e20000100800 */
[C---:B------:R-:W-:Y:S02]  /*1210*/  IMAD R18, R9.reuse, R8, R18 ;  /* 0x0000000809127224 */ /* 0x040fe400078e0212 */
[----:B----4-:R-:W-:Y:S01]  /*1220*/  VIADD R2, R64, 0x16 ;  /* 0x0000001640027836 */ /* 0x010fe20000000000 */
[----:B------:R4:W-:Y:S01]  /*1230*/  STL [R1+0x13b4], R13 ;  /* 0x0013b40d01007387 */ /* 0x0009e20000100800 */
[----:B------:R-:W-:Y:S01]  /*1240*/  IMAD R50, R9, R11, R50 ;  /* 0x0000000b09327224 */ /* 0x000fe200078e0232 */
[----:B0-----:R-:W-:Y:S02]  /*1250*/  IABS R14, R3 ;  /* 0x00000003000e7213 */ /* 0x001fe40000000000 */
[----:B------:R0:W-:Y:S01]  /*1260*/  STL [R1+0x13b8], R3 ;  /* 0x0013b80301007387 */ /* 0x0001e20000100800 */
[----:B------:R-:W-:-:S02]  /*1270*/  IABS R17, R2 ;  /* 0x0000000200117213 */ /* 0x000fc40000000000 */
[----:B-1----:R-:W-:Y:S01]  /*1280*/  IABS R12, R12 ;  /* 0x0000000c000c7213 */ /* 0x002fe20000000000 */
[----:B------:R1:W-:Y:S01]  /*1290*/  STL [R1+0x13bc], R2 ;  /* 0x0013bc0201007387 */ /* 0x0003e20000100800 */
[----:B------:R-:W-:Y:S01]  /*12a0*/  IMAD.HI.U32 R8, R10, R14, RZ ;  /* 0x0000000e0a087227 */ /* 0x000fe200078e00ff */
[----:B----4-:R-:W-:-:S03]  /*12b0*/  IABS R13, R13 ;  /* 0x0000000d000d7213 */ /* 0x010fc60000000000 */
[----:B------:R-:W-:-:S04]  /*12c0*/  IMAD.HI.U32 R11, R10, R17, RZ ;  /* 0x000000110a0b7227 */ /* 0x000fc800078e00ff */
[----:B0-----:R-:W-:-:S04]  /*12d0*/  IMAD.HI.U32 R3, R10, R12, RZ ;  /* 0x0000000c0a037227 */ /* 0x001fc800078e00ff */
[----:B-1----:R-:W-:-:S04]  /*12e0*/  IMAD.HI.U32 R2, R10, R86, RZ ;  /* 0x000000560a027227 */ /* 0x002fc800078e00ff */
[----:B------:R-:W-:Y:S02]  /*12f0*/  IMAD.MOV R2, RZ, RZ, -R2 ;  /* 0x000000ffff027224 */ /* 0x000fe400078e0a02 */
[----:B------:R-:W-:-:S04]  /*1300*/  IMAD.HI.U32 R6, R10, R13, RZ ;  /* 0x0000000d0a067227 */ /* 0x000fc800078e00ff */
[----:B------:R-:W-:Y:S02]  /*1310*/  IMAD.MOV R3, RZ, RZ, -R3 ;  /* 0x000000ffff037224 */ /* 0x000fe400078e0a03 */
[C---:B------:R-:W-:Y:S02]  /*1320*/  IMAD R86, R9.reuse, R2, R86 ;  /* 0x0000000209567224 */ /* 0x040fe400078e0256 */
[----:B------:R-:W-:Y:S02]  /*1330*/  IMAD.MOV R6, RZ, RZ, -R6 ;  /* 0x000000ffff067224 */ /* 0x000fe400078e0a06 */
[C---:B------:R-:W-:Y:S02]  /*1340*/  IMAD R2, R9.reuse, R3, R12 ;  /* 0x0000000309027224 */ /* 0x040fe400078e020c */
[----:B------:R-:W-:Y:S02]  /*1350*/  IMAD.MOV R8, RZ, RZ, -R8 ;  /* 0x000000ffff087224 */ /* 0x000fe400078e0a08 */
[----:B------:R-:W-:Y:S01]  /*1360*/  IMAD.MOV R20, RZ, RZ, -R11 ;  /* 0x000000ffff147224 */ /* 0x000fe200078e0a0b */
[----:B------:R0:W-:Y:S01]  /*1370*/  STL [R1+0x6c], R2 ;  /* 0x00006c0201007387 */ /* 0x0001e20000100800 */
[----:B------:R-:W-:-:S02]  /*1380*/  IMAD R6, R9, R6, R13 ;  /* 0x0000000609067224 */ /* 0x000fc400078e020d */
[C---:B------:R-:W-:Y:S02]  /*1390*/  IMAD R3, R9.reuse, R8, R14 ;  /* 0x0000000809037224 */ /* 0x040fe400078e020e */
[C---:B------:R-:W-:Y:S01]  /*13a0*/  VIADD R11, R64.reuse, 0x17 ;  /* 0x00000017400b7836 */ /* 0x040fe20000000000 */
[----:B------:R1:W-:Y:S01]  /*13b0*/  STL [R1+0x1bc], R6 ;  /* 0x0001bc0601007387 */ /* 0x0003e20000100800 */
[C---:B------:R-:W-:Y:S02]  /*13c0*/  VIADD R8, R64.reuse, 0x18 ;  /* 0x0000001840087836 */ /* 0x040fe40000000000 */
[----:B0-----:R-:W-:Y:S01]  /*13d0*/  IMAD R2, R9, R20, R17 ;  /* 0x0000001409027224 */ /* 0x001fe200078e0211 */
[----:B------:R0:W-:Y:S01]  /*13e0*/  STL [R1+0x2a0], R3 ;  /* 0x0002a00301007387 */ /* 0x0001e20000100800 */
[----:B------:R-:W-:Y:S02]  /*13f0*/  IABS R12, R11 ;  /* 0x0000000b000c7213 */ /* 0x000fe40000000000 */
[----:B------:R-:W-:Y:S01]  /*1400*/  IABS R17, R8 ;  /* 0x0000000800117213 */ /* 0x000fe20000000000 */
[----:B------:R4:W-:Y:S01]  /*1410*/  STL [R1+0x2b8], R2 ;  /* 0x0002b80201007387 */ /* 0x0009e20000100800 */
[----:B-1----:R-:W-:-:S03]  /*1420*/  VIADD R6, R64, 0x19 ;  /* 0x0000001940067836 */ /* 0x002fc60000000000 */
[----:B------:R-:W-:Y:S01]  /*1430*/  STL [R1+0x13c0], R11 ;  /* 0x0013c00b01007387 */ /* 0x000fe20000100800 */
[C---:B0-----:R-:W-:Y:S01]  /*1440*/  VIADD R3, R64.reuse, 0x1a ;  /* 0x0000001a40037836 */ /* 0x041fe20000000000 */
[----:B------:R-:W-:Y:S02]  /*1450*/  IABS R51, R6 ;  /* 0x0000000600337213 */ /* 0x000fe40000000000 */
[----:B------:R0:W-:Y:S01]  /*1460*/  STL [R1+0x13c4], R8 ;  /* 0x0013c40801007387 */ /* 0x0001e20000100800 */
[----:B----4-:R-:W-:Y:S01]  /*1470*/  VIADD R2, R64, 0x1b ;  /* 0x0000001b40027836 */ /* 0x010fe20000000000 */
[----:B------:R-:W-:Y:S02]  /*1480*/  IABS R88, R3 ;  /* 0x0000000300587213 */ /* 0x000fe40000000000 */
[----:B------:R1:W-:Y:S02]  /*1490*/  STL [R1+0x13c8], R6 ;  /* 0x0013c80601007387 */ /* 0x0003e40000100800 */
[----:B------:R-:W-:-:S02]  /*14a0*/  IABS R13, R2 ;  /* 0x00000002000d7213 */ /* 0x000fc40000000000 */
[----:B------:R-:W-:Y:S01]  /*14b0*/  STL [R1+0x13cc], R3 ;  /* 0x0013cc0301007387 */ /* 0x000fe20000100800 */
[----:B0-----:R-:W-:-:S03]  /*14c0*/  IMAD.HI.U32 R8, R10, R88, RZ ;  /* 0x000000580a087227 */ /* 0x001fc600078e00ff */
[----:B------:R0:W-:Y:S01]  /*14d0*/  STL [R1+0x13d0], R2 ;  /* 0x0013d00201007387 */ /* 0x0001e20000100800 */
[----:B------:R-:W-:-:S04]  /*14e0*/  IMAD.HI.U32 R11, R10, R13, RZ ;  /* 0x0000000d0a0b7227 */ /* 0x000fc800078e00ff */
[----:B-1----:R-:W-:-:S04]  /*14f0*/  IMAD.HI.U32 R6, R10, R51, RZ ;  /* 0x000000330a067227 */ /* 0x002fc800078e00ff */
[----:B0-----:R-:W-:-:S04]  /*1500*/  IMAD.HI.U32 R2, R10, R12, RZ ;  /* 0x0000000c0a027227 */ /* 0x001fc800078e00ff */
[----:B------:R-:W-:Y:S02]  /*1510*/  IMAD.MOV R2, RZ, RZ, -R2 ;  /* 0x000000ffff027224 */ /* 0x000fe400078e0a02 */
[----:B------:R-:W-:Y:S02]  /*1520*/  IMAD.MOV R20, RZ, RZ, -R11 ;  /* 0x000000ffff147224 */ /* 0x000fe400078e0a0b */
[----:B------:R-:W-:Y:S02]  /*1530*/  IMAD R2, R9, R2, R12 ;  /* 0x0000000209027224 */ /* 0x000fe400078e020c */
[----:B------:R-:W-:Y:S02]  /*1540*/  IMAD.MOV R8, RZ, RZ, -R8 ;  /* 0x000000ffff087224 */ /* 0x000fe400078e0a08 */
[----:B------:R-:W-:Y:S01]  /*1550*/  IMAD.MOV R6, RZ, RZ, -R6 ;  /* 0x000000ffff067224 */ /* 0x000fe200078e0a06 */
[----:B------:R0:W-:Y:S01]  /*1560*/  STL [R1+0x2c0], R2 ;  /* 0x0002c00201007387 */ /* 0x0001e20000100800 */
[----:B------:R-:W-:-:S04]  /*1570*/  IMAD.HI.U32 R3, R10, R17, RZ ;  /* 0x000000110a037227 */ /* 0x000fc800078e00ff */
[C---:B------:R-:W-:Y:S02]  /*1580*/  IMAD R88, R9.reuse, R8, R88 ;  /* 0x0000000809587224 */ /* 0x040fe400078e0258 */
[C---:B------:R-:W-:Y:S02]  /*1590*/  VIADD R11, R64.reuse, 0x1c ;  /* 0x0000001c400b7836 */ /* 0x040fe40000000000 */
[C---:B------:R-:W-:Y:S02]  /*15a0*/  IMAD R51, R9.reuse, R6, R51 ;  /* 0x0000000609337224 */ /* 0x040fe400078e0233 */
[C---:B0-----:R-:W-:Y:S01]  /*15b0*/  IMAD R2, R9.reuse, R20, R13 ;  /* 0x0000001409027224 */ /* 0x041fe200078e020d */
[----:B------:R-:W-:Y:S01]  /*15c0*/  IABS R12, R11 ;  /* 0x0000000b000c7213 */ /* 0x000fe20000000000 */
[C---:B------:R-:W-:Y:S02]  /*15d0*/  VIADD R8, R64.reuse, 0x1d ;  /* 0x0000001d40087836 */ /* 0x040fe40000000000 */
[----:B------:R-:W-:Y:S01]  /*15e0*/  IMAD.MOV R14, RZ, RZ, -R3 ;  /* 0x000000ffff0e7224 */ /* 0x000fe200078e0a03 */
[----:B------:R0:W-:Y:S01]  /*15f0*/  STL [R1+0x64], R2 ;  /* 0x0000640201007387 */ /* 0x0001e20000100800 */
[C---:B------:R-:W-:Y:S01]  /*1600*/  VIADD R6, R64.reuse, 0x1e ;  /* 0x0000001e40067836 */ /* 0x040fe20000000000 */
[----:B------:R-:W-:Y:S01]  /*1610*/  IABS R13, R8 ;  /* 0x00000008000d7213 */ /* 0x000fe20000000000 */
[----:B------:R-:W-:Y:S01]  /*1620*/  VIADD R3, R64, 0x1f ;  /* 0x0000001f40037836 */ /* 0x000fe20000000000 */
[----:B------:R-:W-:Y:S01]  /*1630*/  STL [R1+0x13d4], R11 ;  /* 0x0013d40b01007387 */ /* 0x000fe20000100800 */
[----:B------:R-:W-:Y:S01]  /*1640*/  IMAD R17, R9, R14, R17 ;  /* 0x0000000e09117224 */ /* 0x000fe200078e0211 */
[----:B------:R-:W-:-:S02]  /*1650*/  IABS R19, R6 ;  /* 0x0000000600137213 */ /* 0x000fc40000000000 */
[----:B------:R1:W-:Y:S01]  /*1660*/  STL [R1+0x13d8], R8 ;  /* 0x0013d80801007387 */ /* 0x0003e20000100800 */
[----:B------:R-:W-:Y:S01]  /*1670*/  IABS R20, R3 ;  /* 0x0000000300147213 */ /* 0x000fe20000000000 */
[----:B0-----:R-:W-:Y:S02]  /*1680*/  VIADD R2, R64, 0x20 ;  /* 0x0000002040027836 */ /* 0x001fe40000000000 */
[----:B------:R0:W-:Y:S03]  /*1690*/  STL [R1+0x13dc], R6 ;  /* 0x0013dc0601007387 */ /* 0x0001e60000100800 */
[----:B------:R-:W-:Y:S01]  /*16a0*/  IABS R21, R2 ;  /* 0x0000000200157213 */ /* 0x000fe20000000000 */
[----:B------:R4:W-:Y:S01]  /*16b0*/  STL [R1+0x13e0], R3 ;  /* 0x0013e00301007387 */ /* 0x0009e20000100800 */
[----:B-1----:R-:W-:-:S03]  /*16c0*/  IMAD.HI.U32 R8, R10, R20, RZ ;  /* 0x000000140a087227 */ /* 0x002fc600078e00ff */
[----:B------:R1:W-:Y:S01]  /*16d0*/  STL [R1+0x13e4], R2 ;  /* 0x0013e40201007387 */ /* 0x0003e20000100800 */
[----:B0-----:R-:W-:-:S04]  /*16e0*/  IMAD.HI.U32 R6, R10, R19, RZ ;  /* 0x000000130a067227 */ /* 0x001fc800078e00ff */
[----:B----4-:R-:W-:-:S04]  /*16f0*/  IMAD.HI.U32 R3, R10, R13, RZ ;  /* 0x0000000d0a037227 */ /* 0x010fc800078e00ff */
[----:B-1----:R-:W-:-:S04]  /*1700*/  IMAD.HI.U32 R2, R10, R12, RZ ;  /* 0x0000000c0a027227 */ /* 0x002fc800078e00ff */
[----:B------:R-:W-:Y:S02]  /*1710*/  IMAD.MOV R2, RZ, RZ, -R2 ;  /* 0x000000ffff027224 */ /* 0x000fe400078e0a02 */
[----:B------:R-:W-:-:S04]  /*1720*/  IMAD.HI.U32 R11, R10, R21, RZ ;  /* 0x000000150a0b7227 */ /* 0x000fc800078e00ff */
[----:B------:R-:W-:Y:S02]  /*1730*/  IMAD.MOV R14, RZ, RZ, -R3 ;  /* 0x000000ffff0e7224 */ /* 0x000fe400078e0a03 */
[C---:B------:R-:W-:Y:S02]  /*1740*/  IMAD R2, R9.reuse, R2, R12 ;  /* 0x0000000209027224 */ /* 0x040fe400078e020c */
[----:B------:R-:W-:Y:S02]  /*1750*/  IMAD.MOV R6, RZ, RZ, -R6 ;  /* 0x000000ffff067224 */ /* 0x000fe400078e0a06 */
[----:B------:R-:W-:Y:S01]  /*1760*/  IMAD.MOV R8, RZ, RZ, -R8 ;  /* 0x000000ffff087224 */ /* 0x000fe200078e0a08 */
[----:B------:R0:W-:Y:S01]  /*1770*/  STL [R1+0x1c4], R2 ;  /* 0x0001c40201007387 */ /* 0x0001e20000100800 */
[----:B------:R-:W-:Y:S02]  /*1780*/  IMAD.MOV R22, RZ, RZ, -R11 ;  /* 0x000000ffff167224 */ /* 0x000fe400078e0a0b */
[----:B------:R-:W-:-:S02]  /*1790*/  IMAD R11, R9, R14, R13 ;  /* 0x0000000e090b7224 */ /* 0x000fc400078e020d */
[C---:B------:R-:W-:Y:S02]  /*17a0*/  IMAD R3, R9.reuse, R6, R19 ;  /* 0x0000000609037224 */ /* 0x040fe400078e0213 */
[C---:B------:R-:W-:Y:S01]  /*17b0*/  VIADD R12, R64.reuse, 0x21 ;  /* 0x00000021400c7836 */ /* 0x040fe20000000000 */
[----:B------:R1:W-:Y:S01]  /*17c0*/  STL [R1+0x2c4], R11 ;  /* 0x0002c40b01007387 */ /* 0x0003e20000100800 */
[C---:B------:R-:W-:Y:S02]  /*17d0*/  VIADD R6, R64.reuse, 0x23 ;  /* 0x0000002340067836 */ /* 0x040fe40000000000 */
[C---:B0-----:R-:W-:Y:S01]  /*17e0*/  IMAD R2, R9.reuse, R8, R20 ;  /* 0x0000000809027224 */ /* 0x041fe200078e0214 */
[----:B------:R0:W-:Y:S01]  /*17f0*/  STL [R1+0x2d4], R3 ;  /* 0x0002d40301007387 */ /* 0x0001e20000100800 */
[----:B------:R-:W-:Y:S01]  /*1800*/  IABS R52, R12 ;  /* 0x0000000c00347213 */ /* 0x000fe20000000000 */
[----:B------:R-:W-:Y:S02]  /*1810*/  IMAD R19, R9, R22, R21 ;  /* 0x0000001609137224 */ /* 0x000fe400078e0215 */
[----:B------:R4:W-:Y:S01]  /*1820*/  STL [R1+0x404], R2 ;  /* 0x0004040201007387 */ /* 0x0009e20000100800 */
[----:B------:R-:W-:-:S02]  /*1830*/  VIADD R21, R64, 0x2b ;  /* 0x0000002b40157836 */ /* 0x000fc40000000000 */
[----:B-1----:R-:W-:Y:S01]  /*1840*/  VIADD R11, R64, 0x22 ;  /* 0x00000022400b7836 */ /* 0x002fe20000000000 */
[----:B------:R-:W-:Y:S01]  /*1850*/  STL [R1+0x13e8], R12 ;  /* 0x0013e80c01007387 */ /* 0x000fe20000100800 */
[----:B------:R-:W-:-:S03]  /*1860*/  IMAD.HI.U32 R8, R10, R52, RZ ;  /* 0x000000340a087227 */ /* 0x000fc600078e00ff */
[----:B------:R1:W-:Y:S01]  /*1870*/  STL [R1+0x13ec], R11 ;  /* 0x0013ec0b01007387 */ /* 0x0003e20000100800 */
[C---:B0-----:R-:W-:Y:S01]  /*1880*/  VIADD R3, R64.reuse, 0x24 ;  /* 0x0000002440037836 */ /* 0x041fe20000000000 */
[----:B------:R-:W-:Y:S01]  /*1890*/  IABS R89, R11 ;  /* 0x0000000b00597213 */ /* 0x000fe20000000000 */
[----:B----4-:R-:W-:Y:S01]  /*18a0*/  VIADD R2, R64, 0x25 ;  /* 0x0000002540027836 */ /* 0x010fe20000000000 */
[----:B------:R0:W-:Y:S01]  /*18b0*/  STL [R1+0x13f0], R6 ;  /* 0x0013f00601007387 */ /* 0x0001e20000100800 */
[----:B------:R-:W-:-:S03]  /*18c0*/  IMAD.MOV R8, RZ, RZ, -R8 ;  /* 0x000000ffff087224 */ /* 0x000fc600078e0a08 */
[----:B------:R4:W-:Y:S01]  /*18d0*/  STL [R1+0x13f4], R3 ;  /* 0x0013f40301007387 */ /* 0x0009e20000100800 */
[----:B------:R-:W-:Y:S02]  /*18e0*/  IMAD R52, R9, R8, R52 ;  /* 0x0000000809347224 */ /* 0x000fe400078e0234 */
[----:B-1----:R-:W-:Y:S01]  /*18f0*/  IMAD.HI.U32 R11, R10, R89, RZ ;  /* 0x000000590a0b7227 */ /* 0x002fe200078e00ff */
[----:B------:R1:W-:Y:S01]  /*1900*/  STL [R1+0x13f8], R2 ;  /* 0x0013f80201007387 */ /* 0x0003e20000100800 */
[----:B0-----:R-:W-:Y:S02]  /*1910*/  IABS R6, R6 ;  /* 0x0000000600067213 */ /* 0x001fe40000000000 */
[----:B------:R-:W-:Y:S02]  /*1920*/  VIADD R8, R64, 0x27 ;  /* 0x0000002740087836 */ /* 0x000fe40000000000 */
[----:B------:R-:W-:Y:S01]  /*1930*/  IMAD.MOV R20, RZ, RZ, -R11 ;  /* 0x000000ffff147224 */ /* 0x000fe200078e0a0b */
[----:B----4-:R-:W-:Y:S01]  /*1940*/  IABS R3, R3 ;  /* 0x0000000300037213 */ /* 0x010fe20000000000 */
[----:B------:R-:W-:Y:S01]  /*1950*/  IMAD.HI.U32 R12, R10, R6, RZ ;  /* 0x000000060a0c7227 */ /* 0x000fe200078e00ff */
[----:B-1----:R-:W-:-:S03]  /*1960*/  IABS R2, R2 ;  /* 0x0000000200027213 */ /* 0x002fc60000000000 */
[----:B------:R-:W-:-:S04]  /*1970*/  IMAD.HI.U32 R13, R10, R3, RZ ;  /* 0x000000030a0d7227 */ /* 0x000fc800078e00ff */
[----:B------:R-:W-:-:S04]  /*1980*/  IMAD.HI.U32 R14, R10, R2, RZ ;  /* 0x000000020a0e7227 */ /* 0x000fc800078e00ff */
        /* <DEDUP_REMOVED lines=8> */
[C---:B------:R-:W-:Y:S01]  /*1a10*/  VIADD R11, R64.reuse, 0x28 ;  /* 0x00000028400b7836 */ /* 0x040fe20000000000 */
[----:B------:R1:W-:Y:S01]  /*1a20*/  STL [R1+0x1d0], R3 ;  /* 0x0001d00301007387 */ /* 0x0003e20000100800 */
[----:B------:R-:W-:Y:S02]  /*1a30*/  IMAD R89, R9, R20, R89 ;  /* 0x0000001409597224 */ /* 0x000fe400078e0259 */
[C---:B------:R-:W-:Y:S01]  /*1a40*/  VIADD R22, R64.reuse, 0x2d ;  /* 0x0000002d40167836 */ /* 0x040fe20000000000 */
[----:B------:R-:W-:Y:S01]  /*1a50*/  STL [R1+0x40c], R2 ;  /* 0x00040c0201007387 */ /* 0x000fe20000100800 */
[----:B------:R-:W-:Y:S01]  /*1a60*/  IABS R20, R11 ;  /* 0x0000000b00147213 */ /* 0x000fe20000000000 */
[C---:B0-----:R-:W-:Y:S02]  /*1a70*/  VIADD R6, R64.reuse, 0x29 ;  /* 0x0000002940067836 */ /* 0x041fe40000000000 */
[----:B------:R0:W-:Y:S01]  /*1a80*/  STL [R1+0x1400], R12 ;  /* 0x0014000c01007387 */ /* 0x0001e20000100800 */
[----:B------:R-:W-:-:S02]  /*1a90*/  VIADD R14, R64, 0x2e ;  /* 0x0000002e400e7836 */ /* 0x000fc40000000000 */
[----:B-1----:R-:W-:Y:S01]  /*1aa0*/  VIADD R3, R64, 0x2a ;  /* 0x0000002a40037836 */ /* 0x002fe20000000000 */
[----:B------:R1:W-:Y:S01]  /*1ab0*/  STL [R1+0x13fc], R8 ;  /* 0x0013fc0801007387 */ /* 0x0003e20000100800 */
[----:B------:R-:W-:-:S03]  /*1ac0*/  IABS R54, R6 ;  /* 0x0000000600367213 */ /* 0x000fc60000000000 */
[----:B------:R4:W-:Y:S01]  /*1ad0*/  STL [R1+0x1404], R11 ;  /* 0x0014040b01007387 */ /* 0x0009e20000100800 */
[----:B------:R-:W-:Y:S02]  /*1ae0*/  IABS R90, R3 ;  /* 0x00000003005a7213 */ /* 0x000fe40000000000 */
[----:B0-----:R-:W-:Y:S01]  /*1af0*/  IABS R12, R12 ;  /* 0x0000000c000c7213 */ /* 0x001fe20000000000 */
[----:B------:R0:W-:Y:S01]  /*1b00*/  STL [R1+0x1408], R6 ;  /* 0x0014080601007387 */ /* 0x0001e20000100800 */
[----:B-1----:R-:W-:Y:S01]  /*1b10*/  IABS R8, R8 ;  /* 0x0000000800087213 */ /* 0x002fe20000000000 */
[C---:B------:R-:W-:Y:S02]  /*1b20*/  IMAD.HI.U32 R2, R10.reuse, R90, RZ ;  /* 0x0000005a0a027227 */ /* 0x040fe400078e00ff */
[----:B------:R1:W-:Y:S02]  /*1b30*/  STL [R1+0x1410], R3 ;  /* 0x0014100301007387 */ /* 0x0003e40000100800 */
[----:B------:R-:W-:-:S04]  /*1b40*/  IMAD.HI.U32 R13, R10, R12, RZ ;  /* 0x0000000c0a0d7227 */ /* 0x000fc800078e00ff */
[----:B----4-:R-:W-:-:S04]  /*1b50*/  IMAD.HI.U32 R11, R10, R8, RZ ;  /* 0x000000080a0b7227 */ /* 0x010fc800078e00ff */
[----:B------:R-:W-:Y:S02]  /*1b60*/  IMAD.MOV R13, RZ, RZ, -R13 ;  /* 0x000000ffff0d7224 */ /* 0x000fe400078e0a0d */
[----:B------:R-:W-:Y:S02]  /*1b70*/  IMAD.MOV R11, RZ, RZ, -R11 ;  /* 0x000000ffff0b7224 */ /* 0x000fe400078e0a0b */
[C---:B------:R-:W-:Y:S02]  /*1b80*/  IMAD R12, R9.reuse, R13, R12 ;  /* 0x0000000d090c7224 */ /* 0x040fe400078e020c */
[----:B------:R-:W-:Y:S01]  /*1b90*/  IMAD R8, R9, R11, R8 ;  /* 0x0000000b09087224 */ /* 0x000fe200078e0208 */
[----:B------:R-:W-:Y:S01]  /*1ba0*/  IABS R11, R22 ;  /* 0x00000016000b7213 */ /* 0x000fe20000000000 */
[----:B0-----:R-:W-:Y:S01]  /*1bb0*/  IMAD.HI.U32 R6, R10, R20, RZ ;  /* 0x000000140a067227 */ /* 0x001fe200078e00ff */
[----:B------:R0:W-:Y:S03]  /*1bc0*/  STL [R1+0x410], R12 ;  /* 0x0004100c01007387 */ /* 0x0001e60000100800 */
[----:B------:R-:W-:Y:S01]  /*1bd0*/  VIADD R13, R64, 0x2c ;  /* 0x0000002c400d7836 */ /* 0x000fe20000000000 */
[----:B------:R-:W-:Y:S01]  /*1be0*/  STL [R1+0x49c], R8 ;  /* 0x00049c0801007387 */ /* 0x000fe20000100800 */
[----:B------:R-:W-:-:S02]  /*1bf0*/  IMAD.MOV R6, RZ, RZ, -R6 ;  /* 0x000000ffff067224 */ /* 0x000fc400078e0a06 */
[----:B------:R-:W-:Y:S01]  /*1c00*/  IMAD.MOV R2, RZ, RZ, -R2 ;  /* 0x000000ffff027224 */ /* 0x000fe200078e0a02 */
[----:B------:R4:W-:Y:S01]  /*1c10*/  STL [R1+0x140c], R21 ;  /* 0x00140c1501007387 */ /* 0x0009e20000100800 */
[----:B-1----:R-:W-:-:S03]  /*1c20*/  IMAD.HI.U32 R3, R10, R54, RZ ;  /* 0x000000360a037227 */ /* 0x002fc600078e00ff */
[----:B------:R1:W-:Y:S01]  /*1c30*/  STL [R1+0x1414], R13 ;  /* 0x0014140d01007387 */ /* 0x0003e20000100800 */
[----:B0-----:R-:W-:Y:S02]  /*1c40*/  VIADD R12, R64, 0x2f ;  /* 0x0000002f400c7836 */ /* 0x001fe40000000000 */
[C---:B------:R-:W-:Y:S01]  /*1c50*/  IMAD R20, R9.reuse, R6, R20 ;  /* 0x0000000609147224 */ /* 0x040fe200078e0214 */
[----:B------:R0:W-:Y:S01]  /*1c60*/  STL [R1+0x1418], R22 ;  /* 0x0014181601007387 */ /* 0x0001e20000100800 */
[----:B------:R-:W-:Y:S01]  /*1c70*/  IABS R6, R14 ;  /* 0x0000000e00067213 */ /* 0x000fe20000000000 */
[----:B------:R-:W-:Y:S01]  /*1c80*/  IMAD R90, R9, R2, R90 ;  /* 0x00000002095a7224 */ /* 0x000fe200078e025a */
[----:B----4-:R-:W-:Y:S01]  /*1c90*/  IABS R21, R21 ;  /* 0x0000001500157213 */ /* 0x010fe20000000000 */
[----:B------:R4:W-:Y:S01]  /*1ca0*/  STL [R1+0x1420], R14 ;  /* 0x0014200e01007387 */ /* 0x0009e20000100800 */
[----:B------:R-:W-:Y:S01]  /*1cb0*/  IMAD.MOV R3, RZ, RZ, -R3 ;  /* 0x000000ffff037224 */ /* 0x000fe200078e0a03 */
[----:B-1----:R-:W-:Y:S01]  /*1cc0*/  IABS R13, R13 ;  /* 0x0000000d000d7213 */ /* 0x002fe20000000000 */
[C---:B------:R-:W-:Y:S01]  /*1cd0*/  IMAD.HI.U32 R8, R10.reuse, R6, RZ ;  /* 0x000000060a087227 */ /* 0x040fe200078e00ff */
[----:B------:R-:W-:Y:S01]  /*1ce0*/  IABS R2, R12 ;  /* 0x0000000c00027213 */ /* 0x000fe20000000000 */
[----:B------:R1:W-:Y:S02]  /*1cf0*/  STL [R1+0x1428], R12 ;  /* 0x0014280c01007387 */ /* 0x0003e40000100800 */
[----:B0-----:R-:W-:-:S04]  /*1d00*/  IMAD.HI.U32 R22, R10, R21, RZ ;  /* 0x000000150a167227 */ /* 0x001fc800078e00ff */
[----:B----4-:R-:W-:-:S04]  /*1d10*/  IMAD.HI.U32 R14, R10, R13, RZ ;  /* 0x0000000d0a0e7227 */ /* 0x010fc800078e00ff */
[----:B-1----:R-:W-:-:S04]  /*1d20*/  IMAD.HI.U32 R12, R10, R11, RZ ;  /* 0x0000000b0a0c7227 */ /* 0x002fc800078e00ff */
[----:B------:R-:W-:Y:S02]  /*1d30*/  IMAD.MOV R22, RZ, RZ, -R22 ;  /* 0x000000ffff167224 */ /* 0x000fe400078e0a16 */
[----:B------:R-:W-:Y:S02]  /*1d40*/  IMAD R54, R9, R3, R54 ;  /* 0x0000000309367224 */ /* 0x000fe400078e0236 */
[----:B------:R-:W-:Y:S02]  /*1d50*/  IMAD.MOV R14, RZ, RZ, -R14 ;  /* 0x000000ffff0e7224 */ /* 0x000fe400078e0a0e */
[----:B------:R-:W-:-:S04]  /*1d60*/  IMAD.HI.U32 R3, R10, R2, RZ ;  /* 0x000000020a037227 */ /* 0x000fc800078e00ff */
[----:B------:R-:W-:Y:S02]  /*1d70*/  IMAD.MOV R12, RZ, RZ, -R12 ;  /* 0x000000ffff0c7224 */ /* 0x000fe400078e0a0c */
[----:B------:R-:W-:Y:S02]  /*1d80*/  IMAD.MOV R8, RZ, RZ, -R8 ;  /* 0x000000ffff087224 */ /* 0x000fe400078e0a08 */
[C---:B------:R-:W-:Y:S02]  /*1d90*/  IMAD R21, R9.reuse, R22, R21 ;  /* 0x0000001609157224 */ /* 0x040fe400078e0215 */
[C---:B------:R-:W-:Y:S02]  /*1da0*/  IMAD R13, R9.reuse, R14, R13 ;  /* 0x0000000e090d7224 */ /* 0x040fe400078e020d */
[----:B------:R-:W-:Y:S01]  /*1db0*/  IMAD.MOV R3, RZ, RZ, -R3 ;  /* 0x000000ffff037224 */ /* 0x000fe200078e0a03 */
[----:B------:R-:W-:Y:S01]  /*1dc0*/  STL [R1+0x78], R21 ;  /* 0x0000781501007387 */ /* 0x000fe20000100800 */
[----:B------:R-:W-:-:S02]  /*1dd0*/  IMAD R11, R9, R12, R11 ;  /* 0x0000000c090b7224 */ /* 0x000fc400078e020b */
[C---:B------:R-:W-:Y:S01]  /*1de0*/  IMAD R6, R9.reuse, R8, R6 ;  /* 0x0000000809067224 */ /* 0x040fe200078e0206 */
[----:B------:R0:W-:Y:S01]  /*1df0*/  STL [R1+0x1d8], R13 ;  /* 0x0001d80d01007387 */ /* 0x0001e20000100800 */
[----:B------:R-:W-:Y:S02]  /*1e00*/  IMAD R2, R9, R3, R2 ;  /* 0x0000000309027224 */ /* 0x000fe400078e0202 */
[C---:B------:R-:W-:Y:S01]  /*1e10*/  VIADD R12, R64.reuse, 0x31 ;  /* 0x00000031400c7836 */ /* 0x040fe20000000000 */
[----:B------:R1:W-:Y:S01]  /*1e20*/  STL [R1+0x4a4], R11 ;  /* 0x0004a40b01007387 */ /* 0x0003e20000100800 */
[----:B------:R-:W-:-:S03]  /*1e30*/  VIADD R8, R64, 0x34 ;  /* 0x0000003440087836 */ /* 0x000fc60000000000 */
[----:B------:R4:W-:Y:S01]  /*1e40*/  STL [R1+0x4d4], R6 ;  /* 0x0004d40601007387 */ /* 0x0009e20000100800 */
[----:B------:R-:W-:Y:S01]  /*1e50*/  IABS R53, R12 ;  /* 0x0000000c00357213 */ /* 0x000fe20000000000 */
[C---:B0-----:R-:W-:Y:S02]  /*1e60*/  VIADD R13, R64.reuse, 0x30 ;  /* 0x00000030400d7836 */ /* 0x041fe40000000000 */
[----:B------:R0:W-:Y:S01]  /*1e70*/  STL [R1+0x4d8], R2 ;  /* 0x0004d80201007387 */ /* 0x0001e20000100800 */
[C---:B-1----:R-:W-:Y:S02]  /*1e80*/  VIADD R11, R64.reuse, 0x32 ;  /* 0x00000032400b7836 */ /* 0x042fe40000000000 */
[----:B------:R-:W-:Y:S01]  /*1e90*/  IABS R21, R13 ;  /* 0x0000000d00157213 */ /* 0x000fe20000000000 */
[----:B------:R1:W-:Y:S01]  /*1ea0*/  STL [R1+0x141c], R13 ;  /* 0x00141c0d01007387 */ /* 0x0003e20000100800 */
[----:B----4-:R-:W-:Y:S01]  /*1eb0*/  VIADD R6, R64, 0x33 ;  /* 0x0000003340067836 */ /* 0x010fe20000000000 */
[----:B------:R-:W-:-:S02]  /*1ec0*/  IABS R91, R11 ;  /* 0x0000000b005b7213 */ /* 0x000fc40000000000 */
[----:B------:R-:W-:Y:S01]  /*1ed0*/  STL [R1+0x1424], R12 ;  /* 0x0014240c01007387 */ /* 0x000fe20000100800 */
[----:B0-----:R-:W-:-:S03]  /*1ee0*/  IABS R2, R8 ;  /* 0x0000000800027213 */ /* 0x001fc60000000000 */
[----:B------:R0:W-:Y:S01]  /*1ef0*/  STL [R1+0x142c], R11 ;  /* 0x00142c0b01007387 */ /* 0x0001e20000100800 */
[----:B-1----:R-:W-:-:S03]  /*1f00*/  IMAD.HI.U32 R13, R10, R21, RZ ;  /* 0x000000150a0d7227 */ /* 0x002fc600078e00ff */
[----:B------:R1:W-:Y:S01]  /*1f10*/  STL [R1+0x1434], R6 ;  /* 0x0014340601007387 */ /* 0x0003e20000100800 */
[----:B------:R-:W-:-:S03]  /*1f20*/  IMAD.HI.U32 R3, R10, R2, RZ ;  /* 0x000000020a037227 */ /* 0x000fc600078e00ff */
[----:B------:R4:W-:Y:S01]  /*1f30*/  STL [R1+0x143c], R8 ;  /* 0x00143c0801007387 */ /* 0x0009e20000100800 */
[----:B0-----:R-:W-:Y:S01]  /*1f40*/  IMAD.HI.U32 R11, R10, R91, RZ ;  /* 0x0000005b0a0b7227 */ /* 0x001fe200078e00ff */
[----:B-1----:R-:W-:-:S03]  /*1f50*/  IABS R6, R6 ;  /* 0x0000000600067213 */ /* 0x002fc60000000000 */
[----:B------:R-:W-:Y:S02]  /*1f60*/  IMAD.MOV R13, RZ, RZ, -R13 ;  /* 0x000000ffff0d7224 */ /* 0x000fe400078e0a0d */
[----:B------:R-:W-:Y:S02]  /*1f70*/  IMAD.MOV R3, RZ, RZ, -R3 ;  /* 0x000000ffff037224 */ /* 0x000fe400078e0a03 */
[----:B----4-:R-:W-:-:S04]  /*1f80*/  IMAD.HI.U32 R8, R10, R6, RZ ;  /* 0x000000060a087227 */ /* 0x010fc800078e00ff */
[----:B------:R-:W-:Y:S02]  /*1f90*/  IMAD.MOV R8, RZ, RZ, -R8 ;  /* 0x000000ffff087224 */ /* 0x000fe400078e0a08 */
[----:B------:R-:W-:Y:S02]  /*1fa0*/  IMAD.MOV R11, RZ, RZ, -R11 ;  /* 0x000000ffff0b7224 */ /* 0x000fe400078e0a0b */
[----:B------:R-:W-:Y:S02]  /*1fb0*/  IMAD R6, R9, R8, R6 ;  /* 0x0000000809067224 */ /* 0x000fe400078e0206 */
[----:B------:R-:W-:-:S03]  /*1fc0*/  IMAD.HI.U32 R12, R10, R53, RZ ;  /* 0x000000350a0c7227 */ /* 0x000fc600078e00ff */
[----:B------:R0:W-:Y:S01]  /*1fd0*/  STL [R1+0x7c], R6 ;  /* 0x00007c0601007387 */ /* 0x0001e20000100800 */
[C---:B------:R-:W-:Y:S02]  /*1fe0*/  IMAD R21, R9.reuse, R13, R21 ;  /* 0x0000000d09157224 */ /* 0x040fe400078e0215 */
[C---:B------:R-:W-:Y:S02]  /*1ff0*/  IMAD R2, R9.reuse, R3, R2 ;  /* 0x0000000309027224 */ /* 0x040fe400078e0202 */
[C---:B------:R-:W-:Y:S02]  /*2000*/  VIADD R13, R64.reuse, 0x35 ;  /* 0x00000035400d7836 */ /* 0x040fe40000000000 */
[----:B------:R-:W-:Y:S01]  /*2010*/  IMAD R91, R9, R11, R91 ;  /* 0x0000000b095b7224 */ /* 0x000fe200078e025b */
[----:B------:R-:W-:Y:S01]  /*2020*/  STL [R1+0x1e4], R2 ;  /* 0x0001e40201007387 */ /* 0x000fe20000100800 */
[----:B------:R-:W-:Y:S02]  /*2030*/  IMAD.MOV R12, RZ, RZ, -R12 ;  /* 0x000000ffff0c7224 */ /* 0x000fe400078e0a0c */
[C---:B------:R-:W-:Y:S01]  /*2040*/  VIADD R11, R64.reuse, 0x36 ;  /* 0x00000036400b7836 */ /* 0x040fe20000000000 */
[----:B------:R1:W-:Y:S01]  /*2050*/  STL [R1+0x1430], R13 ;  /* 0x0014300d01007387 */ /* 0x0003e20000100800 */
[----:B0-----:R-:W-:-:S02]  /*2060*/  VIADD R6, R64, 0x37 ;  /* 0x0000003740067836 */ /* 0x001fc40000000000 */
[----:B------:R-:W-:Y:S01]  /*2070*/  IMAD R53, R9, R12, R53 ;  /* 0x0000000c09357224 */ /* 0x000fe200078e0235 */
[----:B------:R0:W-:Y:S01]  /*2080*/  STL [R1+0x1438], R11 ;  /* 0x0014380b01007387 */ /* 0x0001e20000100800 */
[C---:B------:R-:W-:Y:S02]  /*2090*/  VIADD R12, R64.reuse, 0x38 ;  /* 0x00000038400c7836 */ /* 0x040fe40000000000 */
[----:B------:R-:W-:Y:S01]  /*20a0*/  VIADD R8, R64, 0x39 ;  /* 0x0000003940087836 */ /* 0x000fe20000000000 */
[----:B------:R4:W-:Y:S01]  /*20b0*/  STL [R1+0x1440], R6 ;  /* 0x0014400601007387 */ /* 0x0009e20000100800 */
[----:B-1----:R-:W-:-:S03]  /*20c0*/  IABS R13, R13 ;  /* 0x0000000d000d7213 */ /* 0x002fc60000000000 */
[----:B------:R1:W-:Y:S01]  /*20d0*/  STL [R1+0x1448], R12 ;  /* 0x0014480c01007387 */ /* 0x0003e20000100800 */
[----:B------:R-:W-:Y:S02]  /*20e0*/  IABS R22, R12 ;  /* 0x0000000c00167213 */ /* 0x000fe40000000000 */
[----:B0-----:R-:W-:Y:S01]  /*20f0*/  IABS R11, R11 ;  /* 0x0000000b000b7213 */ /* 0x001fe20000000000 */
[C---:B------:R-:W-:Y:S01]  /*2100*/  IMAD.HI.U32 R14, R10.reuse, R13, RZ ;  /* 0x0000000d0a0e7227 */ /* 0x040fe200078e00ff */
[----:B------:R0:W-:Y:S01]  /*2110*/  STL [R1+0x1450], R8 ;  /* 0x0014500801007387 */ /* 0x0001e20000100800 */
[----:B----4-:R-:W-:Y:S02]  /*2120*/  IABS R6, R6 ;  /* 0x0000000600067213 */ /* 0x010fe40000000000 */
[----:B------:R-:W-:Y:S01]  /*2130*/  IABS R55, R8 ;  /* 0x0000000800377213 */ /* 0x000fe20000000000 */
[----:B------:R-:W-:Y:S02]  /*2140*/  IMAD.MOV R14, RZ, RZ, -R14 ;  /* 0x000000ffff0e7224 */ /* 0x000fe400078e0a0e */
[----:B-1----:R-:W-:-:S04]  /*2150*/  IMAD.HI.U32 R12, R10, R11, RZ ;  /* 0x0000000b0a0c7227 */ /* 0x002fc800078e00ff */
[----:B0-----:R-:W-:-:S04]  /*2160*/  IMAD.HI.U32 R8, R10, R6, RZ ;  /* 0x000000060a087227 */ /* 0x001fc800078e00ff */
[----:B------:R-:W-:Y:S02]  /*2170*/  IMAD.MOV R12, RZ, RZ, -R12 ;  /* 0x000000ffff0c7224 */ /* 0x000fe400078e0a0c */
[----:B------:R-:W-:Y:S02]  /*2180*/  IMAD.MOV R8, RZ, RZ, -R8 ;  /* 0x000000ffff087224 */ /* 0x000fe400078e0a08 */
[C---:B------:R-:W-:Y:S02]  /*2190*/  IMAD R13, R9.reuse, R14, R13 ;  /* 0x0000000e090d7224 */ /* 0x040fe400078e020d */
[C---:B------:R-:W-:Y:S02]  /*21a0*/  IMAD R11, R9.reuse, R12, R11 ;  /* 0x0000000c090b7224 */ /* 0x040fe400078e020b */
[----:B------:R-:W-:Y:S01]  /*21b0*/  IMAD R6, R9, R8, R6 ;  /* 0x0000000809067224 */ /* 0x000fe200078e0206 */
[----:B------:R0:W-:Y:S01]  /*21c0*/  STL [R1+0x4e4], R13 ;  /* 0x0004e40d01007387 */ /* 0x0001e20000100800 */
[----:B------:R-:W-:-:S03]  /*21d0*/  IMAD.HI.U32 R2, R10, R55, RZ ;  /* 0x000000370a027227 */ /* 0x000fc600078e00ff */
[----:B------:R1:W-:Y:S01]  /*21e0*/  STL [R1+0x514], R11 ;  /* 0x0005140b01007387 */ /* 0x0003e20000100800 */
[C---:B------:R-:W-:Y:S02]  /*21f0*/  VIADD R14, R64.reuse, 0x3d ;  /* 0x0000003d400e7836 */ /* 0x040fe40000000000 */
[----:B------:R-:W-:Y:S01]  /*2200*/  IMAD.MOV R2, RZ, RZ, -R2 ;  /* 0x000000ffff027224 */ /* 0x000fe200078e0a02 */
[----:B------:R4:W-:Y:S01]  /*2210*/  STL [R1+0x51c], R6 ;  /* 0x00051c0601007387 */ /* 0x0009e20000100800 */
[C---:B------:R-:W-:Y:S02]  /*2220*/  VIADD R12, R64.reuse, 0x3e ;  /* 0x0000003e400c7836 */ /* 0x040fe40000000000 */
[----:B0-----:R-:W-:Y:S01]  /*2230*/  VIADD R13, R64, 0x3b ;  /* 0x0000003b400d7836 */ /* 0x001fe20000000000 */
[----:B------:R-:W-:Y:S01]  /*2240*/  STL [R1+0x1444], R23 ;  /* 0x0014441701007387 */ /* 0x000fe20000100800 */
[----:B------:R-:W-:-:S03]  /*2250*/  IMAD.HI.U32 R3, R10, R22, RZ ;  /* 0x000000160a037227 */ /* 0x000fc600078e00ff */
[----:B------:R0:W-:Y:S01]  /*2260*/  STL [R1+0x144c], R13 ;  /* 0x00144c0d01007387 */ /* 0x0001e20000100800 */
[----:B-1----:R-:W-:Y:S01]  /*2270*/  VIADD R11, R64, 0x3c ;  /* 0x0000003c400b7836 */ /* 0x002fe20000000000 */
[----:B----4-:R-:W-:Y:S01]  /*2280*/  IABS R6, R14 ;  /* 0x0000000e00067213 */ /* 0x010fe20000000000 */
[C---:B------:R-:W-:Y:S01]  /*2290*/  IMAD R55, R9.reuse, R2, R55 ;  /* 0x0000000209377224 */ /* 0x040fe200078e0237 */
[----:B------:R-:W-:Y:S01]  /*22a0*/  IABS R2, R12 ;  /* 0x0000000c00027213 */ /* 0x000fe20000000000 */
[----:B------:R-:W-:Y:S01]  /*22b0*/  IMAD.MOV R3, RZ, RZ, -R3 ;  /* 0x000000ffff037224 */ /* 0x000fe200078e0a03 */
[----:B------:R1:W-:Y:S01]  /*22c0*/  STL [R1+0x1454], R11 ;  /* 0x0014540b01007387 */ /* 0x0003e20000100800 */
[----:B------:R-:W-:Y:S01]  /*22d0*/  IMAD.HI.U32 R8, R10, R6, RZ ;  /* 0x000000060a087227 */ /* 0x000fe200078e00ff */
[----:B0-----:R-:W-:Y:S02]  /*22e0*/  IABS R13, R13 ;  /* 0x0000000d000d7213 */ /* 0x001fe40000000000 */
[----:B------:R0:W-:Y:S01]  /*22f0*/  STL [R1+0x145c], R14 ;  /* 0x00145c0e01007387 */ /* 0x0001e20000100800 */
[----:B------:R-:W-:-:S02]  /*2300*/  IMAD R22, R9, R3, R22 ;  /* 0x0000000309167224 */ /* 0x000fc400078e0216 */
[C---:B------:R-:W-:Y:S01]  /*2310*/  IMAD.HI.U32 R3, R10.reuse, R2, RZ ;  /* 0x000000020a037227 */ /* 0x040fe200078e00ff */
[----:B------:R4:W-:Y:S01]  /*2320*/  STL [R1+0x1464], R12 ;  /* 0x0014640c01007387 */ /* 0x0009e20000100800 */
[----:B-1----:R-:W-:Y:S02]  /*2330*/  IABS R11, R11 ;  /* 0x0000000b000b7213 */ /* 0x002fe40000000000 */
[----:B------:R-:W-:Y:S02]  /*2340*/  IMAD.MOV R8, RZ, RZ, -R8 ;  /* 0x000000ffff087224 */ /* 0x000fe400078e0a08 */
[----:B------:R-:W-:Y:S02]  /*2350*/  IMAD.MOV R3, RZ, RZ, -R3 ;  /* 0x000000ffff037224 */ /* 0x000fe400078e0a03 */
[----:B0-----:R-:W-:-:S04]  /*2360*/  IMAD.HI.U32 R14, R10, R13, RZ ;  /* 0x0000000d0a0e7227 */ /* 0x001fc800078e00ff */
[----:B----4-:R-:W-:-:S04]  /*2370*/  IMAD.HI.U32 R12, R10, R11, RZ ;  /* 0x0000000b0a0c7227 */ /* 0x010fc800078e00ff */
[----:B------:R-:W-:Y:S02]  /*2380*/  IMAD.MOV R14, RZ, RZ, -R14 ;  /* 0x000000ffff0e7224 */ /* 0x000fe400078e0a0e */
[----:B------:R-:W-:Y:S02]  /*2390*/  IMAD.MOV R12, RZ, RZ, -R12 ;  /* 0x000000ffff0c7224 */ /* 0x000fe400078e0a0c */
[C---:B------:R-:W-:Y:S02]  /*23a0*/  IMAD R13, R9.reuse, R14, R13 ;  /* 0x0000000e090d7224 */ /* 0x040fe400078e020d */
[C---:B------:R-:W-:Y:S02]  /*23b0*/  IMAD R11, R9.reuse, R12, R11 ;  /* 0x0000000c090b7224 */ /* 0x040fe400078e020b */
[C---:B------:R-:W-:Y:S01]  /*23c0*/  IMAD R6, R9.reuse, R8, R6 ;  /* 0x0000000809067224 */ /* 0x040fe200078e0206 */
[----:B------:R0:W-:Y:S01]  /*23d0*/  STL [R1+0x88], R13 ;  /* 0x0000880d01007387 */ /* 0x0001e20000100800 */
[----:B------:R-:W-:-:S02]  /*23e0*/  IMAD R2, R9, R3, R2 ;  /* 0x0000000309027224 */ /* 0x000fc400078e0202 */
[----:B------:R-:W-:Y:S01]  /*23f0*/  VIADD R12, R64, 0x40 ;  /* 0x00000040400c7836 */ /* 0x000fe20000000000 */
[----:B------:R1:W-:Y:S01]  /*2400*/  STL [R1+0x1ec], R11 ;  /* 0x0001ec0b01007387 */ /* 0x0003e20000100800 */
[----:B------:R-:W-:-:S03]  /*2410*/  IMAD.HI.U32 R23, R10, R92, RZ ;  /* 0x0000005c0a177227 */ /* 0x000fc600078e00ff */
[----:B------:R4:W-:Y:S01]  /*2420*/  STL [R1+0x524], R6 ;  /* 0x0005240601007387 */ /* 0x0009e20000100800 */
[C---:B------:R-:W-:Y:S02]  /*2430*/  VIADD R8, R64.reuse, 0x43 ;  /* 0x0000004340087836 */ /* 0x040fe40000000000 */
[C---:B0-----:R-:W-:Y:S01]  /*2440*/  VIADD R13, R64.reuse, 0x3f ;  /* 0x0000003f400d7836 */ /* 0x041fe20000000000 */
[----:B------:R0:W-:Y:S01]  /*2450*/  STL [R1+0x554], R2 ;  /* 0x0005540201007387 */ /* 0x0001e20000100800 */
[----:B------:R-:W-:Y:S02]  /*2460*/  IMAD.MOV R23, RZ, RZ, -R23 ;  /* 0x000000ffff177224 */ /* 0x000fe400078e0a17 */
[C---:B-1----:R-:W-:Y:S01]  /*2470*/  VIADD R11, R64.reuse, 0x41 ;  /* 0x00000041400b7836 */ /* 0x042fe20000000000 */
[----:B------:R1:W-:Y:S01]  /*2480*/  STL [R1+0x1458], R13 ;  /* 0x0014580d01007387 */ /* 0x0003e20000100800 */
[----:B------:R-:W-:Y:S01]  /*2490*/  IMAD R92, R9, R23, R92 ;  /* 0x00000017095c7224 */ /* 0x000fe200078e025c */
[----:B------:R-:W-:Y:S01]  /*24a0*/  IABS R23, R12 ;  /* 0x0000000c00177213 */ /* 0x000fe20000000000 */
[----:B----4-:R-:W-:Y:S01]  /*24b0*/  VIADD R6, R64, 0x42 ;  /* 0x0000004240067836 */ /* 0x010fe20000000000 */
[----:B------:R-:W-:Y:S01]  /*24c0*/  STL [R1+0x1460], R12 ;  /* 0x0014600c01007387 */ /* 0x000fe20000100800 */
[----:B------:R-:W-:-:S02]  /*24d0*/  IABS R56, R11 ;  /* 0x0000000b00387213 */ /* 0x000fc40000000000 */
[----:B0-----:R-:W-:Y:S01]  /*24e0*/  IABS R2, R8 ;  /* 0x0000000800027213 */ /* 0x001fe20000000000 */
[----:B------:R-:W-:Y:S01]  /*24f0*/  STL [R1+0x1468], R11 ;  /* 0x0014680b01007387 */ /* 0x000fe20000100800 */
[----:B-1----:R-:W-:-:S03]  /*2500*/  IABS R13, R13 ;  /* 0x0000000d000d7213 */ /* 0x002fc60000000000 */
[----:B------:R0:W-:Y:S01]  /*2510*/  STL [R1+0x1470], R6 ;  /* 0x0014700601007387 */ /* 0x0001e20000100800 */
[----:B------:R-:W-:-:S03]  /*2520*/  IMAD.HI.U32 R3, R10, R2, RZ ;  /* 0x000000020a037227 */ /* 0x000fc600078e00ff */
[----:B------:R1:W-:Y:S01]  /*2530*/  STL [R1+0x1478], R8 ;  /* 0x0014780801007387 */ /* 0x0003e20000100800 */
[----:B------:R-:W-:-:S04]  /*2540*/  IMAD.HI.U32 R14, R10, R13, RZ ;  /* 0x0000000d0a0e7227 */ /* 0x000fc800078e00ff */
[----:B------:R-:W-:Y:S01]  /*2550*/  IMAD.MOV R14, RZ, RZ, -R14 ;  /* 0x000000ffff0e7224 */ /* 0x000fe200078e0a0e */
[----:B0-----:R-:W-:Y:S01]  /*2560*/  IABS R6, R6 ;  /* 0x0000000600067213 */ /* 0x001fe20000000000 */
[----:B------:R-:W-:-:S04]  /*2570*/  IMAD.HI.U32 R12, R10, R23, RZ ;  /* 0x000000170a0c7227 */ /* 0x000fc800078e00ff */
[----:B-1----:R-:W-:-:S04]  /*2580*/  IMAD.HI.U32 R8, R10, R6, RZ ;  /* 0x000000060a087227 */ /* 0x002fc800078e00ff */
[----:B------:R-:W-:Y:S02]  /*2590*/  IMAD R13, R9, R14, R13 ;  /* 0x0000000e090d7224 */ /* 0x000fe400078e020d */
[----:B------:R-:W-:Y:S02]  /*25a0*/  IMAD.MOV R8, RZ, RZ, -R8 ;  /* 0x000000ffff087224 */ /* 0x000fe400078e0a08 */
[----:B------:R-:W-:Y:S01]  /*25b0*/  IMAD.HI.U32 R11, R10, R56, RZ ;  /* 0x000000380a0b7227 */ /* 0x000fe200078e00ff */
[----:B------:R0:W-:Y:S03]  /*25c0*/  STL [R1+0x55c], R13 ;  /* 0x00055c0d01007387 */ /* 0x0001e60000100800 */
[----:B------:R-:W-:Y:S02]  /*25d0*/  IMAD.MOV R3, RZ, RZ, -R3 ;  /* 0x000000ffff037224 */ /* 0x000fe400078e0a03 */
[----:B------:R-:W-:-:S02]  /*25e0*/  IMAD.MOV R12, RZ, RZ, -R12 ;  /* 0x000000ffff0c7224 */ /* 0x000fc400078e0a0c */
[C---:B------:R-:W-:Y:S02]  /*25f0*/  IMAD R6, R9.reuse, R8, R6 ;  /* 0x0000000809067224 */ /* 0x040fe400078e0206 */
[----:B------:R-:W-:Y:S02]  /*2600*/  IMAD.MOV R11, RZ, RZ, -R11 ;  /* 0x000000ffff0b7224 */ /* 0x000fe400078e0a0b */
[C---:B------:R-:W-:Y:S01]  /*2610*/  IMAD R2, R9.reuse, R3, R2 ;  /* 0x0000000309027224 */ /* 0x040fe200078e0202 */
[----:B------:R1:W-:Y:S01]  /*2620*/  STL [R1+0x4], R6 ;  /* 0x0000040601007387 */ /* 0x0003e20000100800 */
[C---:B0-----:R-:W-:Y:S02]  /*2630*/  VIADD R13, R64.reuse, 0x44 ;  /* 0x00000044400d7836 */ /* 0x041fe40000000000 */
[C---:B------:R-:W-:Y:S01]  /*2640*/  IMAD R23, R9.reuse, R12, R23 ;  /* 0x0000000c09177224 */ /* 0x040fe200078e0217 */
[----:B------:R-:W-:Y:S01]  /*2650*/  STL [R1+0x8c], R2 ;  /* 0x00008c0201007387 */ /* 0x000fe20000100800 */
[C---:B------:R-:W-:Y:S01]  /*2660*/  VIADD R12, R64.reuse, 0x45 ;  /* 0x00000045400c7836 */ /* 0x040fe20000000000 */
[----:B------:R-:W-:Y:S01]  /*2670*/  IABS R14, R13 ;  /* 0x0000000d000e7213 */ /* 0x000fe20000000000 */
[----:B------:R-:W-:Y:S01]  /*2680*/  VIADD R8, R64, 0x46 ;  /* 0x0000004640087836 */ /* 0x000fe20000000000 */
[----:B------:R-:W-:Y:S01]  /*2690*/  STL [R1+0x146c], R13 ;  /* 0x00146c0d01007387 */ /* 0x000fe20000100800 */
[----:B------:R-:W-:-:S02]  /*26a0*/  IMAD R56, R9, R11, R56 ;  /* 0x0000000b09387224 */ /* 0x000fc400078e0238 */
[C---:B------:R-:W-:Y:S01]  /*26b0*/  VIADD R11, R64.reuse, 0x47 ;  /* 0x00000047400b7836 */ /* 0x040fe20000000000 */
[----:B------:R0:W-:Y:S01]  /*26c0*/  STL [R1+0x1474], R12 ;  /* 0x0014740c01007387 */ /* 0x0001e20000100800 */
[----:B-1----:R-:W-:Y:S02]  /*26d0*/  VIADD R6, R64, 0x48 ;  /* 0x0000004840067836 */ /* 0x002fe40000000000 */
[----:B------:R-:W-:Y:S01]  /*26e0*/  IMAD.HI.U32 R25, R10, R14, RZ ;  /* 0x0000000e0a197227 */ /* 0x000fe200078e00ff */
[----:B------:R1:W-:Y:S01]  /*26f0*/  STL [R1+0x147c], R8 ;  /* 0x00147c0801007387 */ /* 0x0003e20000100800 */
[----:B------:R-:W-:Y:S02]  /*2700*/  IABS R3, R11 ;  /* 0x0000000b00037213 */ /* 0x000fe40000000000 */
[----:B------:R-:W-:Y:S01]  /*2710*/  IABS R24, R6 ;  /* 0x0000000600187213 */ /* 0x000fe20000000000 */
[----:B------:R4:W-:Y:S01]  /*2720*/  STL [R1+0x1484], R11 ;  /* 0x0014840b01007387 */ /* 0x0009e20000100800 */
[----:B------:R-:W-:Y:S01]  /*2730*/  IMAD.MOV R25, RZ, RZ, -R25 ;  /* 0x000000ffff197224 */ /* 0x000fe200078e0a19 */
[----:B0-----:R-:W-:-:S02]  /*2740*/  IABS R12, R12 ;  /* 0x0000000c000c7213 */ /* 0x001fc40000000000 */
[----:B------:R0:W-:Y:S01]  /*2750*/  STL [R1+0x148c], R6 ;  /* 0x00148c0601007387 */ /* 0x0001e20000100800 */
[----:B------:R-:W-:Y:S01]  /*2760*/  IMAD R14, R9, R25, R14 ;  /* 0x00000019090e7224 */ /* 0x000fe200078e020e */
[----:B-1----:R-:W-:Y:S01]  /*2770*/  IABS R8, R8 ;  /* 0x0000000800087213 */ /* 0x002fe20000000000 */
[----:B------:R-:W-:-:S03]  /*2780*/  IMAD.HI.U32 R13, R10, R12, RZ ;  /* 0x0000000c0a0d7227 */ /* 0x000fc600078e00ff */
[----:B------:R1:W-:Y:S01]  /*2790*/  STL [R1+0x1f4], R14 ;  /* 0x0001f40e01007387 */ /* 0x0003e20000100800 */
        /* <DEDUP_REMOVED lines=9> */
[----:B-1----:R-:W-:-:S02]  /*2830*/  VIADD R14, R64, 0x49 ;  /* 0x00000049400e7836 */ /* 0x002fc40000000000 */
[C---:B------:R-:W-:Y:S01]  /*2840*/  VIADD R13, R64.reuse, 0x4a ;  /* 0x0000004a400d7836 */ /* 0x040fe20000000000 */
[----:B------:R1:W-:Y:S01]  /*2850*/  STL [R1+0x568], R8 ;  /* 0x0005680801007387 */ /* 0x0003e20000100800 */
[----:B------:R-:W-:Y:S01]  /*2860*/  VIADD R11, R64, 0x4b ;  /* 0x0000004b400b7836 */ /* 0x000fe20000000000 */
[----:B------:R-:W-:Y:S01]  /*2870*/  IABS R57, R14 ;  /* 0x0000000e00397213 */ /* 0x000fe20000000000 */
[----:B------:R-:W-:Y:S01]  /*2880*/  IMAD.HI.U32 R2, R10, R24, RZ ;  /* 0x000000180a027227 */ /* 0x000fe200078e00ff */
[----:B------:R-:W-:Y:S03]  /*2890*/  STL [R1+0x59c], R3 ;  /* 0x00059c0301007387 */ /* 0x000fe60000100800 */
[----:B0-----:R-:W-:Y:S01]  /*28a0*/  VIADD R12, R64, 0x4c ;  /* 0x0000004c400c7836 */ /* 0x001fe20000000000 */
[----:B------:R-:W-:Y:S01]  /*28b0*/  STL [R1+0x1480], R14 ;  /* 0x0014800e01007387 */ /* 0x000fe20000100800 */
[----:B------:R-:W-:-:S02]  /*28c0*/  IMAD.MOV R2, RZ, RZ, -R2 ;  /* 0x000000ffff027224 */ /* 0x000fc400078e0a02 */
[----:B-1----:R-:W-:Y:S01]  /*28d0*/  VIADD R8, R64, 0x4d ;  /* 0x0000004d40087836 */ /* 0x002fe20000000000 */
[----:B------:R0:W-:Y:S01]  /*28e0*/  STL [R1+0x1488], R13 ;  /* 0x0014880d01007387 */ /* 0x0001e20000100800 */
[----:B------:R-:W-:Y:S01]  /*28f0*/  IABS R6, R12 ;  /* 0x0000000c00067213 */ /* 0x000fe20000000000 */
[----:B------:R-:W-:Y:S02]  /*2900*/  IMAD R24, R9, R2, R24 ;  /* 0x0000000209187224 */ /* 0x000fe400078e0218 */
[----:B------:R1:W-:Y:S01]  /*2910*/  STL [R1+0x1490], R11 ;  /* 0x0014900b01007387 */ /* 0x0003e20000100800 */
[----:B------:R-:W-:Y:S01]  /*2920*/  IABS R2, R8 ;  /* 0x0000000800027213 */ /* 0x000fe20000000000 */
[C---:B------:R-:W-:Y:S02]  /*2930*/  IMAD.HI.U32 R25, R10.reuse, R57, RZ ;  /* 0x000000390a197227 */ /* 0x040fe400078e00ff */
[----:B------:R4:W-:Y:S01]  /*2940*/  STL [R1+0x1498], R12 ;  /* 0x0014980c01007387 */ /* 0x0009e20000100800 */
[----:B0-----:R-:W-:Y:S01]  /*2950*/  IABS R13, R13 ;  /* 0x0000000d000d7213 */ /* 0x001fe20000000000 */
[----:B------:R-:W-:-:S02]  /*2960*/  IMAD.HI.U32 R3, R10, R2, RZ ;  /* 0x000000020a037227 */ /* 0x000fc400078e00ff */
[----:B------:R0:W-:Y:S01]  /*2970*/  STL [R1+0x14a0], R8 ;  /* 0x0014a00801007387 */ /* 0x0001e20000100800 */
[----:B-1----:R-:W-:Y:S01]  /*2980*/  IABS R11, R11 ;  /* 0x0000000b000b7213 */ /* 0x002fe20000000000 */
[----:B------:R-:W-:-:S04]  /*2990*/  IMAD.HI.U32 R14, R10, R13, RZ ;  /* 0x0000000d0a0e7227 */ /* 0x000fc800078e00ff */
[----:B----4-:R-:W-:-:S04]  /*29a0*/  IMAD.HI.U32 R12, R10, R11, RZ ;  /* 0x0000000b0a0c7227 */ /* 0x010fc800078e00ff */
[----:B0-----:R-:W-:-:S04]  /*29b0*/  IMAD.HI.U32 R8, R10, R6, RZ ;  /* 0x000000060a087227 */ /* 0x001fc800078e00ff */
[----:B------:R-:W-:Y:S02]  /*29c0*/  IMAD.MOV R14, RZ, RZ, -R14 ;  /* 0x000000ffff0e7224 */ /* 0x000fe400078e0a0e */
[----:B------:R-:W-:Y:S02]  /*29d0*/  IMAD.MOV R12, RZ, RZ, -R12 ;  /* 0x000000ffff0c7224 */ /* 0x000fe400078e0a0c */
[----:B------:R-:W-:Y:S02]  /*29e0*/  IMAD.MOV R8, RZ, RZ, -R8 ;  /* 0x000000ffff087224 */ /* 0x000fe400078e0a08 */
[C---:B------:R-:W-:Y:S02]  /*29f0*/  IMAD R13, R9.reuse, R14, R13 ;  /* 0x0000000e090d7224 */ /* 0x040fe400078e020d */
[C---:B------:R-:W-:Y:S02]  /*2a00*/  IMAD R11, R9.reuse, R12, R11 ;  /* 0x0000000c090b7224 */ /* 0x040fe400078e020b */
[----:B------:R-:W-:Y:S01]  /*2a10*/  IMAD.MOV R3, RZ, RZ, -R3 ;  /* 0x000000ffff037224 */ /* 0x000fe200078e0a03 */
[----:B------:R0:W-:Y:S01]  /*2a20*/  STL [R1], R13 ;  /* 0x0000000d01007387 */ /* 0x0001e20000100800 */
[----:B------:R-:W-:-:S02]  /*2a30*/  IMAD R6, R9, R8, R6 ;  /* 0x0000000809067224 */ /* 0x000fc400078e0206 */
[----:B------:R-:W-:Y:S01]  /*2a40*/  IMAD R2, R9, R3, R2 ;  /* 0x0000000309027224 */ /* 0x000fe200078e0202 */
[----:B------:R1:W-:Y:S01]  /*2a50*/  STL [R1+0x94], R11 ;  /* 0x0000940b01007387 */ /* 0x0003e20000100800 */
[C---:B------:R-:W-:Y:S02]  /*2a60*/  VIADD R12, R64.reuse, 0x4e ;  /* 0x0000004e400c7836 */ /* 0x040fe40000000000 */
[C---:B------:R-:W-:Y:S01]  /*2a70*/  VIADD R8, R64.reuse, 0x52 ;  /* 0x0000005240087836 */ /* 0x040fe20000000000 */
[----:B------:R4:W-:Y:S01]  /*2a80*/  STL [R1+0x1fc], R6 ;  /* 0x0001fc0601007387 */ /* 0x0009e20000100800 */
[----:B------:R-:W-:Y:S02]  /*2a90*/  IMAD.MOV R25, RZ, RZ, -R25 ;  /* 0x000000ffff197224 */ /* 0x000fe400078e0a19 */
[C---:B0-----:R-:W-:Y:S01]  /*2aa0*/  VIADD R13, R64.reuse, 0x50 ;  /* 0x00000050400d7836 */ /* 0x041fe20000000000 */
[----:B------:R0:W-:Y:S01]  /*2ab0*/  STL [R1+0x5a4], R2 ;  /* 0x0005a40201007387 */ /* 0x0001e20000100800 */
[----:B------:R-:W-:Y:S01]  /*2ac0*/  IABS R93, R8 ;  /* 0x00000008005d7213 */ /* 0x000fe20000000000 */
[----:B-1----:R-:W-:-:S02]  /*2ad0*/  VIADD R11, R64, 0x51 ;  /* 0x00000051400b7836 */ /* 0x002fc40000000000 */
[----:B------:R1:W-:Y:S01]  /*2ae0*/  STL [R1+0x1494], R12 ;  /* 0x0014940c01007387 */ /* 0x0003e20000100800 */
[----:B------:R-:W-:Y:S01]  /*2af0*/  IABS R26, R13 ;  /* 0x0000000d001a7213 */ /* 0x000fe20000000000 */
[----:B----4-:R-:W-:Y:S01]  /*2b00*/  VIADD R6, R64, 0x4f ;  /* 0x0000004f40067836 */ /* 0x010fe20000000000 */
[----:B------:R-:W-:Y:S01]  /*2b10*/  IABS R58, R11 ;  /* 0x0000000b003a7213 */ /* 0x000fe20000000000 */
[----:B------:R-:W-:Y:S02]  /*2b20*/  IMAD R57, R9, R25, R57 ;  /* 0x0000001909397224 */ /* 0x000fe400078e0239 */
[----:B0-----:R-:W-:Y:S01]  /*2b30*/  IMAD.HI.U32 R2, R10, R93, RZ ;  /* 0x0000005d0a027227 */ /* 0x001fe200078e00ff */
[----:B------:R0:W-:Y:S01]  /*2b40*/  STL [R1+0x149c], R6 ;  /* 0x00149c0601007387 */ /* 0x0001e20000100800 */
[----:B-1----:R-:W-:-:S03]  /*2b50*/  IABS R12, R12 ;  /* 0x0000000c000c7213 */ /* 0x002fc60000000000 */
[----:B------:R1:W-:Y:S01]  /*2b60*/  STL [R1+0x14a4], R13 ;  /* 0x0014a40d01007387 */ /* 0x0003e20000100800 */
[----:B------:R-:W-:Y:S02]  /*2b70*/  VIADD R25, R64, 0x53 ;  /* 0x0000005340197836 */ /* 0x000fe40000000000 */
[C---:B------:R-:W-:Y:S01]  /*2b80*/  IMAD.HI.U32 R3, R10.reuse, R58, RZ ;  /* 0x0000003a0a037227 */ /* 0x040fe200078e00ff */
[----:B------:R-:W-:Y:S01]  /*2b90*/  STL [R1+0x14ac], R11 ;  /* 0x0014ac0b01007387 */ /* 0x000fe20000100800 */
[----:B0-----:R-:W-:Y:S02]  /*2ba0*/  IABS R6, R6 ;  /* 0x0000000600067213 */ /* 0x001fe40000000000 */
[----:B------:R-:W-:Y:S01]  /*2bb0*/  IMAD.MOV R2, RZ, RZ, -R2 ;  /* 0x000000ffff027224 */ /* 0x000fe200078e0a02 */
[----:B------:R0:W-:Y:S01]  /*2bc0*/  STL [R1+0x14b4], R8 ;  /* 0x0014b40801007387 */ /* 0x0001e20000100800 */
[----:B------:R-:W-:Y:S02]  /*2bd0*/  IMAD.MOV R3, RZ, RZ, -R3 ;  /* 0x000000ffff037224 */ /* 0x000fe400078e0a03 */
[----:B-1----:R-:W-:-:S04]  /*2be0*/  IMAD.HI.U32 R13, R10, R12, RZ ;  /* 0x0000000c0a0d7227 */ /* 0x002fc800078e00ff */
[----:B------:R-:W-:Y:S02]  /*2bf0*/  IMAD.MOV R13, RZ, RZ, -R13 ;  /* 0x000000ffff0d7224 */ /* 0x000fe400078e0a0d */
[----:B------:R-:W-:Y:S02]  /*2c00*/  VIADD R14, R64, 0x56 ;  /* 0x00000056400e7836 */ /* 0x000fe40000000000 */
[----:B0-----:R-:W-:-:S04]  /*2c10*/  IMAD.HI.U32 R8, R10, R6, RZ ;  /* 0x000000060a087227 */ /* 0x001fc800078e00ff */
[----:B------:R-:W-:Y:S02]  /*2c20*/  IMAD.MOV R8, RZ, RZ, -R8 ;  /* 0x000000ffff087224 */ /* 0x000fe400078e0a08 */
[C---:B------:R-:W-:Y:S02]  /*2c30*/  IMAD R12, R9.reuse, R13, R12 ;  /* 0x0000000d090c7224 */ /* 0x040fe400078e020c */
[----:B------:R-:W-:Y:S02]  /*2c40*/  IMAD R6, R9, R8, R6 ;  /* 0x0000000809067224 */ /* 0x000fe400078e0206 */
[----:B------:R-:W-:Y:S01]  /*2c50*/  VIADD R13, R64, 0x54 ;  /* 0x00000054400d7836 */ /* 0x000fe20000000000 */
[----:B------:R0:W-:Y:S01]  /*2c60*/  STL [R1+0x5d4], R12 ;  /* 0x0005d40c01007387 */ /* 0x0001e20000100800 */
[----:B------:R-:W-:-:S03]  /*2c70*/  IMAD.HI.U32 R11, R10, R26, RZ ;  /* 0x0000001a0a0b7227 */ /* 0x000fc600078e00ff */
[----:B------:R1:W-:Y:S01]  /*2c80*/  STL [R1+0x5dc], R6 ;  /* 0x0005dc0601007387 */ /* 0x0003e20000100800 */
[C---:B------:R-:W-:Y:S01]  /*2c90*/  IMAD R93, R9.reuse, R2, R93 ;  /* 0x00000002095d7224 */ /* 0x040fe200078e025d */
[----:B------:R-:W-:Y:S01]  /*2ca0*/  IABS R2, R27 ;  /* 0x0000001b00027213 */ /* 0x000fe20000000000 */
[C---:B------:R-:W-:Y:S01]  /*2cb0*/  IMAD R58, R9.reuse, R3, R58 ;  /* 0x00000003093a7224 */ /* 0x040fe200078e023a */
[----:B------:R4:W-:Y:S01]  /*2cc0*/  STL [R1+0x14a8], R25 ;  /* 0x0014a81901007387 */ /* 0x0009e20000100800 */
[----:B------:R-:W-:Y:S01]  /*2cd0*/  IMAD.MOV R11, RZ, RZ, -R11 ;  /* 0x000000ffff0b7224 */ /* 0x000fe200078e0a0b */
[----:B------:R-:W-:Y:S01]  /*2ce0*/  IABS R3, R14 ;  /* 0x0000000e00037213 */ /* 0x000fe20000000000 */
[----:B0-----:R-:W-:Y:S01]  /*2cf0*/  VIADD R12, R64, 0x57 ;  /* 0x00000057400c7836 */ /* 0x001fe20000000000 */
[----:B------:R0:W-:Y:S01]  /*2d00*/  STL [R1+0x14b0], R13 ;  /* 0x0014b00d01007387 */ /* 0x0001e20000100800 */
[----:B------:R-:W-:Y:S02]  /*2d10*/  IMAD R26, R9, R11, R26 ;  /* 0x0000000b091a7224 */ /* 0x000fe400078e021a */
[----:B------:R-:W-:Y:S01]  /*2d20*/  IMAD.HI.U32 R8, R10, R2, RZ ;  /* 0x000000020a087227 */ /* 0x000fe200078e00ff */
[----:B------:R2:W-:Y:S01]  /*2d30*/  STL [R1+0x14b8], R27 ;  /* 0x0014b81b01007387 */ /* 0x0005e20000100800 */
[----:B-1----:R-:W-:-:S02]  /*2d40*/  IABS R6, R12 ;  /* 0x0000000c00067213 */ /* 0x002fc40000000000 */
[----:B----4-:R-:W-:Y:S01]  /*2d50*/  IABS R25, R25 ;  /* 0x0000001900197213 */ /* 0x010fe20000000000 */
[----:B------:R1:W-:Y:S01]  /*2d60*/  STL [R1+0x14c0], R14 ;  /* 0x0014c00e01007387 */ /* 0x0003e20000100800 */
[C---:B------:R-:W-:Y:S01]  /*2d70*/  IMAD.HI.U32 R11, R10.reuse, R3, RZ ;  /* 0x000000030a0b7227 */ /* 0x040fe200078e00ff */
[----:B0-----:R-:W-:Y:S02]  /*2d80*/  IABS R13, R13 ;  /* 0x0000000d000d7213 */ /* 0x001fe40000000000 */
[----:B------:R0:W-:Y:S01]  /*2d90*/  STL [R1+0x14c8], R12 ;  /* 0x0014c80c01007387 */ /* 0x0001e20000100800 */
[----:B------:R-:W-:Y:S02]  /*2da0*/  IMAD.MOV R8, RZ, RZ, -R8 ;  /* 0x000000ffff087224 */ /* 0x000fe400078e0a08 */
[----:B--2---:R-:W-:-:S04]  /*2db0*/  IMAD.HI.U32 R27, R10, R25, RZ ;  /* 0x000000190a1b7227 */ /* 0x004fc800078e00ff */
[----:B-1----:R-:W-:-:S04]  /*2dc0*/  IMAD.HI.U32 R14, R10, R13, RZ ;  /* 0x0000000d0a0e7227 */ /* 0x002fc800078e00ff */
[----:B------:R-:W-:Y:S02]  /*2dd0*/  IMAD.MOV R27, RZ, RZ, -R27 ;  /* 0x000000ffff1b7224 */ /* 0x000fe400078e0a1b */
[----:B0-----:R-:W-:-:S04]  /*2de0*/  IMAD.HI.U32 R12, R10, R6, RZ ;  /* 0x000000060a0c7227 */ /* 0x001fc800078e00ff */
[----:B------:R-:W-:Y:S02]  /*2df0*/  IMAD.MOV R14, RZ, RZ, -R14 ;  /* 0x000000ffff0e7224 */ /* 0x000fe400078e0a0e */
[----:B------:R-:W-:Y:S02]  /*2e00*/  IMAD.MOV R11, RZ, RZ, -R11 ;  /* 0x000000ffff0b7224 */ /* 0x000fe400078e0a0b */
[C---:B------:R-:W-:Y:S02]  /*2e10*/  IMAD R25, R9.reuse, R27, R25 ;  /* 0x0000001b09197224 */ /* 0x040fe400078e0219 */
[----:B------:R-:W-:Y:S02]  /*2e20*/  IMAD.MOV R12, RZ, RZ, -R12 ;  /* 0x000000ffff0c7224 */ /* 0x000fe400078e0a0c */
[C---:B------:R-:W-:Y:S01]  /*2e30*/  IMAD R13, R9.reuse, R14, R13 ;  /* 0x0000000e090d7224 */ /* 0x040fe200078e020d */
[----:B------:R-:W-:Y:S01]  /*2e40*/  STL [R1+0xa4], R25 ;  /* 0x0000a41901007387 */ /* 0x000fe20000100800 */
[----:B------:R-:W-:-:S02]  /*2e50*/  IMAD R8, R9, R8, R2 ;  /* 0x0000000809087224 */ /* 0x000fc400078e0202 */
[C---:B------:R-:W-:Y:S01]  /*2e60*/  IMAD R3, R9.reuse, R11, R3 ;  /* 0x0000000b09037224 */ /* 0x040fe200078e0203 */
[----:B------:R0:W-:Y:S01]  /*2e70*/  STL [R1+0x204], R13 ;  /* 0x0002040d01007387 */ /* 0x0001e20000100800 */
[----:B------:R-:W-:Y:S02]  /*2e80*/  IMAD R2, R9, R12, R6 ;  /* 0x0000000c09027224 */ /* 0x000fe400078e0206 */
[C---:B------:R-:W-:Y:S01]  /*2e90*/  VIADD R11, R64.reuse, 0x59 ;  /* 0x00000059400b7836 */ /* 0x040fe20000000000 */
[----:B------:R1:W-:Y:S04]  /*2ea0*/  STL [R1+0x5e8], R8 ;  /* 0x0005e80801007387 */ /* 0x0003e80000100800 */
[----:B------:R2:W-:Y:S01]  /*2eb0*/  STL [R1+0x5e4], R3 ;  /* 0x0005e40301007387 */ /* 0x0005e20000100800 */
[----:B------:R-:W-:Y:S01]  /*2ec0*/  IABS R59, R11 ;  /* 0x0000000b003b7213 */ /* 0x000fe20000000000 */
[----:B0-----:R-:W-:-:S02]  /*2ed0*/  VIADD R13, R64, 0x58 ;  /* 0x00000058400d7836 */ /* 0x001fc40000000000 */
[----:B------:R0:W-:Y:S01]  /*2ee0*/  STL [R1+0x620], R2 ;  /* 0x0006200201007387 */ /* 0x0001e20000100800 */
[C---:B-1----:R-:W-:Y:S02]  /*2ef0*/  VIADD R8, R64.reuse, 0x5a ;  /* 0x0000005a40087836 */ /* 0x042fe40000000000 */
[----:B------:R-:W-:Y:S01]  /*2f00*/  IABS R25, R13 ;  /* 0x0000000d00197213 */ /* 0x000fe20000000000 */
[----:B------:R1:W-:Y:S01]  /*2f10*/  STL [R1+0x14bc], R13 ;  /* 0x0014bc0d01007387 */ /* 0x0003e20000100800 */
[----:B--2---:R-:W-:-:S03]  /*2f20*/  VIADD R3, R64, 0x5b ;  /* 0x0000005b40037836 */ /* 0x004fc60000000000 */
[----:B------:R2:W-:Y:S01]  /*2f30*/  STL [R1+0x14c4], R11 ;  /* 0x0014c40b01007387 */ /* 0x0005e20000100800 */
[----:B------:R-:W-:Y:S01]  /*2f40*/  IMAD.HI.U32 R14, R10, R25, RZ ;  /* 0x000000190a0e7227 */ /* 0x000fe200078e00ff */
[----:B------:R-:W-:Y:S02]  /*2f50*/  IABS R6, R3 ;  /* 0x0000000300067213 */ /* 0x000fe40000000000 */
[----:B------:R4:W-:Y:S01]  /*2f60*/  STL [R1+0x14cc], R8 ;  /* 0x0014cc0801007387 */ /* 0x0009e20000100800 */
[----:B0-----:R-:W-:Y:S02]  /*2f70*/  VIADD R2, R64, 0x5c ;  /* 0x0000005c40027836 */ /* 0x001fe40000000000 */
[----:B-1----:R-:W-:Y:S01]  /*2f80*/  IMAD.HI.U32 R13, R10, R59, RZ ;  /* 0x0000003b0a0d7227 */ /* 0x002fe200078e00ff */
[----:B------:R-:W-:Y:S01]  /*2f90*/  STL [R1+0x14d4], R3 ;  /* 0x0014d40301007387 */ /* 0x000fe20000100800 */
[----:B--2---:R-:W-:Y:S02]  /*2fa0*/  IABS R11, R8 ;  /* 0x00000008000b7213 */ /* 0x004fe40000000000 */
[----:B------:R-:W-:Y:S01]  /*2fb0*/  IMAD.MOV R13, RZ, RZ, -R13 ;  /* 0x000000ffff0d7224 */ /* 0x000fe200078e0a0d */
[----:B------:R0:W-:Y:S01]  /*2fc0*/  STL [R1+0x14dc], R2 ;  /* 0x0014dc0201007387 */ /* 0x0001e20000100800 */
[----:B------:R-:W-:-:S02]  /*2fd0*/  IMAD.MOV R14, RZ, RZ, -R14 ;  /* 0x000000ffff0e7224 */ /* 0x000fc400078e0a0e */
[----:B------:R-:W-:-:S04]  /*2fe0*/  IMAD.HI.U32 R12, R10, R11, RZ ;  /* 0x0000000b0a0c7227 */ /* 0x000fc800078e00ff */
[----:B----4-:R-:W-:Y:S01]  /*2ff0*/  IMAD.HI.U32 R8, R10, R6, RZ ;  /* 0x000000060a087227 */ /* 0x010fe200078e00ff */
[----:B0-----:R-:W-:-:S03]  /*3000*/  IABS R2, R2 ;  /* 0x0000000200027213 */ /* 0x001fc60000000000 */
[----:B------:R-:W-:Y:S02]  /*3010*/  IMAD.MOV R12, RZ, RZ, -R12 ;  /* 0x000000ffff0c7224 */ /* 0x000fe400078e0a0c */
[----:B------:R-:W-:Y:S02]  /*3020*/  IMAD.MOV R8, RZ, RZ, -R8 ;  /* 0x000000ffff087224 */ /* 0x000fe400078e0a08 */
[----:B------:R-:W-:-:S04]  /*3030*/  IMAD.HI.U32 R3, R10, R2, RZ ;  /* 0x000000020a037227 */ /* 0x000fc800078e00ff */
[----:B------:R-:W-:Y:S02]  /*3040*/  IMAD.MOV R3, RZ, RZ, -R3 ;  /* 0x000000ffff037224 */ /* 0x000fe400078e0a03 */
        /* <DEDUP_REMOVED lines=9> */
[----:B------:R-:W-:Y:S01]  /*30e0*/  STL [R1+0x208], R2 ;  /* 0x0002080201007387 */ /* 0x000fe20000100800 */
[----:B------:R-:W-:Y:S01]  /*30f0*/  IMAD R25, R9, R14, R25 ;  /* 0x0000000e09197224 */ /* 0x000fe200078e0219 */
[----:B------:R-:W-:Y:S01]  /*3100*/  IABS R3, R13 ;  /* 0x0000000d00037213 */ /* 0x000fe20000000000 */
[C---:B0-----:R-:W-:Y:S01]  /*3110*/  VIADD R11, R64.reuse, 0x61 ;  /* 0x00000061400b7836 */ /* 0x041fe20000000000 */
[----:B------:R0:W-:Y:S01]  /*3120*/  STL [R1+0x14d0], R8 ;  /* 0x0014d00801007387 */ /* 0x0001e20000100800 */
[----:B------:R-:W-:Y:S01]  /*3130*/  IABS R27, R12 ;  /* 0x0000000c001b7213 */ /* 0x000fe20000000000 */
[----:B-1----:R-:W-:Y:S02]  /*3140*/  VIADD R6, R64, 0x5f ;  /* 0x0000005f40067836 */ /* 0x002fe40000000000 */
[----:B------:R-:W-:Y:S01]  /*3150*/  STL [R1+0x14d8], R13 ;  /* 0x0014d80d01007387 */ /* 0x000fe20000100800 */
[----:B------:R-:W-:Y:S01]  /*3160*/  IABS R60, R11 ;  /* 0x0000000b003c7213 */ /* 0x000fe20000000000 */
[----:B------:R-:W-:-:S02]  /*3170*/  IMAD.HI.U32 R14, R10, R27, RZ ;  /* 0x0000001b0a0e7227 */ /* 0x000fc400078e00ff */
[----:B------:R1:W-:Y:S01]  /*3180*/  STL [R1+0x14e0], R6 ;  /* 0x0014e00601007387 */ /* 0x0003e20000100800 */
[----:B0-----:R-:W-:Y:S01]  /*3190*/  IABS R8, R8 ;  /* 0x0000000800087213 */ /* 0x001fe20000000000 */
[----:B------:R-:W-:Y:S02]  /*31a0*/  IMAD.HI.U32 R2, R10, R60, RZ ;  /* 0x0000003c0a027227 */ /* 0x000fe400078e00ff */
[----:B------:R0:W-:Y:S02]  /*31b0*/  STL [R1+0x14e8], R12 ;  /* 0x0014e80c01007387 */ /* 0x0001e40000100800 */
[----:B------:R-:W-:Y:S02]  /*31c0*/  IMAD.MOV R2, RZ, RZ, -R2 ;  /* 0x000000ffff027224 */ /* 0x000fe400078e0a02 */
[----:B------:R2:W-:Y:S01]  /*31d0*/  STL [R1+0x14f0], R11 ;  /* 0x0014f00b01007387 */ /* 0x0005e20000100800 */
[----:B------:R-:W-:Y:S01]  /*31e0*/  IMAD.MOV R14, RZ, RZ, -R14 ;  /* 0x000000ffff0e7224 */ /* 0x000fe200078e0a0e */
[----:B-1----:R-:W-:Y:S01]  /*31f0*/  IABS R6, R6 ;  /* 0x0000000600067213 */ /* 0x002fe20000000000 */
[----:B------:R-:W-:-:S02]  /*3200*/  IMAD R60, R9, R2, R60 ;  /* 0x00000002093c7224 */ /* 0x000fc400078e023c */
[----:B------:R-:W-:Y:S02]  /*3210*/  IMAD R27, R9, R14, R27 ;  /* 0x0000000e091b7224 */ /* 0x000fe400078e021b */
[----:B0-----:R-:W-:-:S04]  /*3220*/  IMAD.HI.U32 R12, R10, R3, RZ ;  /* 0x000000030a0c7227 */ /* 0x001fc800078e00ff */
[----:B--2---:R-:W-:-:S04]  /*3230*/  IMAD.HI.U32 R11, R10, R8, RZ ;  /* 0x000000080a0b7227 */ /* 0x004fc800078e00ff */
        /* <DEDUP_REMOVED lines=8> */
[----:B------:R-:W-:-:S03]  /*32c0*/  VIADD R12, R64, 0x63 ;  /* 0x00000063400c7836 */ /* 0x000fc60000000000 */
[----:B------:R1:W-:Y:S02]  /*32d0*/  STL [R1+0x654], R8 ;  /* 0x0006540801007387 */ /* 0x0003e40000100800 */
[----:B------:R-:W-:Y:S02]  /*32e0*/  IABS R13, R12 ;  /* 0x0000000c000d7213 */ /* 0x000fe40000000000 */
[----:B------:R2:W-:Y:S01]  /*32f0*/  STL [R1+0x65c], R3 ;  /* 0x00065c0301007387 */ /* 0x0005e20000100800 */
[----:B0-----:R-:W-:-:S03]  /*3300*/  VIADD R11, R64, 0x64 ;  /* 0x00000064400b7836 */ /* 0x001fc60000000000 */
[----:B------:R0:W-:Y:S01]  /*3310*/  STL [R1+0x14e4], R28 ;  /* 0x0014e41c01007387 */ /* 0x0001e20000100800 */
[----:B------:R-:W-:-:S03]  /*3320*/  IMAD.HI.U32 R14, R10, R13, RZ ;  /* 0x0000000d0a0e7227 */ /* 0x000fc600078e00ff */
[----:B------:R-:W-:Y:S01]  /*3330*/  STL [R1+0x14ec], R12 ;  /* 0x0014ec0c01007387 */ /* 0x000fe20000100800 */
[C---:B-1----:R-:W-:Y:S02]  /*3340*/  VIADD R8, R64.reuse, 0x65 ;  /* 0x0000006540087836 */ /* 0x042fe40000000000 */
[----:B--2---:R-:W-:Y:S01]  /*3350*/  VIADD R3, R64, 0x66 ;  /* 0x0000006640037836 */ /* 0x004fe20000000000 */
[----:B------:R1:W-:Y:S01]  /*3360*/  STL [R1+0x14f4], R11 ;  /* 0x0014f40b01007387 */ /* 0x0003e20000100800 */
[----:B------:R-:W-:Y:S01]  /*3370*/  IMAD.MOV R14, RZ, RZ, -R14 ;  /* 0x000000ffff0e7224 */ /* 0x000fe200078e0a0e */
[----:B0-----:R-:W-:Y:S02]  /*3380*/  IABS R28, R28 ;  /* 0x0000001c001c7213 */ /* 0x001fe40000000000 */
[----:B------:R-:W-:Y:S01]  /*3390*/  STL [R1+0x14fc], R8 ;  /* 0x0014fc0801007387 */ /* 0x000fe20000100800 */
[----:B------:R-:W-:Y:S01]  /*33a0*/  IABS R2, R8 ;  /* 0x0000000800027213 */ /* 0x000fe20000000000 */
[----:B------:R-:W-:-:S02]  /*33b0*/  IMAD R13, R9, R14, R13 ;  /* 0x0000000e090d7224 */ /* 0x000fc400078e020d */
[----:B------:R0:W-:Y:S01]  /*33c0*/  STL [R1+0x1504], R3 ;  /* 0x0015040301007387 */ /* 0x0001e20000100800 */
[----:B------:R-:W-:Y:S01]  /*33d0*/  IMAD.HI.U32 R29, R10, R28, RZ ;  /* 0x0000001c0a1d7227 */ /* 0x000fe200078e00ff */
[----:B-1----:R-:W-:-:S03]  /*33e0*/  IABS R11, R11 ;  /* 0x0000000b000b7213 */ /* 0x002fc60000000000 */
[----:B------:R-:W-:-:S04]  /*33f0*/  IMAD.HI.U32 R6, R10, R2, RZ ;  /* 0x000000020a067227 */ /* 0x000fc800078e00ff */
[----:B------:R-:W-:Y:S01]  /*3400*/  IMAD.HI.U32 R12, R10, R11, RZ ;  /* 0x0000000b0a0c7227 */ /* 0x000fe200078e00ff */
[----:B0-----:R-:W-:-:S03]  /*3410*/  IABS R3, R3 ;  /* 0x0000000300037213 */ /* 0x001fc60000000000 */
[----:B------:R-:W-:Y:S02]  /*3420*/  IMAD.MOV R29, RZ, RZ, -R29 ;  /* 0x000000ffff1d7224 */ /* 0x000fe400078e0a1d */
[----:B------:R-:W-:-:S04]  /*3430*/  IMAD.HI.U32 R8, R10, R3, RZ ;  /* 0x000000030a087227 */ /* 0x000fc800078e00ff */
[----:B------:R-:W-:Y:S02]  /*3440*/  IMAD.MOV R12, RZ, RZ, -R12 ;  /* 0x000000ffff0c7224 */ /* 0x000fe400078e0a0c */
[----:B------:R-:W-:Y:S02]  /*3450*/  IMAD.MOV R6, RZ, RZ, -R6 ;  /* 0x000000ffff067224 */ /* 0x000fe400078e0a06 */
[C---:B------:R-:W-:Y:S02]  /*3460*/  IMAD R28, R9.reuse, R29, R28 ;  /* 0x0000001d091c7224 */ /* 0x040fe400078e021c */
[----:B------:R-:W-:Y:S02]  /*3470*/  IMAD.MOV R8, RZ, RZ, -R8 ;  /* 0x000000ffff087224 */ /* 0x000fe400078e0a08 */
[C---:B------:R-:W-:Y:S01]  /*3480*/  IMAD R11, R9.reuse, R12, R11 ;  /* 0x0000000c090b7224 */ /* 0x040fe200078e020b */
[----:B------:R-:W-:Y:S01]  /*3490*/  STL [R1+0xc], R28 ;  /* 0x00000c1c01007387 */ /* 0x000fe20000100800 */
[----:B------:R-:W-:-:S02]  /*34a0*/  IMAD R6, R9, R6, R2 ;  /* 0x0000000609067224 */ /* 0x000fc400078e0202 */
[----:B------:R-:W-:Y:S01]  /*34b0*/  IMAD R2, R9, R8, R3 ;  /* 0x0000000809027224 */ /* 0x000fe200078e0203 */
[----:B------:R0:W-:Y:S01]  /*34c0*/  STL [R1+0xa8], R13 ;  /* 0x0000a80d01007387 */ /* 0x0001e20000100800 */
[----:B------:R-:W-:-:S03]  /*34d0*/  VIADD R12, R64, 0x67 ;  /* 0x00000067400c7836 */ /* 0x000fc60000000000 */
[----:B------:R1:W-:Y:S04]  /*34e0*/  STL [R1+0x218], R11 ;  /* 0x0002180b01007387 */ /* 0x0003e80000100800 */
[----:B------:R2:W-:Y:S01]  /*34f0*/  STL [R1+0x664], R6 ;  /* 0x0006640601007387 */ /* 0x0005e20000100800 */
[----:B0-----:R-:W-:-:S03]  /*3500*/  VIADD R13, R64, 0x68 ;  /* 0x00000068400d7836 */ /* 0x001fc60000000000 */
[----:B------:R0:W-:Y:S01]  /*3510*/  STL [R1+0x694], R2 ;  /* 0x0006940201007387 */ /* 0x0001e20000100800 */
[C---:B-1----:R-:W-:Y:S01]  /*3520*/  VIADD R11, R64.reuse, 0x69 ;  /* 0x00000069400b7836 */ /* 0x042fe20000000000 */
[----:B------:R-:W-:Y:S02]  /*3530*/  IABS R28, R13 ;  /* 0x0000000d001c7213 */ /* 0x000fe40000000000 */
[----:B------:R1:W-:Y:S01]  /*3540*/  STL [R1+0x14f8], R12 ;  /* 0x0014f80c01007387 */ /* 0x0003e20000100800 */
[----:B--2---:R-:W-:Y:S01]  /*3550*/  VIADD R6, R64, 0x6a ;  /* 0x0000006a40067836 */ /* 0x004fe20000000000 */
[----:B------:R-:W-:Y:S02]  /*3560*/  IABS R62, R11 ;  /* 0x0000000b003e7213 */ /* 0x000fe40000000000 */
[----:B------:R2:W-:Y:S01]  /*3570*/  STL [R1+0x1500], R13 ;  /* 0x0015000d01007387 */ /* 0x0005e20000100800 */
[----:B------:R-:W-:-:S03]  /*3580*/  IMAD.HI.U32 R14, R10, R28, RZ ;  /* 0x0000001c0a0e7227 */ /* 0x000fc600078e00ff */
[----:B------:R4:W-:Y:S01]  /*3590*/  STL [R1+0x1508], R11 ;  /* 0x0015080b01007387 */ /* 0x0009e20000100800 */
[----:B0-----:R-:W-:Y:S01]  /*35a0*/  VIADD R2, R64, 0x6b ;  /* 0x0000006b40027836 */ /* 0x001fe20000000000 */
[----:B-1----:R-:W-:Y:S01]  /*35b0*/  IABS R12, R12 ;  /* 0x0000000c000c7213 */ /* 0x002fe20000000000 */
[----:B------:R-:W-:Y:S01]  /*35c0*/  IMAD.MOV R14, RZ, RZ, -R14 ;  /* 0x000000ffff0e7224 */ /* 0x000fe200078e0a0e */
[----:B------:R0:W-:Y:S03]  /*35d0*/  STL [R1+0x1510], R6 ;  /* 0x0015100601007387 */ /* 0x0001e60000100800 */
[----:B--2---:R-:W-:Y:S01]  /*35e0*/  IMAD.HI.U32 R13, R10, R12, RZ ;  /* 0x0000000c0a0d7227 */ /* 0x004fe200078e00ff */
[----:B------:R1:W-:Y:S03]  /*35f0*/  STL [R1+0x151c], R2 ;  /* 0x00151c0201007387 */ /* 0x0003e60000100800 */
[----:B------:R-:W-:-:S02]  /*3600*/  IMAD.MOV R13, RZ, RZ, -R13 ;  /* 0x000000ffff0d7224 */ /* 0x000fc400078e0a0d */
[----:B----4-:R-:W-:Y:S01]  /*3610*/  IMAD.HI.U32 R11, R10, R62, RZ ;  /* 0x0000003e0a0b7227 */ /* 0x010fe200078e00ff */
[----:B0-----:R-:W-:-:S03]  /*3620*/  IABS R6, R6 ;  /* 0x0000000600067213 */ /* 0x001fc60000000000 */
[----:B------:R-:W-:Y:S01]  /*3630*/  IMAD R12, R9, R13, R12 ;  /* 0x0000000d090c7224 */ /* 0x000fe200078e020c */
[----:B-1----:R-:W-:Y:S01]  /*3640*/  IABS R2, R2 ;  /* 0x0000000200027213 */ /* 0x002fe20000000000 */
[----:B------:R-:W-:-:S03]  /*3650*/  IMAD.HI.U32 R8, R10, R6, RZ ;  /* 0x000000060a087227 */ /* 0x000fc600078e00ff */
[----:B------:R0:W-:Y:S01]  /*3660*/  STL [R1+0x6a0], R12 ;  /* 0x0006a00c01007387 */ /* 0x0001e20000100800 */
[----:B------:R-:W-:-:S04]  /*3670*/  IMAD.HI.U32 R3, R10, R2, RZ ;  /* 0x000000020a037227 */ /* 0x000fc800078e00ff */
[----:B------:R-:W-:Y:S02]  /*3680*/  IMAD.MOV R8, RZ, RZ, -R8 ;  /* 0x000000ffff087224 */ /* 0x000fe400078e0a08 */
[----:B------:R-:W-:Y:S02]  /*3690*/  IMAD.MOV R3, RZ, RZ, -R3 ;  /* 0x000000ffff037224 */ /* 0x000fe400078e0a03 */
[----:B------:R-:W-:Y:S02]  /*36a0*/  IMAD.MOV R11, RZ, RZ, -R11 ;  /* 0x000000ffff0b7224 */ /* 0x000fe400078e0a0b */
[C---:B------:R-:W-:Y:S02]  /*36b0*/  IMAD R6, R9.reuse, R8, R6 ;  /* 0x0000000809067224 */ /* 0x040fe400078e0206 */
[C---:B------:R-:W-:Y:S02]  /*36c0*/  IMAD R2, R9.reuse, R3, R2 ;  /* 0x0000000309027224 */ /* 0x040fe400078e0202 */
[----:B------:R-:W-:Y:S01]  /*36d0*/  VIADD R13, R64, 0x6c ;  /* 0x0000006c400d7836 */ /* 0x000fe20000000000 */
[----:B------:R1:W-:Y:S01]  /*36e0*/  STL [R1+0x10], R6 ;  /* 0x0000100601007387 */ /* 0x0003e20000100800 */
[----:B------:R-:W-:-:S02]  /*36f0*/  IMAD R62, R9, R11, R62 ;  /* 0x0000000b093e7224 */ /* 0x000fc400078e023e */
[C---:B0-----:R-:W-:Y:S01]  /*3700*/  VIADD R12, R64.reuse, 0x6d ;  /* 0x0000006d400c7836 */ /* 0x041fe20000000000 */
[----:B------:R0:W-:Y:S01]  /*3710*/  STL [R1+0xb0], R2 ;  /* 0x0000b00201007387 */ /* 0x0001e20000100800 */
[C---:B------:R-:W-:Y:S02]  /*3720*/  VIADD R11, R64.reuse, 0x6e ;  /* 0x0000006e400b7836 */ /* 0x040fe40000000000 */
[----:B------:R-:W-:Y:S01]  /*3730*/  IMAD R28, R9, R14, R28 ;  /* 0x0000000e091c7224 */ /* 0x000fe200078e021c */
[----:B------:R-:W-:Y:S01]  /*3740*/  IABS R14, R13 ;  /* 0x0000000d000e7213 */ /* 0x000fe20000000000 */
[----:B------:R2:W-:Y:S01]  /*3750*/  STL [R1+0x150c], R13 ;  /* 0x00150c0d01007387 */ /* 0x0005e20000100800 */
[C---:B-1----:R-:W-:Y:S01]  /*3760*/  VIADD R6, R64.reuse, 0x6f ;  /* 0x0000006f40067836 */ /* 0x042fe20000000000 */
[----:B------:R-:W-:Y:S01]  /*3770*/  IABS R3, R11 ;  /* 0x0000000b00037213 */ /* 0x000fe20000000000 */
[----:B------:R-:W-:Y:S01]  /*3780*/  VIADD R8, R64, 0x70 ;  /* 0x0000007040087836 */ /* 0x000fe20000000000 */
[----:B------:R-:W-:Y:S01]  /*3790*/  STL [R1+0x1518], R12 ;  /* 0x0015180c01007387 */ /* 0x000fe20000100800 */
[----:B0-----:R-:W-:Y:S01]  /*37a0*/  IABS R2, R12 ;  /* 0x0000000c00027213 */ /* 0x001fe20000000000 */
[----:B------:R-:W-:-:S02]  /*37b0*/  IMAD.HI.U32 R30, R10, R14, RZ ;  /* 0x0000000e0a1e7227 */ /* 0x000fc400078e00ff */
[----:B------:R0:W-:Y:S01]  /*37c0*/  STL [R1+0x1520], R11 ;  /* 0x0015200b01007387 */ /* 0x0001e20000100800 */
[----:B------:R-:W-:Y:S01]  /*37d0*/  IABS R29, R8 ;  /* 0x00000008001d7213 */ /* 0x000fe20000000000 */
[----:B------:R-:W-:Y:S02]  /*37e0*/  IMAD.MOV R30, RZ, RZ, -R30 ;  /* 0x000000ffff1e7224 */ /* 0x000fe400078e0a1e */
[----:B------:R1:W-:Y:S02]  /*37f0*/  STL [R1+0x1528], R6 ;  /* 0x0015280601007387 */ /* 0x0003e40000100800 */
[----:B------:R-:W-:Y:S02]  /*3800*/  IMAD R14, R9, R30, R14 ;  /* 0x0000001e090e7224 */ /* 0x000fe400078e020e */
[----:B------:R4:W-:Y:S01]  /*3810*/  STL [R1+0x1530], R8 ;  /* 0x0015300801007387 */ /* 0x0009e20000100800 */
[----:B--2---:R-:W-:-:S03]  /*3820*/  IMAD.HI.U32 R13, R10, R29, RZ ;  /* 0x0000001d0a0d7227 */ /* 0x004fc600078e00ff */
[----:B------:R2:W-:Y:S01]  /*3830*/  STL [R1+0x22c], R14 ;  /* 0x00022c0e01007387 */ /* 0x0005e20000100800 */
[----:B0-----:R-:W-:Y:S01]  /*3840*/  IMAD.HI.U32 R11, R10, R3, RZ ;  /* 0x000000030a0b7227 */ /* 0x001fe200078e00ff */
[----:B-1----:R-:W-:-:S03]  /*3850*/  IABS R6, R6 ;  /* 0x0000000600067213 */ /* 0x002fc60000000000 */
[----:B------:R-:W-:Y:S02]  /*3860*/  IMAD.MOV R11, RZ, RZ, -R11 ;  /* 0x000000ffff0b7224 */ /* 0x000fe400078e0a0b */
[----:B----4-:R-:W-:-:S04]  /*3870*/  IMAD.HI.U32 R8, R10, R2, RZ ;  /* 0x000000020a087227 */ /* 0x010fc800078e00ff */
[----:B------:R-:W-:-:S04]  /*3880*/  IMAD.HI.U32 R12, R10, R6, RZ ;  /* 0x000000060a0c7227 */ /* 0x000fc800078e00ff */
[----:B------:R-:W-:Y:S02]  /*3890*/  IMAD.MOV R8, RZ, RZ, -R8 ;  /* 0x000000ffff087224 */ /* 0x000fe400078e0a08 */
[----:B------:R-:W-:Y:S02]  /*38a0*/  IMAD.MOV R12, RZ, RZ, -R12 ;  /* 0x000000ffff0c7224 */ /* 0x000fe400078e0a0c */
[C---:B------:R-:W-:Y:S02]  /*38b0*/  IMAD R8, R9.reuse, R8, R2 ;  /* 0x0000000809087224 */ /* 0x040fe400078e0202 */
[C---:B------:R-:W-:Y:S02]  /*38c0*/  IMAD R3, R9.reuse, R11, R3 ;  /* 0x0000000b09037224 */ /* 0x040fe400078e0203 */
[----:B------:R-:W-:Y:S01]  /*38d0*/  IMAD R2, R9, R12, R6 ;  /* 0x0000000c09027224 */ /* 0x000fe200078e0206 */
[----:B------:R0:W-:Y:S01]  /*38e0*/  STL [R1+0x69c], R8 ;  /* 0x00069c0801007387 */ /* 0x0001e20000100800 */
[----:B--2---:R-:W-:-:S02]  /*38f0*/  VIADD R14, R64, 0x71 ;  /* 0x00000071400e7836 */ /* 0x004fc40000000000 */
[----:B------:R-:W-:Y:S01]  /*3900*/  IMAD.MOV R13, RZ, RZ, -R13 ;  /* 0x000000ffff0d7224 */ /* 0x000fe200078e0a0d */
[----:B------:R1:W-:Y:S01]  /*3910*/  STL [R1+0x6d8], R3 ;  /* 0x0006d80301007387 */ /* 0x0003e20000100800 */
[C---:B------:R-:W-:Y:S01]  /*3920*/  VIADD R11, R64.reuse, 0x72 ;  /* 0x00000072400b7836 */ /* 0x040fe20000000000 */
[----:B------:R-:W-:Y:S01]  /*3930*/  IABS R61, R14 ;  /* 0x0000000e003d7213 */ /* 0x000fe20000000000 */
[----:B------:R-:W-:Y:S01]  /*3940*/  IMAD R29, R9, R13, R29 ;  /* 0x0000000d091d7224 */ /* 0x000fe200078e021d */
[----:B------:R2:W-:Y:S01]  /*3950*/  STL [R1+0x6d4], R2 ;  /* 0x0006d40201007387 */ /* 0x0005e20000100800 */
[----:B0-----:R-:W-:Y:S01]  /*3960*/  VIADD R8, R64, 0x73 ;  /* 0x0000007340087836 */ /* 0x001fe20000000000 */
[----:B------:R-:W-:Y:S02]  /*3970*/  IABS R13, R11 ;  /* 0x0000000b000d7213 */ /* 0x000fe40000000000 */
[----:B------:R0:W-:Y:S01]  /*3980*/  STL [R1+0x1524], R14 ;  /* 0x0015240e01007387 */ /* 0x0001e20000100800 */
[----:B------:R-:W-:-:S03]  /*3990*/  IMAD.HI.U32 R30, R10, R61, RZ ;  /* 0x0000003d0a1e7227 */ /* 0x000fc600078e00ff */
[----:B------:R4:W-:Y:S01]  /*39a0*/  STL [R1+0x152c], R11 ;  /* 0x00152c0b01007387 */ /* 0x0009e20000100800 */
[C---:B-1----:R-:W-:Y:S02]  /*39b0*/  VIADD R3, R64.reuse, 0x74 ;  /* 0x0000007440037836 */ /* 0x042fe40000000000 */
[----:B--2---:R-:W-:Y:S01]  /*39c0*/  VIADD R2, R64, 0x75 ;  /* 0x0000007540027836 */ /* 0x004fe20000000000 */
[----:B------:R1:W-:Y:S01]  /*39d0*/  STL [R1+0x1534], R8 ;  /* 0x0015340801007387 */ /* 0x0003e20000100800 */
[----:B------:R-:W-:Y:S01]  /*39e0*/  IMAD.MOV R30, RZ, RZ, -R30 ;  /* 0x000000ffff1e7224 */ /* 0x000fe200078e0a1e */
[----:B------:R-:W-:Y:S01]  /*39f0*/  IABS R6, R3 ;  /* 0x0000000300067213 */ /* 0x000fe20000000000 */
[----:B0-----:R-:W-:Y:S01]  /*3a00*/  IMAD.HI.U32 R14, R10, R13, RZ ;  /* 0x0000000d0a0e7227 */ /* 0x001fe200078e00ff */
[----:B------:R-:W-:Y:S01]  /*3a10*/  STL [R1+0x153c], R3 ;  /* 0x00153c0301007387 */ /* 0x000fe20000100800 */
[----:B----4-:R-:W-:Y:S02]  /*3a20*/  IABS R11, R8 ;  /* 0x00000008000b7213 */ /* 0x010fe40000000000 */
[----:B------:R-:W-:Y:S01]  /*3a30*/  IMAD.MOV R14, RZ, RZ, -R14 ;  /* 0x000000ffff0e7224 */ /* 0x000fe200078e0a0e */
[----:B------:R0:W-:Y:S01]  /*3a40*/  STL [R1+0x1544], R2 ;  /* 0x0015440201007387 */ /* 0x0001e20000100800 */
[----:B------:R-:W-:-:S02]  /*3a50*/  IMAD R61, R9, R30, R61 ;  /* 0x0000001e093d7224 */ /* 0x000fc400078e023d */
[----:B------:R-:W-:-:S04]  /*3a60*/  IMAD.HI.U32 R12, R10, R11, RZ ;  /* 0x0000000b0a0c7227 */ /* 0x000fc800078e00ff */
[----:B-1----:R-:W-:Y:S01]  /*3a70*/  IMAD.HI.U32 R8, R10, R6, RZ ;  /* 0x000000060a087227 */ /* 0x002fe200078e00ff */
[----:B0-----:R-:W-:-:S03]  /*3a80*/  IABS R2, R2 ;  /* 0x0000000200027213 */ /* 0x001fc60000000000 */
[----:B------:R-:W-:Y:S02]  /*3a90*/  IMAD.MOV R12, RZ, RZ, -R12 ;  /* 0x000000ffff0c7224 */ /* 0x000fe400078e0a0c */
[----:B------:R-:W-:Y:S02]  /*3aa0*/  IMAD.MOV R8, RZ, RZ, -R8 ;  /* 0x000000ffff087224 */ /* 0x000fe400078e0a08 */
[----:B------:R-:W-:-:S04]  /*3ab0*/  IMAD.HI.U32 R3, R10, R2, RZ ;  /* 0x000000020a037227 */ /* 0x000fc800078e00ff */
[C---:B------:R-:W-:Y:S02]  /*3ac0*/  IMAD R13, R9.reuse, R14, R13 ;  /* 0x0000000e090d7224 */ /* 0x040fe400078e020d */
[C---:B------:R-:W-:Y:S02]  /*3ad0*/  IMAD R11, R9.reuse, R12, R11 ;  /* 0x0000000c090b7224 */ /* 0x040fe400078e020b */
[----:B------:R-:W-:Y:S01]  /*3ae0*/  IMAD.MOV R3, RZ, RZ, -R3 ;  /* 0x000000ffff037224 */ /* 0x000fe200078e0a03 */
[----:B------:R0:W-:Y:S01]  /*3af0*/  STL [R1+0x1c], R13 ;  /* 0x00001c0d01007387 */ /* 0x0001e20000100800 */
[C---:B------:R-:W-:Y:S02]  /*3b00*/  IMAD R6, R9.reuse, R8, R6 ;  /* 0x0000000809067224 */ /* 0x040fe400078e0206 */
[----:B------:R-:W-:Y:S01]  /*3b10*/  IMAD R2, R9, R3, R2 ;  /* 0x0000000309027224 */ /* 0x000fe200078e0202 */
[----:B------:R1:W-:Y:S01]  /*3b20*/  STL [R1+0xb4], R11 ;  /* 0x0000b40b01007387 */ /* 0x0003e20000100800 */
[----:B------:R-:W-:-:S02]  /*3b30*/  VIADD R8, R64, 0x77 ;  /* 0x0000007740087836 */ /* 0x000fc40000000000 */
[C---:B------:R-:W-:Y:S01]  /*3b40*/  VIADD R12, R64.reuse, 0x79 ;  /* 0x00000079400c7836 */ /* 0x040fe20000000000 */
[----:B------:R2:W-:Y:S01]  /*3b50*/  STL [R1+0x230], R6 ;  /* 0x0002300601007387 */ /* 0x0005e20000100800 */
[----:B0-----:R-:W-:-:S03]  /*3b60*/  VIADD R13, R64, 0x78 ;  /* 0x00000078400d7836 */ /* 0x001fc60000000000 */
[----:B------:R0:W-:Y:S01]  /*3b70*/  STL [R1+0x6e4], R2 ;  /* 0x0006e40201007387 */ /* 0x0001e20000100800 */
[----:B------:R-:W-:Y:S01]  /*3b80*/  IABS R63, R12 ;  /* 0x0000000c003f7213 */ /* 0x000fe20000000000 */
[C---:B-1----:R-:W-:Y:S01]  /*3b90*/  VIADD R11, R64.reuse, 0x76 ;  /* 0x00000076400b7836 */ /* 0x042fe20000000000 */
[----:B------:R-:W-:Y:S01]  /*3ba0*/  IABS R30, R13 ;  /* 0x0000000d001e7213 */ /* 0x000fe20000000000 */
[----:B--2---:R-:W-:-:S03]  /*3bb0*/  VIADD R6, R64, 0x7a ;  /* 0x0000007a40067836 */ /* 0x004fc60000000000 */
[----:B------:R1:W-:Y:S01]  /*3bc0*/  STL [R1+0x1538], R11 ;  /* 0x0015380b01007387 */ /* 0x0003e20000100800 */
[----:B------:R-:W-:-:S03]  /*3bd0*/  IMAD.HI.U32 R14, R10, R30, RZ ;  /* 0x0000001e0a0e7227 */ /* 0x000fc600078e00ff */
[----:B------:R2:W-:Y:S01]  /*3be0*/  STL [R1+0x1540], R8 ;  /* 0x0015400801007387 */ /* 0x0005e20000100800 */
[----:B0-----:R-:W-:Y:S01]  /*3bf0*/  IABS R2, R6 ;  /* 0x0000000600027213 */ /* 0x001fe20000000000 */
[----:B------:R-:W-:Y:S02]  /*3c00*/  IMAD.MOV R14, RZ, RZ, -R14 ;  /* 0x000000ffff0e7224 */ /* 0x000fe400078e0a0e */
[----:B------:R0:W-:Y:S01]  /*3c10*/  STL [R1+0x1548], R13 ;  /* 0x0015480d01007387 */ /* 0x0001e20000100800 */
[----:B-1----:R-:W-:Y:S01]  /*3c20*/  IABS R11, R11 ;  /* 0x0000000b000b7213 */ /* 0x002fe20000000000 */
[----:B------:R-:W-:Y:S02]  /*3c30*/  IMAD.HI.U32 R3, R10, R2, RZ ;  /* 0x000000020a037227 */ /* 0x000fe400078e00ff */
[----:B------:R1:W-:Y:S01]  /*3c40*/  STL [R1+0x1550], R12 ;  /* 0x0015500c01007387 */ /* 0x0003e20000100800 */
[----:B--2---:R-:W-:Y:S01]  /*3c50*/  IABS R8, R8 ;  /* 0x0000000800087213 */ /* 0x004fe20000000000 */
[----:B------:R-:W-:-:S02]  /*3c60*/  IMAD.MOV R3, RZ, RZ, -R3 ;  /* 0x000000ffff037224 */ /* 0x000fc400078e0a03 */
[----:B------:R2:W-:Y:S01]  /*3c70*/  STL [R1+0x1558], R6 ;  /* 0x0015580601007387 */ /* 0x0005e20000100800 */
[----:B------:R-:W-:Y:S02]  /*3c80*/  IMAD R30, R9, R14, R30 ;  /* 0x0000000e091e7224 */ /* 0x000fe400078e021e */
[----:B0-----:R-:W-:-:S04]  /*3c90*/  IMAD.HI.U32 R13, R10, R8, RZ ;  /* 0x000000080a0d7227 */ /* 0x001fc800078e00ff */
[----:B-1----:R-:W-:-:S04]  /*3ca0*/  IMAD.HI.U32 R12, R10, R11, RZ ;  /* 0x0000000b0a0c7227 */ /* 0x002fc800078e00ff */
[----:B------:R-:W-:Y:S02]  /*3cb0*/  IMAD.MOV R12, RZ, RZ, -R12 ;  /* 0x000000ffff0c7224 */ /* 0x000fe400078e0a0c */
[----:B------:R-:W-:Y:S02]  /*3cc0*/  IMAD.MOV R13, RZ, RZ, -R13 ;  /* 0x000000ffff0d7224 */ /* 0x000fe400078e0a0d */
[----:B--2---:R-:W-:-:S04]  /*3cd0*/  IMAD.HI.U32 R6, R10, R63, RZ ;  /* 0x0000003f0a067227 */ /* 0x004fc800078e00ff */
[C---:B------:R-:W-:Y:S02]  /*3ce0*/  IMAD R11, R9.reuse, R12, R11 ;  /* 0x0000000c090b7224 */ /* 0x040fe400078e020b */
[C---:B------:R-:W-:Y:S02]  /*3cf0*/  IMAD R8, R9.reuse, R13, R8 ;  /* 0x0000000d09087224 */ /* 0x040fe400078e0208 */
[----:B------:R-:W-:Y:S01]  /*3d00*/  IMAD R2, R9, R3, R2 ;  /* 0x0000000309027224 */ /* 0x000fe200078e0202 */
[----:B------:R0:W-:Y:S01]  /*3d10*/  STL [R1+0x71c], R11 ;  /* 0x00071c0b01007387 */ /* 0x0001e20000100800 */
[----:B------:R-:W-:Y:S02]  /*3d20*/  IMAD.MOV R6, RZ, RZ, -R6 ;  /* 0x000000ffff067224 */ /* 0x000fe400078e0a06 */
[C---:B------:R-:W-:Y:S01]  /*3d30*/  VIADD R13, R64.reuse, 0x7b ;  /* 0x0000007b400d7836 */ /* 0x040fe20000000000 */
[----:B------:R1:W-:Y:S01]  /*3d40*/  STL [R1+0x724], R8 ;  /* 0x0007240801007387 */ /* 0x0003e20000100800 */
[----:B------:R-:W-:-:S02]  /*3d50*/  VIADD R12, R64, 0x7c ;  /* 0x0000007c400c7836 */ /* 0x000fc40000000000 */
[----:B------:R-:W-:Y:S01]  /*3d60*/  IMAD R63, R9, R6, R63 ;  /* 0x00000006093f7224 */ /* 0x000fe200078e023f */
[----:B------:R2:W-:Y:S01]  /*3d70*/  STL [R1+0x18], R2 ;  /* 0x0000180201007387 */ /* 0x0005e20000100800 */
[C---:B------:R-:W-:Y:S01]  /*3d80*/  VIADD R6, R64.reuse, 0x7f ;  /* 0x0000007f40067836 */ /* 0x040fe20000000000 */
[----:B------:R-:W-:Y:S01]  /*3d90*/  IABS R31, R13 ;  /* 0x0000000d001f7213 */ /* 0x000fe20000000000 */
[C---:B0-----:R-:W-:Y:S01]  /*3da0*/  VIADD R11, R64.reuse, 0x7d ;  /* 0x0000007d400b7836 */ /* 0x041fe20000000000 */
[----:B------:R0:W-:Y:S01]  /*3db0*/  STL [R1+0x154c], R13 ;  /* 0x00154c0d01007387 */ /* 0x0001e20000100800 */
[----:B-1----:R-:W-:-:S03]  /*3dc0*/  VIADD R8, R64, 0x7e ;  /* 0x0000007e40087836 */ /* 0x002fc60000000000 */
[----:B------:R-:W-:Y:S01]  /*3dd0*/  STL [R1+0x1554], R12 ;  /* 0x0015540c01007387 */ /* 0x000fe20000100800 */
[----:B------:R-:W-:Y:S01]  /*3de0*/  IMAD.HI.U32 R32, R10, R31, RZ ;  /* 0x0000001f0a207227 */ /* 0x000fe200078e00ff */
[----:B--2---:R-:W-:Y:S02]  /*3df0*/  IABS R2, R11 ;  /* 0x0000000b00027213 */ /* 0x004fe40000000000 */
[----:B------:R1:W-:Y:S01]  /*3e00*/  STL [R1+0x155c], R11 ;  /* 0x00155c0b01007387 */ /* 0x0003e20000100800 */
[----:B------:R-:W-:Y:S01]  /*3e10*/  IABS R3, R8 ;  /* 0x0000000800037213 */ /* 0x000fe20000000000 */
[----:B------:R-:W-:Y:S01]  /*3e20*/  IMAD.MOV R32, RZ, RZ, -R32 ;  /* 0x000000ffff207224 */ /* 0x000fe200078e0a20 */
[----:B0-----:R-:W-:Y:S01]  /*3e30*/  IABS R13, R12 ;  /* 0x0000000c000d7213 */ /* 0x001fe20000000000 */
[----:B------:R0:W-:Y:S02]  /*3e40*/  STL [R1+0x1564], R8 ;  /* 0x0015640801007387 */ /* 0x0001e40000100800 */
[----:B------:R-:W-:-:S02]  /*3e50*/  IMAD R31, R9, R32, R31 ;  /* 0x00000020091f7224 */ /* 0x000fc400078e021f */
[----:B------:R2:W-:Y:S01]  /*3e60*/  STL [R1+0x1568], R6 ;  /* 0x0015680601007387 */ /* 0x0005e20000100800 */
[----:B------:R-:W-:-:S03]  /*3e70*/  IMAD.HI.U32 R14, R10, R13, RZ ;  /* 0x0000000d0a0e7227 */ /* 0x000fc600078e00ff */
[----:B------:R-:W-:Y:S01]  /*3e80*/  STL [R1+0xb8], R31 ;  /* 0x0000b81f01007387 */ /* 0x000fe20000100800 */
[----:B-1----:R-:W-:-:S04]  /*3e90*/  IMAD.HI.U32 R11, R10, R3, RZ ;  /* 0x000000030a0b7227 */ /* 0x002fc800078e00ff */
[----:B0-----:R-:W-:Y:S01]  /*3ea0*/  IMAD.HI.U32 R8, R10, R2, RZ ;  /* 0x000000020a087227 */ /* 0x001fe200078e00ff */
[----:B--2---:R-:W-:-:S03]  /*3eb0*/  IABS R6, R6 ;  /* 0x0000000600067213 */ /* 0x004fc60000000000 */
[----:B------:R-:W-:Y:S02]  /*3ec0*/  IMAD.MOV R14, RZ, RZ, -R14 ;  /* 0x000000ffff0e7224 */ /* 0x000fe400078e0a0e */
[----:B------:R-:W-:-:S04]  /*3ed0*/  IMAD.HI.U32 R12, R10, R6, RZ ;  /* 0x000000060a0c7227 */ /* 0x000fc800078e00ff */
[----:B------:R-:W-:Y:S02]  /*3ee0*/  IMAD.MOV R8, RZ, RZ, -R8 ;  /* 0x000000ffff087224 */ /* 0x000fe400078e0a08 */
[----:B------:R-:W-:Y:S02]  /*3ef0*/  IMAD.MOV R11, RZ, RZ, -R11 ;  /* 0x000000ffff0b7224 */ /* 0x000fe400078e0a0b */
[C---:B------:R-:W-:Y:S02]  /*3f00*/  IMAD R13, R9.reuse, R14, R13 ;  /* 0x0000000e090d7224 */ /* 0x040fe400078e020d */
[----:B------:R-:W-:Y:S02]  /*3f10*/  IMAD.MOV R12, RZ, RZ, -R12 ;  /* 0x000000ffff0c7224 */ /* 0x000fe400078e0a0c */
[C---:B------:R-:W-:Y:S01]  /*3f20*/  IMAD R8, R9.reuse, R8, R2 ;  /* 0x0000000809087224 */ /* 0x040fe200078e0202 */
[----:B------:R0:W-:Y:S01]  /*3f30*/  STL [R1+0x220], R13 ;  /* 0x0002200d01007387 */ /* 0x0001e20000100800 */
[----:B------:R-:W-:-:S02]  /*3f40*/  IMAD R3, R9, R11, R3 ;  /* 0x0000000b09037224 */ /* 0x000fc400078e0203 */
[----:B------:R-:W-:Y:S01]  /*3f50*/  IMAD R2, R9, R12, R6 ;  /* 0x0000000c09027224 */ /* 0x000fe200078e0206 */
[----:B------:R1:W-:Y:S01]  /*3f60*/  STL [R1+0x72c], R8 ;  /* 0x00072c0801007387 */ /* 0x0003e20000100800 */
[----:B------:R-:W-:-:S03]  /*3f70*/  VIADD R11, R64, 0x81 ;  /* 0x00000081400b7836 */ /* 0x000fc60000000000 */
[----:B------:R2:W-:Y:S01]  /*3f80*/  STL [R1+0x418], R3 ;  /* 0x0004180301007387 */ /* 0x0005e20000100800 */
[C---:B0-----:R-:W-:Y:S01]  /*3f90*/  VIADD R13, R64.reuse, 0x80 ;  /* 0x00000080400d7836 */ /* 0x041fe20000000000 */
[----:B------:R-:W-:Y:S02]  /*3fa0*/  IABS R65, R11 ;  /* 0x0000000b00417213 */ /* 0x000fe40000000000 */
[----:B------:R0:W-:Y:S01]  /*3fb0*/  STL [R1+0x414], R2 ;  /* 0x0004140201007387 */ /* 0x0001e20000100800 */
[C---:B-1----:R-:W-:Y:S01]  /*3fc0*/  VIADD R8, R64.reuse, 0x82 ;  /* 0x0000008240087836 */ /* 0x042fe20000000000 */
[----:B------:R-:W-:Y:S02]  /*3fd0*/  IABS R31, R13 ;  /* 0x0000000d001f7213 */ /* 0x000fe40000000000 */
        /* <DEDUP_REMOVED lines=24> */
[----:B------:R-:W-:Y:S02]  /*4160*/  IMAD R65, R9, R13, R65 ;  /* 0x0000000d09417224 */ /* 0x000fe400078e0241 */
[C---:B------:R-:W-:Y:S01]  /*4170*/  VIADD R8, R64.reuse, 0x85 ;  /* 0x0000008540087836 */ /* 0x040fe20000000000 */
        /* <DEDUP_REMOVED lines=39> */
[----:B------:R-:W-:Y:S01]  /*43f0*/  IMAD.HI.U32 R14, R10, R13, RZ ;  /* 0x0000000d0a0e7227 */ /* 0x000fe200078e00ff */
[----:B------:R-:W-:Y:S02]  /*4400*/  IABS R2, R11 ;  /* 0x0000000b00027213 */ /* 0x000fe40000000000 */
[----:B------:R-:W-:Y:S01]  /*4410*/  STL [R1+0x15e8], R12 ;  /* 0x0015e80c01007387 */ /* 0x000fe20000100800 */
[C---:B-1----:R-:W-:Y:S02]  /*4420*/  VIADD R8, R64.reuse, 0x8e ;  /* 0x0000008e40087836 */ /* 0x042fe40000000000 */
[----:B--2---:R-:W-:Y:S01]  /*4430*/  VIADD R3, R64, 0x8d ;  /* 0x0000008d40037836 */ /* 0x004fe20000000000 */
[----:B------:R-:W-:Y:S01]  /*4440*/  STL [R1+0x15fc], R11 ;  /* 0x0015fc0b01007387 */ /* 0x000fe20000100800 */
[----:B------:R-:W-:Y:S01]  /*4450*/  IMAD.MOV R14, RZ, RZ, -R14 ;  /* 0x000000ffff0e7224 */ /* 0x000fe200078e0a0e */
[----:B0-----:R-:W-:-:S02]  /*4460*/  IABS R33, R33 ;  /* 0x0000002100217213 */ /* 0x001fc40000000000 */
[----:B------:R0:W-:Y:S01]  /*4470*/  STL [R1+0x1648], R3 ;  /* 0x0016480301007387 */ /* 0x0001e20000100800 */
[----:B------:R-:W-:Y:S01]  /*4480*/  IABS R6, R8 ;  /* 0x0000000800067213 */ /* 0x000fe20000000000 */
[----:B------:R-:W-:Y:S02]  /*4490*/  IMAD R13, R9, R14, R13 ;  /* 0x0000000e090d7224 */ /* 0x000fe400078e020d */
[C---:B------:R-:W-:Y:S01]  /*44a0*/  IMAD.HI.U32 R34, R10.reuse, R33, RZ ;  /* 0x000000210a227227 */ /* 0x040fe200078e00ff */
[----:B------:R1:W-:Y:S03]  /*44b0*/  STL [R1+0x1660], R8 ;  /* 0x0016600801007387 */ /* 0x0003e60000100800 */
[----:B------:R-:W-:Y:S01]  /*44c0*/  IMAD.MOV R34, RZ, RZ, -R34 ;  /* 0x000000ffff227224 */ /* 0x000fe200078e0a22 */
[----:B0-----:R-:W-:Y:S01]  /*44d0*/  IABS R3, R3 ;  /* 0x0000000300037213 */ /* 0x001fe20000000000 */
[----:B------:R-:W-:-:S04]  /*44e0*/  IMAD.HI.U32 R12, R10, R6, RZ ;  /* 0x000000060a0c7227 */ /* 0x000fc800078e00ff */
[----:B-1----:R-:W-:-:S04]  /*44f0*/  IMAD.HI.U32 R8, R10, R2, RZ ;  /* 0x000000020a087227 */ /* 0x002fc800078e00ff */
        /* <DEDUP_REMOVED lines=18> */
[----:B------:R4:W-:Y:S01]  /*4620*/  STL [R1+0x15bc], R13 ;  /* 0x0015bc0d01007387 */ /* 0x0009e20000100800 */
[C---:B-1----:R-:W-:Y:S02]  /*4630*/  VIADD R8, R64.reuse, 0x91 ;  /* 0x0000009140087836 */ /* 0x042fe40000000000 */
[C---:B--2---:R-:W-:Y:S01]  /*4640*/  VIADD R3, R64.reuse, 0x92 ;  /* 0x0000009240037836 */ /* 0x044fe20000000000 */
[----:B------:R1:W-:Y:S01]  /*4650*/  STL [R1+0x15d0], R11 ;  /* 0x0015d00b01007387 */ /* 0x0003e20000100800 */
[----:B------:R-:W-:Y:S01]  /*4660*/  IMAD.MOV R14, RZ, RZ, -R14 ;  /* 0x000000ffff0e7224 */ /* 0x000fe200078e0a0e */
[----:B------:R-:W-:Y:S01]  /*4670*/  IABS R67, R8 ;  /* 0x0000000800437213 */ /* 0x000fe20000000000 */
[----:B0-----:R-:W-:Y:S01]  /*4680*/  VIADD R2, R64, 0x93 ;  /* 0x0000009340027836 */ /* 0x001fe20000000000 */
[----:B------:R0:W-:Y:S01]  /*4690*/  STL [R1+0x161c], R8 ;  /* 0x00161c0801007387 */ /* 0x0001e20000100800 */
[----:B------:R-:W-:Y:S01]  /*46a0*/  IABS R6, R3 ;  /* 0x0000000300067213 */ /* 0x000fe20000000000 */
[----:B----4-:R-:W-:-:S02]  /*46b0*/  IMAD.HI.U32 R13, R10, R12, RZ ;  /* 0x0000000c0a0d7227 */ /* 0x010fc400078e00ff */
[----:B------:R-:W-:Y:S02]  /*46c0*/  STL [R1+0x1630], R3 ;  /* 0x0016300301007387 */ /* 0x000fe40000100800 */
[----:B------:R-:W-:Y:S02]  /*46d0*/  IMAD.MOV R13, RZ, RZ, -R13 ;  /* 0x000000ffff0d7224 */ /* 0x000fe400078e0a0d */
[----:B------:R2:W-:Y:S01]  /*46e0*/  STL [R1+0x1674], R2 ;  /* 0x0016740201007387 */ /* 0x0005e20000100800 */
[----:B-1----:R-:W-:-:S04]  /*46f0*/  IMAD.HI.U32 R11, R10, R67, RZ ;  /* 0x000000430a0b7227 */ /* 0x002fc800078e00ff */
[----:B0-----:R-:W-:-:S04]  /*4700*/  IMAD.HI.U32 R8, R10, R6, RZ ;  /* 0x000000060a087227 */ /* 0x001fc800078e00ff */
[----:B------:R-:W-:Y:S01]  /*4710*/  IMAD.MOV R8, RZ, RZ, -R8 ;  /* 0x000000ffff087224 */ /* 0x000fe200078e0a08 */
[----:B--2---:R-:W-:Y:S01]  /*4720*/  IABS R2, R2 ;  /* 0x0000000200027213 */ /* 0x004fe20000000000 */
[C---:B------:R-:W-:Y:S02]  /*4730*/  IMAD R12, R9.reuse, R13, R12 ;  /* 0x0000000d090c7224 */ /* 0x040fe400078e020c */
[----:B------:R-:W-:Y:S02]  /*4740*/  IMAD R6, R9, R8, R6 ;  /* 0x0000000809067224 */ /* 0x000fe400078e0206 */
[----:B------:R-:W-:Y:S01]  /*4750*/  IMAD.HI.U32 R3, R10, R2, RZ ;  /* 0x000000020a037227 */ /* 0x000fe200078e00ff */
[----:B------:R0:W-:Y:S03]  /*4760*/  STL [R1+0x2bc], R12 ;  /* 0x0002bc0c01007387 */ /* 0x0001e60000100800 */
[----:B------:R-:W-:Y:S01]  /*4770*/  IMAD.MOV R3, RZ, RZ, -R3 ;  /* 0x000000ffff037224 */ /* 0x000fe200078e0a03 */
[----:B------:R1:W-:Y:S01]  /*4780*/  STL [R1+0x2c], R6 ;  /* 0x00002c0601007387 */ /* 0x0003e20000100800 */
[----:B------:R-:W-:-:S02]  /*4790*/  VIADD R8, R64, 0x94 ;  /* 0x0000009440087836 */ /* 0x000fc40000000000 */
[C---:B------:R-:W-:Y:S02]  /*47a0*/  IMAD R2, R9.reuse, R3, R2 ;  /* 0x0000000309027224 */ /* 0x040fe400078e0202 */
[C---:B------:R-:W-:Y:S02]  /*47b0*/  VIADD R13, R64.reuse, 0x95 ;  /* 0x00000095400d7836 */ /* 0x040fe40000000000 */
[C---:B0-----:R-:W-:Y:S01]  /*47c0*/  VIADD R12, R64.reuse, 0x96 ;  /* 0x00000096400c7836 */ /* 0x041fe20000000000 */
[----:B------:R0:W-:Y:S01]  /*47d0*/  STL [R1+0x184], R2 ;  /* 0x0001840201007387 */ /* 0x0001e20000100800 */
[----:B------:R-:W-:Y:S02]  /*47e0*/  IMAD.MOV R11, RZ, RZ, -R11 ;  /* 0x000000ffff0b7224 */ /* 0x000fe400078e0a0b */
[----:B-1----:R-:W-:Y:S01]  /*47f0*/  VIADD R6, R64, 0x97 ;  /* 0x0000009740067836 */ /* 0x002fe20000000000 */
[----:B------:R1:W-:Y:S01]  /*4800*/  STL [R1+0x15a4], R8 ;  /* 0x0015a40801007387 */ /* 0x0003e20000100800 */
[----:B------:R-:W-:Y:S01]  /*4810*/  IABS R3, R12 ;  /* 0x0000000c00037213 */ /* 0x000fe20000000000 */
[----:B------:R-:W-:-:S02]  /*4820*/  IMAD R67, R9, R11, R67 ;  /* 0x0000000b09437224 */ /* 0x000fc400078e0243 */
[----:B------:R2:W-:Y:S01]  /*4830*/  STL [R1+0x15e4], R13 ;  /* 0x0015e40d01007387 */ /* 0x0005e20000100800 */
[----:B------:R-:W-:Y:S01]  /*4840*/  VIADD R11, R64, 0x98 ;  /* 0x00000098400b7836 */ /* 0x000fe20000000000 */
[----:B0-----:R-:W-:Y:S01]  /*4850*/  IABS R2, R13 ;  /* 0x0000000d00027213 */ /* 0x001fe20000000000 */
[----:B------:R-:W-:Y:S01]  /*4860*/  IMAD R34, R9, R14, R34 ;  /* 0x0000000e09227224 */ /* 0x000fe200078e0222 */
[----:B------:R0:W-:Y:S01]  /*4870*/  STL [R1+0x15f8], R12 ;  /* 0x0015f80c01007387 */ /* 0x0001e20000100800 */
[----:B------:R-:W-:Y:S01]  /*4880*/  IMAD.HI.U32 R35, R10, R3, RZ ;  /* 0x000000030a237227 */ /* 0x000fe200078e00ff */
[----:B-1----:R-:W-:Y:S02]  /*4890*/  IABS R8, R8 ;  /* 0x0000000800087213 */ /* 0x002fe40000000000 */
[----:B------:R1:W-:Y:S01]  /*48a0*/  STL [R1+0x1644], R6 ;  /* 0x0016440601007387 */ /* 0x0003e20000100800 */
[----:B------:R-:W-:Y:S01]  /*48b0*/  IABS R33, R11 ;  /* 0x0000000b00217213 */ /* 0x000fe20000000000 */
[----:B------:R-:W-:-:S02]  /*48c0*/  IMAD.MOV R35, RZ, RZ, -R35 ;  /* 0x000000ffff237224 */ /* 0x000fc400078e0a23 */
[C---:B--2---:R-:W-:Y:S01]  /*48d0*/  IMAD.HI.U32 R13, R10.reuse, R8, RZ ;  /* 0x000000080a0d7227 */ /* 0x044fe200078e00ff */
[----:B------:R2:W-:Y:S03]  /*48e0*/  STL [R1+0x165c], R11 ;  /* 0x00165c0b01007387 */ /* 0x0005e60000100800 */
[----:B0-----:R-:W-:Y:S01]  /*48f0*/  IMAD.HI.U32 R12, R10, R2, RZ ;  /* 0x000000020a0c7227 */ /* 0x001fe200078e00ff */
[----:B-1----:R-:W-:-:S03]  /*4900*/  IABS R6, R6 ;  /* 0x0000000600067213 */ /* 0x002fc60000000000 */
[----:B------:R-:W-:Y:S02]  /*4910*/  IMAD.MOV R13, RZ, RZ, -R13 ;  /* 0x000000ffff0d7224 */ /* 0x000fe400078e0a0d */
[----:B------:R-:W-:Y:S02]  /*4920*/  IMAD.MOV R12, RZ, RZ, -R12 ;  /* 0x000000ffff0c7224 */ /* 0x000fe400078e0a0c */
[----:B------:R-:W-:-:S04]  /*4930*/  IMAD.HI.U32 R14, R10, R6, RZ ;  /* 0x000000060a0e7227 */ /* 0x000fc800078e00ff */
[C---:B------:R-:W-:Y:S02]  /*4940*/  IMAD R13, R9.reuse, R13, R8 ;  /* 0x0000000d090d7224 */ /* 0x040fe400078e0208 */
[----:B------:R-:W-:Y:S02]  /*4950*/  IMAD.MOV R14, RZ, RZ, -R14 ;  /* 0x000000ffff0e7224 */ /* 0x000fe400078e0a0e */
[----:B------:R-:W-:Y:S01]  /*4960*/  IMAD R8, R9, R12, R2 ;  /* 0x0000000c09087224 */ /* 0x000fe200078e0202 */
[----:B------:R0:W-:Y:S01]  /*4970*/  STL [R1+0x2a8], R13 ;  /* 0x0002a80d01007387 */ /* 0x0001e20000100800 */
[----:B--2---:R-:W-:-:S03]  /*4980*/  IMAD.HI.U32 R11, R10, R33, RZ ;  /* 0x000000210a0b7227 */ /* 0x004fc600078e00ff */
[----:B------:R1:W-:Y:S01]  /*4990*/  STL [R1+0x2a4], R8 ;  /* 0x0002a40801007387 */ /* 0x0003e20000100800 */
[C---:B------:R-:W-:Y:S02]  /*49a0*/  IMAD R3, R9.reuse, R35, R3 ;  /* 0x0000002309037224 */ /* 0x040fe400078e0203 */
[C---:B------:R-:W-:Y:S02]  /*49b0*/  IMAD R2, R9.reuse, R14, R6 ;  /* 0x0000000e09027224 */ /* 0x040fe400078e0206 */
[C---:B------:R-:W-:Y:S01]  /*49c0*/  VIADD R12, R64.reuse, 0x9a ;  /* 0x0000009a400c7836 */ /* 0x040fe20000000000 */
[----:B------:R2:W-:Y:S01]  /*49d0*/  STL [R1+0x2ac], R3 ;  /* 0x0002ac0301007387 */ /* 0x0005e20000100800 */
[C---:B0-----:R-:W-:Y:S02]  /*49e0*/  VIADD R13, R64.reuse, 0x99 ;  /* 0x00000099400d7836 */ /* 0x041fe40000000000 */
[----:B------:R-:W-:Y:S01]  /*49f0*/  IMAD.MOV R11, RZ, RZ, -R11 ;  /* 0x000000ffff0b7224 */ /* 0x000fe200078e0a0b */
[----:B------:R0:W-:Y:S01]  /*4a00*/  STL [R1+0x2b0], R2 ;  /* 0x0002b00201007387 */ /* 0x0001e20000100800 */
[C---:B-1----:R-:W-:Y:S01]  /*4a10*/  VIADD R8, R64.reuse, 0x9b ;  /* 0x0000009b40087836 */ /* 0x042fe20000000000 */
[----:B------:R-:W-:Y:S01]  /*4a20*/  IABS R68, R13 ;  /* 0x0000000d00447213 */ /* 0x000fe20000000000 */
[----:B------:R-:W-:Y:S01]  /*4a30*/  IMAD R33, R9, R11, R33 ;  /* 0x0000000b09217224 */ /* 0x000fe200078e0221 */
[----:B------:R1:W-:Y:S01]  /*4a40*/  STL [R1+0x15b8], R13 ;  /* 0x0015b80d01007387 */ /* 0x0003e20000100800 */
[----:B--2---:R-:W-:Y:S01]  /*4a50*/  VIADD R3, R64, 0x9d ;  /* 0x0000009d40037836 */ /* 0x004fe20000000000 */
[----:B------:R-:W-:-:S02]  /*4a60*/  IABS R11, R8 ;  /* 0x00000008000b7213 */ /* 0x000fc40000000000 */
[----:B------:R2:W-:Y:S01]  /*4a70*/  STL [R1+0x15cc], R12 ;  /* 0x0015cc0c01007387 */ /* 0x0005e20000100800 */
[----:B------:R-:W-:-:S03]  /*4a80*/  IMAD.HI.U32 R35, R10, R68, RZ ;  /* 0x000000440a237227 */ /* 0x000fc600078e00ff */
[----:B------:R-:W-:Y:S01]  /*4a90*/  STL [R1+0x1618], R8 ;  /* 0x0016180801007387 */ /* 0x000fe20000100800 */
[----:B0-----:R-:W-:Y:S01]  /*4aa0*/  VIADD R2, R64, 0x9c ;  /* 0x0000009c40027836 */ /* 0x001fe20000000000 */
[----:B-1----:R-:W-:Y:S01]  /*4ab0*/  IABS R13, R12 ;  /* 0x0000000c000d7213 */ /* 0x002fe20000000000 */
[----:B------:R-:W-:-:S03]  /*4ac0*/  IMAD.MOV R35, RZ, RZ, -R35 ;  /* 0x000000ffff237224 */ /* 0x000fc600078e0a23 */
[----:B------:R0:W-:Y:S01]  /*4ad0*/  STL [R1+0x162c], R2 ;  /* 0x00162c0201007387 */ /* 0x0001e20000100800 */
[----:B------:R-:W-:-:S03]  /*4ae0*/  IMAD.HI.U32 R14, R10, R13, RZ ;  /* 0x0000000d0a0e7227 */ /* 0x000fc600078e00ff */
[----:B------:R1:W-:Y:S01]  /*4af0*/  STL [R1+0x1670], R3 ;  /* 0x0016700301007387 */ /* 0x0003e20000100800 */
[----:B--2---:R-:W-:-:S04]  /*4b00*/  IMAD.HI.U32 R12, R10, R11, RZ ;  /* 0x0000000b0a0c7227 */ /* 0x004fc800078e00ff */
[----:B------:R-:W-:Y:S01]  /*4b10*/  IMAD.MOV R14, RZ, RZ, -R14 ;  /* 0x000000ffff0e7224 */ /* 0x000fe200078e0a0e */
[----:B0-----:R-:W-:Y:S01]  /*4b20*/  IABS R2, R2 ;  /* 0x0000000200027213 */ /* 0x001fe20000000000 */
[----:B------:R-:W-:Y:S02]  /*4b30*/  IMAD.MOV R12, RZ, RZ, -R12 ;  /* 0x000000ffff0c7224 */ /* 0x000fe400078e0a0c */
[----:B------:R-:W-:Y:S01]  /*4b40*/  IMAD R13, R9, R14, R13 ;  /* 0x0000000e090d7224 */ /* 0x000fe200078e020d */
[----:B-1----:R-:W-:Y:S01]  /*4b50*/  IABS R3, R3 ;  /* 0x0000000300037213 */ /* 0x002fe20000000000 */
[----:B------:R-:W-:-:S03]  /*4b60*/  IMAD.HI.U32 R6, R10, R2, RZ ;  /* 0x000000020a067227 */ /* 0x000fc600078e00ff */
[----:B------:R0:W-:Y:S01]  /*4b70*/  STL [R1+0x28], R13 ;  /* 0x0000280d01007387 */ /* 0x0001e20000100800 */
[----:B------:R-:W-:-:S04]  /*4b80*/  IMAD.HI.U32 R8, R10, R3, RZ ;  /* 0x000000030a087227 */ /* 0x000fc800078e00ff */
[----:B------:R-:W-:Y:S02]  /*4b90*/  IMAD.MOV R6, RZ, RZ, -R6 ;  /* 0x000000ffff067224 */ /* 0x000fe400078e0a06 */
[C---:B------:R-:W-:Y:S02]  /*4ba0*/  IMAD R11, R9.reuse, R12, R11 ;  /* 0x0000000c090b7224 */ /* 0x040fe400078e020b */
[----:B------:R-:W-:Y:S02]  /*4bb0*/  IMAD.MOV R8, RZ, RZ, -R8 ;  /* 0x000000ffff087224 */ /* 0x000fe400078e0a08 */
[C---:B------:R-:W-:Y:S01]  /*4bc0*/  IMAD R6, R9.reuse, R6, R2 ;  /* 0x0000000609067224 */ /* 0x040fe200078e0202 */
[----:B------:R1:W-:Y:S01]  /*4bd0*/  STL [R1+0x160], R11 ;  /* 0x0001600b01007387 */ /* 0x0003e20000100800 */
[----:B------:R-:W-:Y:S02]  /*4be0*/  IMAD R2, R9, R8, R3 ;  /* 0x0000000809027224 */ /* 0x000fe400078e0203 */
[C---:B0-----:R-:W-:Y:S01]  /*4bf0*/  VIADD R13, R64.reuse, 0x9f ;  /* 0x0000009f400d7836 */ /* 0x041fe20000000000 */
[----:B------:R0:W-:Y:S01]  /*4c00*/  STL [R1+0x294], R6 ;  /* 0x0002940601007387 */ /* 0x0001e20000100800 */
[----:B------:R-:W-:-:S02]  /*4c10*/  VIADD R12, R64, 0xa0 ;  /* 0x000000a0400c7836 */ /* 0x000fc40000000000 */
[----:B------:R-:W-:Y:S01]  /*4c20*/  IMAD R68, R9, R35, R68 ;  /* 0x0000002309447224 */ /* 0x000fe200078e0244 */
[----:B------:R2:W-:Y:S01]  /*4c30*/  STL [R1+0x298], R2 ;  /* 0x0002980201007387 */ /* 0x0005e20000100800 */
[----:B------:R-:W-:Y:S01]  /*4c40*/  IABS R8, R13 ;  /* 0x0000000d00087213 */ /* 0x000fe20000000000 */
[C---:B-1----:R-:W-:Y:S01]  /*4c50*/  VIADD R11, R64.reuse, 0x9e ;  /* 0x0000009e400b7836 */ /* 0x042fe20000000000 */
[----:B------:R-:W-:Y:S01]  /*4c60*/  IABS R35, R12 ;  /* 0x0000000c00237213 */ /* 0x000fe20000000000 */
[----:B0-----:R-:W-:-:S03]  /*4c70*/  VIADD R6, R64, 0xa1 ;  /* 0x000000a140067836 */ /* 0x001fc60000000000 */
[----:B------:R0:W-:Y:S01]  /*4c80*/  STL [R1+0x15a0], R11 ;  /* 0x0015a00b01007387 */ /* 0x0001e20000100800 */
[----:B------:R-:W-:-:S03]  /*4c90*/  IMAD.HI.U32 R14, R10, R35, RZ ;  /* 0x000000230a0e7227 */ /* 0x000fc600078e00ff */
[----:B------:R1:W-:Y:S01]  /*4ca0*/  STL [R1+0x15e0], R13 ;  /* 0x0015e00d01007387 */ /* 0x0003e20000100800 */
[----:B--2---:R-:W-:Y:S01]  /*4cb0*/  VIADD R2, R64, 0xa2 ;  /* 0x000000a240027836 */ /* 0x004fe20000000000 */
[----:B------:R-:W-:Y:S01]  /*4cc0*/  IABS R69, R6 ;  /* 0x0000000600457213 */ /* 0x000fe20000000000 */
[----:B------:R-:W-:Y:S01]  /*4cd0*/  IMAD.MOV R14, RZ, RZ, -R14 ;  /* 0x000000ffff0e7224 */ /* 0x000fe200078e0a0e */
[----:B------:R2:W-:Y:S01]  /*4ce0*/  STL [R1+0x15f4], R12 ;  /* 0x0015f40c01007387 */ /* 0x0005e20000100800 */
[----:B0-----:R-:W-:Y:S02]  /*4cf0*/  IABS R11, R11 ;  /* 0x0000000b000b7213 */ /* 0x001fe40000000000 */
[----:B------:R-:W-:Y:S01]  /*4d00*/  IMAD R35, R9, R14, R35 ;  /* 0x0000000e09237224 */ /* 0x000fe200078e0223 */
[----:B------:R-:W-:Y:S01]  /*4d10*/  STL [R1+0x1640], R6 ;  /* 0x0016400601007387 */ /* 0x000fe20000100800 */
[----:B-1----:R-:W-:-:S03]  /*4d20*/  IMAD.HI.U32 R13, R10, R8, RZ ;  /* 0x000000080a0d7227 */ /* 0x002fc600078e00ff */
[----:B------:R0:W-:Y:S01]  /*4d30*/  STL [R1+0x1658], R2 ;  /* 0x0016580201007387 */ /* 0x0001e20000100800 */
[----:B--2---:R-:W-:-:S04]  /*4d40*/  IMAD.HI.U32 R12, R10, R11, RZ ;  /* 0x0000000b0a0c7227 */ /* 0x004fc800078e00ff */
[----:B------:R-:W-:Y:S02]  /*4d50*/  IMAD.MOV R12, RZ, RZ, -R12 ;  /* 0x000000ffff0c7224 */ /* 0x000fe400078e0a0c */
[----:B------:R-:W-:Y:S01]  /*4d60*/  IMAD.MOV R13, RZ, RZ, -R13 ;  /* 0x000000ffff0d7224 */ /* 0x000fe200078e0a0d */
[----:B0-----:R-:W-:Y:S01]  /*4d70*/  IABS R2, R2 ;  /* 0x0000000200027213 */ /* 0x001fe20000000000 */
[----:B------:R-:W-:Y:S02]  /*4d80*/  IMAD R11, R9, R12, R11 ;  /* 0x0000000c090b7224 */ /* 0x000fe400078e020b */
[----:B------:R-:W-:-:S03]  /*4d90*/  IMAD.HI.U32 R6, R10, R69, RZ ;  /* 0x000000450a067227 */ /* 0x000fc600078e00ff */
[----:B------:R0:W-:Y:S01]  /*4da0*/  STL [R1+0x28c], R11 ;  /* 0x00028c0b01007387 */ /* 0x0001e20000100800 */
[----:B------:R-:W-:-:S04]  /*4db0*/  IMAD.HI.U32 R3, R10, R2, RZ ;  /* 0x000000020a037227 */ /* 0x000fc800078e00ff */
[----:B------:R-:W-:Y:S02]  /*4dc0*/  IMAD.MOV R3, RZ, RZ, -R3 ;  /* 0x000000ffff037224 */ /* 0x000fe400078e0a03 */
[C---:B------:R-:W-:Y:S02]  /*4dd0*/  IMAD R8, R9.reuse, R13, R8 ;  /* 0x0000000d09087224 */ /* 0x040fe400078e0208 */
[C---:B------:R-:W-:Y:S02]  /*4de0*/  IMAD R2, R9.reuse, R3, R2 ;  /* 0x0000000309027224 */ /* 0x040fe400078e0202 */
[----:B------:R-:W-:Y:S01]  /*4df0*/  IMAD.MOV R6, RZ, RZ, -R6 ;  /* 0x000000ffff067224 */ /* 0x000fe200078e0a06 */
[----:B------:R1:W-:Y:S01]  /*4e00*/  STL [R1+0x288], R8 ;  /* 0x0002880801007387 */ /* 0x0003e20000100800 */
[C---:B0-----:R-:W-:Y:S02]  /*4e10*/  VIADD R11, R64.reuse, 0xa3 ;  /* 0x000000a3400b7836 */ /* 0x041fe40000000000 */
[----:B------:R-:W-:Y:S01]  /*4e20*/  VIADD R13, R64, 0xa4 ;  /* 0x000000a4400d7836 */ /* 0x000fe20000000000 */
[----:B------:R0:W-:Y:S01]  /*4e30*/  STL [R1+0x30], R2 ;  /* 0x0000300201007387 */ /* 0x0001e20000100800 */
[----:B------:R-:W-:-:S02]  /*4e40*/  IMAD R69, R9, R6, R69 ;  /* 0x0000000609457224 */ /* 0x000fc400078e0245 */
[C---:B------:R-:W-:Y:S01]  /*4e50*/  VIADD R12, R64.reuse, 0xa5 ;  /* 0x000000a5400c7836 */ /* 0x040fe20000000000 */
[----:B------:R2:W-:Y:S01]  /*4e60*/  STL [R1+0x15b4], R11 ;  /* 0x0015b40b01007387 */ /* 0x0005e20000100800 */
[C---:B------:R-:W-:Y:S02]  /*4e70*/  VIADD R6, R64.reuse, 0xa6 ;  /* 0x000000a640067836 */ /* 0x040fe40000000000 */
[----:B-1----:R-:W-:Y:S01]  /*4e80*/  VIADD R8, R64, 0xa7 ;  /* 0x000000a740087836 */ /* 0x002fe20000000000 */
[----:B------:R1:W-:Y:S01]  /*4e90*/  STL [R1+0x15c8], R13 ;  /* 0x0015c80d01007387 */ /* 0x0003e20000100800 */
[----:B------:R-:W-:Y:S02]  /*4ea0*/  IABS R3, R12 ;  /* 0x0000000c00037213 */ /* 0x000fe40000000000 */
[----:B0-----:R-:W-:Y:S01]  /*4eb0*/  IABS R2, R13 ;  /* 0x0000000d00027213 */ /* 0x001fe20000000000 */
[----:B------:R-:W-:Y:S01]  /*4ec0*/  STL [R1+0x1614], R12 ;  /* 0x0016140c01007387 */ /* 0x000fe20000100800 */
[----:B--2---:R-:W-:Y:S01]  /*4ed0*/  IABS R11, R11 ;  /* 0x0000000b000b7213 */ /* 0x004fe20000000000 */
[----:B------:R-:W-:-:S02]  /*4ee0*/  IMAD.HI.U32 R37, R10, R3, RZ ;  /* 0x000000030a257227 */ /* 0x000fc400078e00ff */
[----:B------:R0:W-:Y:S02]  /*4ef0*/  STL [R1+0x1628], R6 ;  /* 0x0016280601007387 */ /* 0x0001e40000100800 */
[C---:B------:R-:W-:Y:S02]  /*4f00*/  IMAD.HI.U32 R14, R10.reuse, R11, RZ ;  /* 0x0000000b0a0e7227 */ /* 0x040fe400078e00ff */
[----:B------:R2:W-:Y:S02]  /*4f10*/  STL [R1+0x166c], R8 ;  /* 0x00166c0801007387 */ /* 0x0005e40000100800 */
[----:B-1----:R-:W-:Y:S01]  /*4f20*/  IMAD.HI.U32 R13, R10, R2, RZ ;  /* 0x000000020a0d7227 */ /* 0x002fe200078e00ff */
[----:B0-----:R-:W-:-:S03]  /*4f30*/  IABS R6, R6 ;  /* 0x0000000600067213 */ /* 0x001fc60000000000 */
[----:B------:R-:W-:Y:S02]  /*4f40*/  IMAD.MOV R14, RZ, RZ, -R14 ;  /* 0x000000ffff0e7224 */ /* 0x000fe400078e0a0e */
[----:B------:R-:W-:Y:S01]  /*4f50*/  IMAD.MOV R13, RZ, RZ, -R13 ;  /* 0x000000ffff0d7224 */ /* 0x000fe200078e0a0d */
[----:B--2---:R-:W-:Y:S01]  /*4f60*/  IABS R8, R8 ;  /* 0x0000000800087213 */ /* 0x004fe20000000000 */
[----:B------:R-:W-:-:S04]  /*4f70*/  IMAD.HI.U32 R36, R10, R6, RZ ;  /* 0x000000060a247227 */ /* 0x000fc800078e00ff */
[----:B------:R-:W-:-:S04]  /*4f80*/  IMAD.HI.U32 R12, R10, R8, RZ ;  /* 0x000000080a0c7227 */ /* 0x000fc800078e00ff */
[----:B------:R-:W-:Y:S02]  /*4f90*/  IMAD.MOV R37, RZ, RZ, -R37 ;  /* 0x000000ffff257224 */ /* 0x000fe400078e0a25 */
[C---:B------:R-:W-:Y:S02]  /*4fa0*/  IMAD R14, R9.reuse, R14, R11 ;  /* 0x0000000e090e7224 */ /* 0x040fe400078e020b */
[----:B------:R-:W-:Y:S02]  /*4fb0*/  IMAD.MOV R36, RZ, RZ, -R36 ;  /* 0x000000ffff247224 */ /* 0x000fe400078e0a24 */
[C---:B------:R-:W-:Y:S01]  /*4fc0*/  IMAD R2, R9.reuse, R13, R2 ;  /* 0x0000000d09027224 */ /* 0x040fe200078e0202 */
[----:B------:R-:W-:Y:S01]  /*4fd0*/  STL [R1+0xbc], R14 ;  /* 0x0000bc0e01007387 */ /* 0x000fe20000100800 */
[----:B------:R-:W-:Y:S02]  /*4fe0*/  IMAD.MOV R12, RZ, RZ, -R12 ;  /* 0x000000ffff0c7224 */ /* 0x000fe400078e0a0c */
[C---:B------:R-:W-:Y:S01]  /*4ff0*/  IMAD R11, R9.reuse, R37, R3 ;  /* 0x00000025090b7224 */ /* 0x040fe200078e0203 */
[----:B------:R0:W-:Y:S01]  /*5000*/  STL [R1+0x268], R2 ;  /* 0x0002680201007387 */ /* 0x0001e20000100800 */
[----:B------:R-:W-:-:S02]  /*5010*/  IMAD R3, R9, R36, R6 ;  /* 0x0000002409037224 */ /* 0x000fc400078e0206 */
[C---:B------:R-:W-:Y:S01]  /*5020*/  VIADD R13, R64.reuse, 0xa8 ;  /* 0x000000a8400d7836 */ /* 0x040fe20000000000 */
[----:B------:R1:W-:Y:S01]  /*5030*/  STL [R1+0x264], R11 ;  /* 0x0002640b01007387 */ /* 0x0003e20000100800 */
[----:B------:R-:W-:-:S03]  /*5040*/  VIADD R6, R64, 0xaa ;  /* 0x000000aa40067836 */ /* 0x000fc60000000000 */
[----:B------:R2:W-:Y:S01]  /*5050*/  STL [R1+0x26c], R3 ;  /* 0x00026c0301007387 */ /* 0x0005e20000100800 */
[----:B------:R-:W-:Y:S01]  /*5060*/  IABS R36, R13 ;  /* 0x0000000d00247213 */ /* 0x000fe20000000000 */
[----:B0-----:R-:W-:Y:S02]  /*5070*/  IMAD R2, R9, R12, R8 ;  /* 0x0000000c09027224 */ /* 0x001fe400078e0208 */
[----:B-1----:R-:W-:-:S03]  /*5080*/  VIADD R11, R64, 0xa9 ;  /* 0x000000a9400b7836 */ /* 0x002fc60000000000 */
[----:B------:R0:W-:Y:S01]  /*5090*/  STL [R1+0x270], R2 ;  /* 0x0002700201007387 */ /* 0x0001e20000100800 */
[----:B------:R-:W-:-:S03]  /*50a0*/  IMAD.HI.U32 R14, R10, R36, RZ ;  /* 0x000000240a0e7227 */ /* 0x000fc600078e00ff */
[----:B------:R1:W-:Y:S01]  /*50b0*/  STL [R1+0x159c], R13 ;  /* 0x00159c0d01007387 */ /* 0x0003e20000100800 */
[C---:B--2---:R-:W-:Y:S01]  /*50c0*/  VIADD R3, R64.reuse, 0xab ;  /* 0x000000ab40037836 */ /* 0x044fe20000000000 */
[----:B------:R-:W-:Y:S01]  /*50d0*/  IABS R70, R11 ;  /* 0x0000000b00467213 */ /* 0x000fe20000000000 */
[----:B------:R-:W-:Y:S01]  /*50e0*/  IMAD.MOV R14, RZ, RZ, -R14 ;  /* 0x000000ffff0e7224 */ /* 0x000fe200078e0a0e */
[----:B------:R2:W-:Y:S01]  /*50f0*/  STL [R1+0x15dc], R11 ;  /* 0x0015dc0b01007387 */ /* 0x0005e20000100800 */
[----:B0-----:R-:W-:-:S03]  /*5100*/  VIADD R2, R64, 0xac ;  /* 0x000000ac40027836 */ /* 0x001fc60000000000 */
[----:B------:R0:W-:Y:S01]  /*5110*/  STL [R1+0x15f0], R6 ;  /* 0x0015f00601007387 */ /* 0x0001e20000100800 */
[----:B------:R-:W-:Y:S02]  /*5120*/  IMAD R36, R9, R14, R36 ;  /* 0x0000000e09247224 */ /* 0x000fe400078e0224 */
[C---:B-1----:R-:W-:Y:S01]  /*5130*/  IMAD.HI.U32 R13, R10.reuse, R70, RZ ;  /* 0x000000460a0d7227 */ /* 0x042fe200078e00ff */
[----:B------:R-:W-:Y:S01]  /*5140*/  STL [R1+0x163c], R3 ;  /* 0x00163c0301007387 */ /* 0x000fe20000100800 */
[----:B--2---:R-:W-:Y:S02]  /*5150*/  IABS R11, R6 ;  /* 0x00000006000b7213 */ /* 0x004fe40000000000 */
[----:B------:R-:W-:Y:S01]  /*5160*/  IMAD.MOV R13, RZ, RZ, -R13 ;  /* 0x000000ffff0d7224 */ /* 0x000fe200078e0a0d */
[----:B------:R1:W-:Y:S01]  /*5170*/  STL [R1+0x1654], R2 ;  /* 0x0016540201007387 */ /* 0x0003e20000100800 */
[----:B0-----:R-:W-:Y:S01]  /*5180*/  IABS R6, R3 ;  /* 0x0000000300067213 */ /* 0x001fe20000000000 */
[----:B------:R-:W-:-:S04]  /*5190*/  IMAD.HI.U32 R12, R10, R11, RZ ;  /* 0x0000000b0a0c7227 */ /* 0x000fc800078e00ff */
[----:B------:R-:W-:Y:S01]  /*51a0*/  IMAD.HI.U32 R8, R10, R6, RZ ;  /* 0x000000060a087227 */ /* 0x000fe200078e00ff */
[----:B-1----:R-:W-:-:S03]  /*51b0*/  IABS R2, R2 ;  /* 0x0000000200027213 */ /* 0x002fc60000000000 */
        /* <DEDUP_REMOVED lines=14> */
[C---:B0-----:R-:W-:Y:S01]  /*52a0*/  VIADD R11, R64.reuse, 0xb1 ;  /* 0x000000b1400b7836 */ /* 0x041fe20000000000 */
[----:B------:R-:W-:Y:S02]  /*52b0*/  IABS R3, R13 ;  /* 0x0000000d00037213 */ /* 0x000fe40000000000 */
[----:B------:R0:W-:Y:S01]  /*52c0*/  STL [R1+0x15b0], R8 ;  /* 0x0015b00801007387 */ /* 0x0001e20000100800 */
[----:B------:R-:W-:Y:S01]  /*52d0*/  IABS R37, R12 ;  /* 0x0000000c00257213 */ /* 0x000fe20000000000 */
[----:B-1----:R-:W-:Y:S01]  /*52e0*/  VIADD R6, R64, 0xaf ;  /* 0x000000af40067836 */ /* 0x002fe20000000000 */
[----:B------:R-:W-:Y:S01]  /*52f0*/  IABS R71, R11 ;  /* 0x0000000b00477213 */ /* 0x000fe20000000000 */
[----:B------:R-:W-:Y:S02]  /*5300*/  STL [R1+0x15c4], R13 ;  /* 0x0015c40d01007387 */ /* 0x000fe40000100800 */
        /* <DEDUP_REMOVED lines=27> */
[C---:B-1----:R-:W-:Y:S01]  /*54c0*/  VIADD R8, R64.reuse, 0xb6 ;  /* 0x000000b640087836 */ /* 0x042fe20000000000 */
[----:B------:R-:W-:Y:S02]  /*54d0*/  IABS R6, R11 ;  /* 0x0000000b00067213 */ /* 0x000fe40000000000 */
[----:B------:R-:W-:Y:S01]  /*54e0*/  STL [R1+0x15d8], R12 ;  /* 0x0015d80c01007387 */ /* 0x000fe20000100800 */
[----:B--2---:R-:W-:Y:S02]  /*54f0*/  VIADD R3, R64, 0xb4 ;  /* 0x000000b440037836 */ /* 0x004fe40000000000 */
[----:B------:R-:W-:Y:S01]  /*5500*/  IMAD.HI.U32 R13, R10, R6, RZ ;  /* 0x000000060a0d7227 */ /* 0x000fe200078e00ff */
[----:B0-----:R-:W-:Y:S02]  /*5510*/  IABS R38, R38 ;  /* 0x0000002600267213 */ /* 0x001fe40000000000 */
[----:B------:R0:W-:Y:S01]  /*5520*/  STL [R1+0x15ec], R3 ;  /* 0x0015ec0301007387 */ /* 0x0001e20000100800 */
[----:B------:R-:W-:-:S03]  /*5530*/  IMAD.MOV R13, RZ, RZ, -R13 ;  /* 0x000000ffff0d7224 */ /* 0x000fc600078e0a0d */
[----:B------:R1:W-:Y:S01]  /*5540*/  STL [R1+0x1638], R11 ;  /* 0x0016380b01007387 */ /* 0x0003e20000100800 */
[----:B------:R-:W-:-:S03]  /*5550*/  IMAD.HI.U32 R39, R10, R38, RZ ;  /* 0x000000260a277227 */ /* 0x000fc600078e00ff */
[----:B------:R2:W-:Y:S01]  /*5560*/  STL [R1+0x1650], R8 ;  /* 0x0016500801007387 */ /* 0x0005e20000100800 */
[----:B------:R-:W-:Y:S01]  /*5570*/  IMAD.MOV R39, RZ, RZ, -R39 ;  /* 0x000000ffff277224 */ /* 0x000fe200078e0a27 */
[----:B0-----:R-:W-:-:S03]  /*5580*/  IABS R3, R3 ;  /* 0x0000000300037213 */ /* 0x001fc60000000000 */
[----:B------:R-:W-:Y:S02]  /*5590*/  IMAD R38, R9, R39, R38 ;  /* 0x0000002709267224 */ /* 0x000fe400078e0226 */
[----:B-1----:R-:W-:Y:S01]  /*55a0*/  IMAD.HI.U32 R11, R10, R2, RZ ;  /* 0x000000020a0b7227 */ /* 0x002fe200078e00ff */
[----:B--2---:R-:W-:-:S03]  /*55b0*/  IABS R8, R8 ;  /* 0x0000000800087213 */ /* 0x004fc60000000000 */
[C---:B------:R-:W-:Y:S01]  /*55c0*/  IMAD.HI.U32 R12, R10.reuse, R3, RZ ;  /* 0x000000030a0c7227 */ /* 0x040fe200078e00ff */
[----:B------:R-:W-:Y:S03]  /*55d0*/  STL [R1+0x3c], R38 ;  /* 0x00003c2601007387 */ /* 0x000fe60000100800 */
[----:B------:R-:W-:Y:S02]  /*55e0*/  IMAD.MOV R11, RZ, RZ, -R11 ;  /* 0x000000ffff0b7224 */ /* 0x000fe400078e0a0b */
[----:B------:R-:W-:-:S04]  /*55f0*/  IMAD.HI.U32 R14, R10, R8, RZ ;  /* 0x000000080a0e7227 */ /* 0x000fc800078e00ff */
[----:B------:R-:W-:Y:S02]  /*5600*/  IMAD.MOV R12, RZ, RZ, -R12 ;  /* 0x000000ffff0c7224 */ /* 0x000fe400078e0a0c */
[C---:B------:R-:W-:Y:S02]  /*5610*/  IMAD R2, R9.reuse, R11, R2 ;  /* 0x0000000b09027224 */ /* 0x040fe400078e0202 */
[----:B------:R-:W-:Y:S02]  /*5620*/  IMAD.MOV R14, RZ, RZ, -R14 ;  /* 0x000000ffff0e7224 */ /* 0x000fe400078e0a0e */
[C---:B------:R-:W-:Y:S01]  /*5630*/  IMAD R11, R9.reuse, R12, R3 ;  /* 0x0000000c090b7224 */ /* 0x040fe200078e0203 */
[----:B------:R0:W-:Y:S01]  /*5640*/  STL [R1+0x98], R2 ;  /* 0x0000980201007387 */ /* 0x0001e20000100800 */
[----:B------:R-:W-:Y:S02]  /*5650*/  IMAD R3, R9, R13, R6 ;  /* 0x0000000d09037224 */ /* 0x000fe400078e0206 */
[C---:B------:R-:W-:Y:S01]  /*5660*/  VIADD R12, R64.reuse, 0xb7 ;  /* 0x000000b7400c7836 */ /* 0x040fe20000000000 */
[----:B------:R1:W-:Y:S01]  /*5670*/  STL [R1+0x23c], R11 ;  /* 0x00023c0b01007387 */ /* 0x0003e20000100800 */
[----:B------:R-:W-:-:S03]  /*5680*/  VIADD R6, R64, 0xb9 ;  /* 0x000000b940067836 */ /* 0x000fc60000000000 */
[----:B------:R2:W-:Y:S01]  /*5690*/  STL [R1+0x238], R3 ;  /* 0x0002380301007387 */ /* 0x0005e20000100800 */
[----:B0-----:R-:W-:Y:S01]  /*56a0*/  IMAD R2, R9, R14, R8 ;  /* 0x0000000e09027224 */ /* 0x001fe200078e0208 */
[----:B------:R-:W-:Y:S01]  /*56b0*/  IABS R76, R6 ;  /* 0x00000006004c7213 */ /* 0x000fe20000000000 */
[----:B-1----:R-:W-:-:S03]  /*56c0*/  VIADD R11, R64, 0xb8 ;  /* 0x000000b8400b7836 */ /* 0x002fc60000000000 */
[----:B------:R0:W-:Y:S01]  /*56d0*/  STL [R1+0x240], R2 ;  /* 0x0002400201007387 */ /* 0x0001e20000100800 */
[----:B--2---:R-:W-:-:S03]  /*56e0*/  VIADD R3, R64, 0xba ;  /* 0x000000ba40037836 */ /* 0x004fc60000000000 */
[----:B------:R1:W-:Y:S01]  /*56f0*/  STL [R1+0x15ac], R12 ;  /* 0x0015ac0c01007387 */ /* 0x0003e20000100800 */
[----:B------:R-:W-:-:S03]  /*5700*/  IABS R38, R11 ;  /* 0x0000000b00267213 */ /* 0x000fc60000000000 */
[----:B------:R-:W-:Y:S01]  /*5710*/  STL [R1+0x15c0], R11 ;  /* 0x0015c00b01007387 */ /* 0x000fe20000100800 */
[----:B0-----:R-:W-:-:S03]  /*5720*/  VIADD R2, R64, 0xbb ;  /* 0x000000bb40027836 */ /* 0x001fc60000000000 */
[----:B------:R0:W-:Y:S01]  /*5730*/  STL [R1+0x160c], R6 ;  /* 0x00160c0601007387 */ /* 0x0001e20000100800 */
[C---:B------:R-:W-:Y:S01]  /*5740*/  IMAD.HI.U32 R14, R10.reuse, R38, RZ ;  /* 0x000000260a0e7227 */ /* 0x040fe200078e00ff */
[----:B-1----:R-:W-:Y:S02]  /*5750*/  IABS R12, R12 ;  /* 0x0000000c000c7213 */ /* 0x002fe40000000000 */
[----:B------:R-:W-:Y:S01]  /*5760*/  STL [R1+0x1620], R3 ;  /* 0x0016200301007387 */ /* 0x000fe20000100800 */
[----:B------:R-:W-:Y:S02]  /*5770*/  IMAD.MOV R14, RZ, RZ, -R14 ;  /* 0x000000ffff0e7224 */ /* 0x000fe400078e0a0e */
[C---:B------:R-:W-:Y:S01]  /*5780*/  IMAD.HI.U32 R13, R10.reuse, R12, RZ ;  /* 0x0000000c0a0d7227 */ /* 0x040fe200078e00ff */
[----:B------:R1:W-:Y:S01]  /*5790*/  STL [R1+0x1664], R2 ;  /* 0x0016640201007387 */ /* 0x0003e20000100800 */
[----:B0-----:R-:W-:Y:S02]  /*57a0*/  IABS R6, R3 ;  /* 0x0000000300067213 */ /* 0x001fe40000000000 */
[----:B------:R-:W-:-:S04]  /*57b0*/  IMAD.HI.U32 R11, R10, R76, RZ ;  /* 0x0000004c0a0b7227 */ /* 0x000fc800078e00ff */
[----:B------:R-:W-:Y:S01]  /*57c0*/  IMAD.HI.U32 R8, R10, R6, RZ ;  /* 0x000000060a087227 */ /* 0x000fe200078e00ff */
[----:B-1----:R-:W-:-:S03]  /*57d0*/  IABS R2, R2 ;  /* 0x0000000200027213 */ /* 0x002fc60000000000 */
[----:B------:R-:W-:Y:S02]  /*57e0*/  IMAD.MOV R13, RZ, RZ, -R13 ;  /* 0x000000ffff0d7224 */ /* 0x000fe400078e0a0d */
[----:B------:R-:W-:Y:S02]  /*57f0*/  IMAD.MOV R8, RZ, RZ, -R8 ;  /* 0x000000ffff087224 */ /* 0x000fe400078e0a08 */
[----:B------:R-:W-:-:S04]  /*5800*/  IMAD.HI.U32 R3, R10, R2, RZ ;  /* 0x000000020a037227 */ /* 0x000fc800078e00ff */
[----:B------:R-:W-:Y:S02]  /*5810*/  IMAD.MOV R11, RZ, RZ, -R11 ;  /* 0x000000ffff0b7224 */ /* 0x000fe400078e0a0b */
[----:B------:R-:W-:Y:S02]  /*5820*/  IMAD.MOV R3, RZ, RZ, -R3 ;  /* 0x000000ffff037224 */ /* 0x000fe400078e0a03 */
[C---:B------:R-:W-:Y:S02]  /*5830*/  IMAD R12, R9.reuse, R13, R12 ;  /* 0x0000000d090c7224 */ /* 0x040fe400078e020c */
[C---:B------:R-:W-:Y:S02]  /*5840*/  IMAD R6, R9.reuse, R8, R6 ;  /* 0x0000000809067224 */ /* 0x040fe400078e0206 */
[C---:B------:R-:W-:Y:S01]  /*5850*/  IMAD R76, R9.reuse, R11, R76 ;  /* 0x0000000b094c7224 */ /* 0x040fe200078e024c */
[----:B------:R0:W-:Y:S01]  /*5860*/  STL [R1+0x234], R12 ;  /* 0x0002340c01007387 */ /* 0x0001e20000100800 */
[----:B------:R-:W-:-:S02]  /*5870*/  IMAD R2, R9, R3, R2 ;  /* 0x0000000309027224 */ /* 0x000fc400078e0202 */
[C---:B------:R-:W-:Y:S01]  /*5880*/  VIADD R11, R64.reuse, 0xbc ;  /* 0x000000bc400b7836 */ /* 0x040fe20000000000 */
[----:B------:R1:W-:Y:S01]  /*5890*/  STL [R1+0x44], R6 ;  /* 0x0000440601007387 */ /* 0x0003e20000100800 */
[C---:B------:R-:W-:Y:S02]  /*58a0*/  VIADD R8, R64.reuse, 0xbd ;  /* 0x000000bd40087836 */ /* 0x040fe40000000000 */
[C---:B------:R-:W-:Y:S01]  /*58b0*/  VIADD R13, R64.reuse, 0xc0 ;  /* 0x000000c0400d7836 */ /* 0x040fe20000000000 */
[----:B------:R2:W-:Y:S01]  /*58c0*/  STL [R1+0x90], R2 ;  /* 0x0000900201007387 */ /* 0x0005e20000100800 */
[----:B------:R-:W-:Y:S02]  /*58d0*/  IMAD R38, R9, R14, R38 ;  /* 0x0000000e09267224 */ /* 0x000fe400078e0226 */
[C---:B0-----:R-:W-:Y:S01]  /*58e0*/  VIADD R12, R64.reuse, 0xc1 ;  /* 0x000000c1400c7836 */ /* 0x041fe20000000000 */
[----:B------:R0:W-:Y:S01]  /*58f0*/  STL [R1+0x1594], R11 ;  /* 0x0015940b01007387 */ /* 0x0001e20000100800 */
[----:B------:R-:W-:Y:S01]  /*5900*/  IABS R39, R13 ;  /* 0x0000000d00277213 */ /* 0x000fe20000000000 */
[----:B-1----:R-:W-:-:S02]  /*5910*/  VIADD R6, R64, 0xc2 ;  /* 0x000000c240067836 */ /* 0x002fc40000000000 */
[----:B------:R1:W-:Y:S01]  /*5920*/  STL [R1+0x15d4], R8 ;  /* 0x0015d40801007387 */ /* 0x0003e20000100800 */
[----:B------:R-:W-:Y:S01]  /*5930*/  IABS R74, R12 ;  /* 0x0000000c004a7213 */ /* 0x000fe20000000000 */
[C---:B------:R-:W-:Y:S01]  /*5940*/  IMAD.HI.U32 R14, R10.reuse, R39, RZ ;  /* 0x000000270a0e7227 */ /* 0x040fe200078e00ff */
[----:B--2---:R-:W-:Y:S01]  /*5950*/  IABS R2, R6 ;  /* 0x0000000600027213 */ /* 0x004fe20000000000 */
[----:B------:R2:W-:Y:S01]  /*5960*/  STL [R1+0x164c], R13 ;  /* 0x00164c0d01007387 */ /* 0x0005e20000100800 */
[----:B0-----:R-:W-:Y:S01]  /*5970*/  IABS R11, R11 ;  /* 0x0000000b000b7213 */ /* 0x001fe20000000000 */
[----:B------:R-:W-:Y:S02]  /*5980*/  IMAD.MOV R14, RZ, RZ, -R14 ;  /* 0x000000ffff0e7224 */ /* 0x000fe400078e0a0e */
[----:B------:R0:W-:Y:S01]  /*5990*/  STL [R1+0x167c], R12 ;  /* 0x00167c0c01007387 */ /* 0x0001e20000100800 */
[----:B------:R-:W-:Y:S01]  /*59a0*/  IMAD.HI.U32 R3, R10, R2, RZ ;  /* 0x000000020a037227 */ /* 0x000fe200078e00ff */
[----:B-1----:R-:W-:-:S02]  /*59b0*/  IABS R8, R8 ;  /* 0x0000000800087213 */ /* 0x002fc40000000000 */
[----:B------:R1:W-:Y:S01]  /*59c0*/  STL [R1+0x1680], R6 ;  /* 0x0016800601007387 */ /* 0x0003e20000100800 */
[----:B------:R-:W-:Y:S02]  /*59d0*/  IMAD.MOV R3, RZ, RZ, -R3 ;  /* 0x000000ffff037224 */ /* 0x000fe400078e0a03 */
[----:B--2---:R-:W-:-:S04]  /*59e0*/  IMAD.HI.U32 R13, R10, R8, RZ ;  /* 0x000000080a0d7227 */ /* 0x004fc800078e00ff */
[----:B0-----:R-:W-:-:S04]  /*59f0*/  IMAD.HI.U32 R12, R10, R11, RZ ;  /* 0x0000000b0a0c7227 */ /* 0x001fc800078e00ff */
[----:B------:R-:W-:Y:S02]  /*5a00*/  IMAD.MOV R12, RZ, RZ, -R12 ;  /* 0x000000ffff0c7224 */ /* 0x000fe400078e0a0c */
[----:B-1----:R-:W-:-:S04]  /*5a10*/  IMAD.HI.U32 R6, R10, R74, RZ ;  /* 0x0000004a0a067227 */ /* 0x002fc800078e00ff */
        /* <DEDUP_REMOVED lines=8> */
[----:B------:R-:W-:-:S02]  /*5aa0*/  VIADD R13, R64, 0xc8 ;  /* 0x000000c8400d7836 */ /* 0x000fc40000000000 */
[C---:B------:R-:W-:Y:S01]  /*5ab0*/  IMAD R74, R9.reuse, R6, R74 ;  /* 0x00000006094a7224 */ /* 0x040fe200078e024a */
[----:B------:R2:W-:Y:S01]  /*5ac0*/  STL [R1+0x4c], R2 ;  /* 0x00004c0201007387 */ /* 0x0005e20000100800 */
[C---:B------:R-:W-:Y:S01]  /*5ad0*/  VIADD R6, R64.reuse, 0xca ;  /* 0x000000ca40067836 */ /* 0x040fe20000000000 */
[----:B------:R-:W-:Y:S01]  /*5ae0*/  IABS R40, R13 ;  /* 0x0000000d00287213 */ /* 0x000fe20000000000 */
[C---:B0-----:R-:W-:Y:S01]  /*5af0*/  VIADD R11, R64.reuse, 0xc9 ;  /* 0x000000c9400b7836 */ /* 0x041fe20000000000 */
[----:B------:R0:W-:Y:S01]  /*5b00*/  STL [R1+0x1608], R12 ;  /* 0x0016080c01007387 */ /* 0x0001e20000100800 */
[----:B------:R-:W-:Y:S02]  /*5b10*/  IMAD R39, R9, R14, R39 ;  /* 0x0000000e09277224 */ /* 0x000fe400078e0227 */
[----:B-1----:R-:W-:Y:S01]  /*5b20*/  VIADD R8, R64, 0xcb ;  /* 0x000000cb40087836 */ /* 0x002fe20000000000 */
[----:B------:R1:W-:Y:S01]  /*5b30*/  STL [R1+0x1684], R13 ;  /* 0x0016840d01007387 */ /* 0x0003e20000100800 */
[----:B------:R-:W-:Y:S01]  /*5b40*/  IABS R73, R11 ;  /* 0x0000000b00497213 */ /* 0x000fe20000000000 */
[----:B------:R-:W-:-:S02]  /*5b50*/  IMAD.HI.U32 R14, R10, R40, RZ ;  /* 0x000000280a0e7227 */ /* 0x000fc400078e00ff */
[----:B------:R-:W-:Y:S01]  /*5b60*/  STL [R1+0x1688], R11 ;  /* 0x0016880b01007387 */ /* 0x000fe20000100800 */
[----:B--2---:R-:W-:Y:S01]  /*5b70*/  IABS R2, R8 ;  /* 0x0000000800027213 */ /* 0x004fe20000000000 */
[----:B------:R-:W-:Y:S01]  /*5b80*/  IMAD.MOV R14, RZ, RZ, -R14 ;  /* 0x000000ffff0e7224 */ /* 0x000fe200078e0a0e */
[----:B0-----:R-:W-:Y:S01]  /*5b90*/  IABS R12, R12 ;  /* 0x0000000c000c7213 */ /* 0x001fe20000000000 */
[----:B------:R0:W-:Y:S02]  /*5ba0*/  STL [R1+0x168c], R6 ;  /* 0x00168c0601007387 */ /* 0x0001e40000100800 */
[C---:B------:R-:W-:Y:S02]  /*5bb0*/  IMAD.HI.U32 R3, R10.reuse, R2, RZ ;  /* 0x000000020a037227 */ /* 0x040fe400078e00ff */
[----:B------:R2:W-:Y:S02]  /*5bc0*/  STL [R1+0x1694], R8 ;  /* 0x0016940801007387 */ /* 0x0005e40000100800 */
[----:B-1----:R-:W-:Y:S01]  /*5bd0*/  IMAD.HI.U32 R13, R10, R12, RZ ;  /* 0x0000000c0a0d7227 */ /* 0x002fe200078e00ff */
[----:B0-----:R-:W-:-:S03]  /*5be0*/  IABS R6, R6 ;  /* 0x0000000600067213 */ /* 0x001fc60000000000 */
[----:B------:R-:W-:Y:S02]  /*5bf0*/  IMAD.MOV R13, RZ, RZ, -R13 ;  /* 0x000000ffff0d7224 */ /* 0x000fe400078e0a0d */
[----:B------:R-:W-:-:S04]  /*5c00*/  IMAD.HI.U32 R11, R10, R73, RZ ;  /* 0x000000490a0b7227 */ /* 0x000fc800078e00ff */
[----:B--2---:R-:W-:-:S04]  /*5c10*/  IMAD.HI.U32 R8, R10, R6, RZ ;  /* 0x000000060a087227 */ /* 0x004fc800078e00ff */
[----:B------:R-:W-:Y:S02]  /*5c20*/  IMAD.MOV R8, RZ, RZ, -R8 ;  /* 0x000000ffff087224 */ /* 0x000fe400078e0a08 */
[----:B------:R-:W-:Y:S02]  /*5c30*/  IMAD.MOV R3, RZ, RZ, -R3 ;  /* 0x000000ffff037224 */ /* 0x000fe400078e0a03 */
[C---:B------:R-:W-:Y:S02]  /*5c40*/  IMAD R12, R9.reuse, R13, R12 ;  /* 0x0000000d090c7224 */ /* 0x040fe400078e020c */
[C---:B------:R-:W-:Y:S02]  /*5c50*/  IMAD R6, R9.reuse, R8, R6 ;  /* 0x0000000809067224 */ /* 0x040fe400078e0206 */
[----:B------:R-:W-:Y:S01]  /*5c60*/  IMAD.MOV R11, RZ, RZ, -R11 ;  /* 0x000000ffff0b7224 */ /* 0x000fe200078e0a0b */
[----:B------:R0:W-:Y:S01]  /*5c70*/  STL [R1+0x84], R12 ;  /* 0x0000840c01007387 */ /* 0x0001e20000100800 */
[----:B------:R-:W-:-:S02]  /*5c80*/  IMAD R2, R9, R3, R2 ;  /* 0x0000000309027224 */ /* 0x000fc400078e0202 */
[C---:B------:R-:W-:Y:S01]  /*5c90*/  VIADD R13, R64.reuse, 0xd0 ;  /* 0x000000d0400d7836 */ /* 0x040fe20000000000 */
[----:B------:R1:W-:Y:S01]  /*5ca0*/  STL [R1+0x50], R6 ;  /* 0x0000500601007387 */ /* 0x0003e20000100800 */
[C---:B------:R-:W-:Y:S02]  /*5cb0*/  VIADD R8, R64.reuse, 0xd2 ;  /* 0x000000d240087836 */ /* 0x040fe40000000000 */
[C---:B------:R-:W-:Y:S01]  /*5cc0*/  IMAD R73, R9.reuse, R11, R73 ;  /* 0x0000000b09497224 */ /* 0x040fe200078e0249 */
[----:B------:R2:W-:Y:S01]  /*5cd0*/  STL [R1+0x80], R2 ;  /* 0x0000800201007387 */ /* 0x0005e20000100800 */
[C---:B------:R-:W-:Y:S01]  /*5ce0*/  VIADD R11, R64.reuse, 0xd3 ;  /* 0x000000d3400b7836 */ /* 0x040fe20000000000 */
[----:B------:R-:W-:Y:S01]  /*5cf0*/  IABS R41, R13 ;  /* 0x0000000d00297213 */ /* 0x000fe20000000000 */
[----:B0-----:R-:W-:Y:S01]  /*5d00*/  VIADD R12, R64, 0xd1 ;  /* 0x000000d1400c7836 */ /* 0x001fe20000000000 */
[----:B------:R0:W-:Y:S01]  /*5d10*/  STL [R1+0x1690], R13 ;  /* 0x0016900d01007387 */ /* 0x0001e20000100800 */
[----:B------:R-:W-:-:S02]  /*5d20*/  IMAD R40, R9, R14, R40 ;  /* 0x0000000e09287224 */ /* 0x000fc400078e0228 */
[C---:B-1----:R-:W-:Y:S01]  /*5d30*/  VIADD R6, R64.reuse, 0xd8 ;  /* 0x000000d840067836 */ /* 0x042fe20000000000 */
[----:B------:R-:W-:Y:S01]  /*5d40*/  STL [R1+0x1698], R12 ;  /* 0x0016980c01007387 */ /* 0x000fe20000100800 */
[----:B------:R-:W-:Y:S01]  /*5d50*/  IABS R77, R12 ;  /* 0x0000000c004d7213 */ /* 0x000fe20000000000 */
[----:B------:R-:W-:Y:S01]  /*5d60*/  VIADD R14, R64, 0xd9 ;  /* 0x000000d9400e7836 */ /* 0x000fe20000000000 */
[----:B--2---:R-:W-:Y:S01]  /*5d70*/  IABS R2, R11 ;  /* 0x0000000b00027213 */ /* 0x004fe20000000000 */
[----:B------:R1:W-:Y:S01]  /*5d80*/  STL [R1+0x169c], R8 ;  /* 0x00169c0801007387 */ /* 0x0003e20000100800 */
[----:B------:R-:W-:Y:S01]  /*5d90*/  IABS R43, R6 ;  /* 0x00000006002b7213 */ /* 0x000fe20000000000 */
[C---:B0-----:R-:W-:Y:S01]  /*5da0*/  IMAD.HI.U32 R13, R10.reuse, R41, RZ ;  /* 0x000000290a0d7227 */ /* 0x041fe200078e00ff */
[----:B------:R-:W-:Y:S01]  /*5db0*/  IABS R79, R14 ;  /* 0x0000000e004f7213 */ /* 0x000fe20000000000 */
[----:B------:R0:W-:Y:S02]  /*5dc0*/  STL [R1+0x16a0], R11 ;  /* 0x0016a00b01007387 */ /* 0x0001e40000100800 */
[----:B------:R-:W-:-:S02]  /*5dd0*/  IMAD.HI.U32 R3, R10, R2, RZ ;  /* 0x000000020a037227 */ /* 0x000fc400078e00ff */
[----:B------:R2:W-:Y:S01]  /*5de0*/  STL [R1+0x16b4], R6 ;  /* 0x0016b40601007387 */ /* 0x0005e20000100800 */
[----:B-1----:R-:W-:Y:S01]  /*5df0*/  IABS R8, R8 ;  /* 0x0000000800087213 */ /* 0x002fe20000000000 */
[----:B------:R-:W-:-:S04]  /*5e00*/  IMAD.HI.U32 R12, R10, R77, RZ ;  /* 0x0000004d0a0c7227 */ /* 0x000fc800078e00ff */
[----:B0-----:R-:W-:-:S04]  /*5e10*/  IMAD.HI.U32 R11, R10, R8, RZ ;  /* 0x000000080a0b7227 */ /* 0x001fc800078e00ff */
[----:B------:R-:W-:Y:S02]  /*5e20*/  IMAD.MOV R11, RZ, RZ, -R11 ;  /* 0x000000ffff0b7224 */ /* 0x000fe400078e0a0b */
[----:B------:R-:W-:Y:S02]  /*5e30*/  IMAD.MOV R13, RZ, RZ, -R13 ;  /* 0x000000ffff0d7224 */ /* 0x000fe400078e0a0d */
[----:B------:R-:W-:Y:S02]  /*5e40*/  IMAD.MOV R3, RZ, RZ, -R3 ;  /* 0x000000ffff037224 */ /* 0x000fe400078e0a03 */
[----:B------:R-:W-:Y:S02]  /*5e50*/  IMAD.MOV R12, RZ, RZ, -R12 ;  /* 0x000000ffff0c7224 */ /* 0x000fe400078e0a0c */
[----:B--2---:R-:W-:-:S04]  /*5e60*/  IMAD.HI.U32 R6, R10, R43, RZ ;  /* 0x0000002b0a067227 */ /* 0x004fc800078e00ff */
[C---:B------:R-:W-:Y:S02]  /*5e70*/  IMAD R8, R9.reuse, R11, R8 ;  /* 0x0000000b09087224 */ /* 0x040fe400078e0208 */
[C---:B------:R-:W-:Y:S02]  /*5e80*/  IMAD R41, R9.reuse, R13, R41 ;  /* 0x0000000d09297224 */ /* 0x040fe400078e0229 */
[C---:B------:R-:W-:Y:S01]  /*5e90*/  IMAD R2, R9.reuse, R3, R2 ;  /* 0x0000000309027224 */ /* 0x040fe200078e0202 */
[----:B------:R0:W-:Y:S01]  /*5ea0*/  STL [R1+0x48], R8 ;  /* 0x0000480801007387 */ /* 0x0001e20000100800 */
[C---:B------:R-:W-:Y:S02]  /*5eb0*/  VIADD R13, R64.reuse, 0xda ;  /* 0x000000da400d7836 */ /* 0x040fe40000000000 */
[----:B------:R-:W-:Y:S01]  /*5ec0*/  IMAD R77, R9, R12, R77 ;  /* 0x0000000c094d7224 */ /* 0x000fe200078e024d */
[----:B------:R-:W-:Y:S01]  /*5ed0*/  STL [R1+0x70], R2 ;  /* 0x0000700201007387 */ /* 0x000fe20000100800 */
[----:B------:R-:W-:Y:S01]  /*5ee0*/  IMAD.MOV R6, RZ, RZ, -R6 ;  /* 0x000000ffff067224 */ /* 0x000fe200078e0a06 */
[----:B------:R-:W-:Y:S01]  /*5ef0*/  IABS R3, R13 ;  /* 0x0000000d00037213 */ /* 0x000fe20000000000 */
[C---:B------:R-:W-:Y:S01]  /*5f00*/  VIADD R12, R64.reuse, 0xdb ;  /* 0x000000db400c7836 */ /* 0x040fe20000000000 */
[----:B------:R-:W-:Y:S01]  /*5f10*/  STL [R1+0x16a4], R14 ;  /* 0x0016a40e01007387 */ /* 0x000fe20000100800 */
[----:B------:R-:W-:-:S02]  /*5f20*/  VIADD R11, R64, 0xe0 ;  /* 0x000000e0400b7836 */ /* 0x000fc40000000000 */
[----:B0-----:R-:W-:Y:S01]  /*5f30*/  VIADD R8, R64, 0xe1 ;  /* 0x000000e140087836 */ /* 0x001fe20000000000 */
[----:B------:R0:W-:Y:S01]  /*5f40*/  STL [R1+0x16a8], R13 ;  /* 0x0016a80d01007387 */ /* 0x0001e20000100800 */
[----:B------:R-:W-:Y:S01]  /*5f50*/  IMAD R43, R9, R6, R43 ;  /* 0x00000006092b7224 */ /* 0x000fe200078e022b */
[----:B------:R-:W-:Y:S02]  /*5f60*/  IABS R6, R12 ;  /* 0x0000000c00067213 */ /* 0x000fe40000000000 */
[----:B------:R-:W-:Y:S01]  /*5f70*/  STL [R1+0x16ac], R12 ;  /* 0x0016ac0c01007387 */ /* 0x000fe20000100800 */
[----:B------:R-:W-:Y:S02]  /*5f80*/  IABS R80, R8 ;  /* 0x0000000800507213 */ /* 0x000fe40000000000 */
[----:B------:R-:W-:Y:S01]  /*5f90*/  IABS R46, R11 ;  /* 0x0000000b002e7213 */ /* 0x000fe20000000000 */
[----:B------:R1:W-:Y:S01]  /*5fa0*/  STL [R1+0x16c4], R11 ;  /* 0x0016c40b01007387 */ /* 0x0003e20000100800 */
[----:B0-----:R-:W-:-:S03]  /*5fb0*/  IMAD.HI.U32 R13, R10, R79, RZ ;  /* 0x0000004f0a0d7227 */ /* 0x001fc600078e00ff */
[----:B------:R0:W-:Y:S01]  /*5fc0*/  STL [R1+0x16cc], R8 ;  /* 0x0016cc0801007387 */ /* 0x0001e20000100800 */
[----:B------:R-:W-:Y:S02]  /*5fd0*/  IMAD.MOV R13, RZ, RZ, -R13 ;  /* 0x000000ffff0d7224 */ /* 0x000fe400078e0a0d */
[----:B------:R-:W-:-:S04]  /*5fe0*/  IMAD.HI.U32 R2, R10, R80, RZ ;  /* 0x000000500a027227 */ /* 0x000fc800078e00ff */
        /* <DEDUP_REMOVED lines=8> */
[----:B------:R-:W-:-:S02]  /*6070*/  VIADD R13, R64, 0xe2 ;  /* 0x000000e2400d7836 */ /* 0x000fc40000000000 */
[----:B------:R-:W-:Y:S01]  /*6080*/  IMAD.MOV R2, RZ, RZ, -R2 ;  /* 0x000000ffff027224 */ /* 0x000fe200078e0a02 */
[----:B------:R1:W-:Y:S01]  /*6090*/  STL [R1+0x68], R3 ;  /* 0x0000680301007387 */ /* 0x0003e20000100800 */
[----:B------:R-:W-:Y:S01]  /*60a0*/  IMAD.HI.U32 R12, R10, R46, RZ ;  /* 0x0000002e0a0c7227 */ /* 0x000fe200078e00ff */
[----:B------:R-:W-:Y:S02]  /*60b0*/  IABS R11, R13 ;  /* 0x0000000d000b7213 */ /* 0x000fe40000000000 */
[----:B------:R-:W-:Y:S01]  /*60c0*/  STL [R1+0x16b0], R13 ;  /* 0x0016b00d01007387 */ /* 0x000fe20000100800 */
[----:B------:R-:W-:Y:S01]  /*60d0*/  IMAD R80, R9, R2, R80 ;  /* 0x0000000209507224 */ /* 0x000fe200078e0250 */
[----:B------:R-:W-:Y:S01]  /*60e0*/  IABS R2, R75 ;  /* 0x0000004b00027213 */ /* 0x000fe20000000000 */
[----:B0-----:R-:W-:Y:S02]  /*60f0*/  VIADD R8, R64, 0xe3 ;  /* 0x000000e340087836 */ /* 0x001fe40000000000 */
[----:B------:R-:W-:-:S02]  /*6100*/  IMAD.MOV R12, RZ, RZ, -R12 ;  /* 0x000000ffff0c7224 */ /* 0x000fc400078e0a0c */
[----:B-1----:R-:W-:Y:S01]  /*6110*/  VIADD R3, R64, 0xe8 ;  /* 0x000000e840037836 */ /* 0x002fe20000000000 */
[----:B------:R0:W-:Y:S01]  /*6120*/  STL [R1+0x16b8], R8 ;  /* 0x0016b80801007387 */ /* 0x0001e20000100800 */
[----:B------:R-:W-:-:S03]  /*6130*/  IMAD.HI.U32 R6, R7, R2, RZ ;  /* 0x0000000207067227 */ /* 0x000fc600078e00ff */
[----:B------:R-:W-:Y:S01]  /*6140*/  STL [R1+0x700], R75 ;  /* 0x0007004b01007387 */ /* 0x000fe20000100800 */
[----:B------:R-:W-:Y:S01]  /*6150*/  IABS R45, R3 ;  /* 0x00000003002d7213 */ /* 0x000fe20000000000 */
[----:B------:R-:W-:Y:S02]  /*6160*/  IMAD R46, R9, R12, R46 ;  /* 0x0000000c092e7224 */ /* 0x000fe400078e022e */
[----:B------:R1:W-:Y:S01]  /*6170*/  STL [R1+0x16d0], R3 ;  /* 0x0016d00301007387 */ /* 0x0003e20000100800 */
[C---:B------:R-:W-:Y:S01]  /*6180*/  IMAD.HI.U32 R12, R10.reuse, R11, RZ ;  /* 0x0000000b0a0c7227 */ /* 0x040fe200078e00ff */
[----:B0-----:R-:W-:Y:S02]  /*6190*/  IABS R8, R8 ;  /* 0x0000000800087213 */ /* 0x001fe40000000000 */
[----:B------:R-:W-:Y:S01]  /*61a0*/  STL [R1+0x704], R72 ;  /* 0x0007044801007387 */ /* 0x000fe20000100800 */
[----:B------:R-:W-:Y:S02]  /*61b0*/  IMAD.MOV R12, RZ, RZ, -R12 ;  /* 0x000000ffff0c7224 */ /* 0x000fe400078e0a0c */
        /* <DEDUP_REMOVED lines=10> */
[----:B------:R-:W-:Y:S01]  /*6260*/  IMAD R8, R9, R13, R8 ;  /* 0x0000000d09087224 */ /* 0x000fe200078e0208 */
[----:B------:R-:W-:Y:S01]  /*6270*/  ISETP.GT.U32.AND P1, PT, R0, R3, PT ;  /* 0x000000030000720c */ /* 0x000fe20003f24070 */
[----:B------:R-:W-:Y:S01]  /*6280*/  VIADD R12, R64, 0xea ;  /* 0x000000ea400c7836 */ /* 0x000fe20000000000 */
[----:B------:R-:W-:Y:S01]  /*6290*/  ISETP.GT.U32.AND P0, PT, R0, R2, PT ;  /* 0x000000020000720c */ /* 0x000fe20003f04070 */
[----:B------:R-:W-:Y:S01]  /*62a0*/  VIADD R13, R64, 0xf1 ;  /* 0x000000f1400d7836 */ /* 0x000fe20000000000 */
[----:B------:R1:W-:Y:S01]  /*62b0*/  STL [R1+0x5c], R8 ;  /* 0x00005c0801007387 */ /* 0x0003e20000100800 */
[----:B------:R-:W-:Y:S01]  /*62c0*/  IMAD.HI.U32 R14, R10, R45, RZ ;  /* 0x0000002d0a0e7227 */ /* 0x000fe200078e00ff */
[----:B------:R-:W-:-:S02]  /*62d0*/  IABS R6, R12 ;  /* 0x0000000c00067213 */ /* 0x000fc40000000000 */
[----:B------:R2:W-:Y:S01]  /*62e0*/  STL [R1+0x16bc], R44 ;  /* 0x0016bc2c01007387 */ /* 0x0005e20000100800 */
[C---:B0-----:R-:W-:Y:S02]  /*62f0*/  VIADD R11, R64.reuse, 0xeb ;  /* 0x000000eb400b7836 */ /* 0x041fe40000000000 */
[----:B------:R-:W-:Y:S01]  /*6300*/  IMAD.MOV R14, RZ, RZ, -R14 ;  /* 0x000000ffff0e7224 */ /* 0x000fe200078e0a0e */
[----:B------:R0:W-:Y:S01]  /*6310*/  STL [R1+0x16c0], R12 ;  /* 0x0016c00c01007387 */ /* 0x0001e20000100800 */
[--C-:B------:R-:W-:Y:S01]  /*6320*/  @!P1 IMAD.IADD R3, R3, 0x1, -R0.reuse ;  /* 0x0000000103039824 */ /* 0x100fe200078e0a00 */
[----:B------:R-:W-:Y:S01]  /*6330*/  IABS R7, R11 ;  /* 0x0000000b00077213 */ /* 0x000fe20000000000 */
[----:B-1----:R-:W-:Y:S01]  /*6340*/  VIADD R8, R64, 0xf0 ;  /* 0x000000f040087836 */ /* 0x002fe20000000000 */
[----:B------:R1:W-:Y:S01]  /*6350*/  STL [R1+0x16c8], R11 ;  /* 0x0016c80b01007387 */ /* 0x0003e20000100800 */
[----:B------:R-:W-:Y:S01]  /*6360*/  @!P0 IMAD.IADD R2, R2, 0x1, -R0 ;  /* 0x0000000102028824 */ /* 0x000fe200078e0a00 */
[----:B------:R-:W-:Y:S01]  /*6370*/  ISETP.GT.U32.AND P2, PT, R0, R3, PT ;  /* 0x000000030000720c */ /* 0x000fe20003f44070 */
[----:B------:R-:W-:Y:S01]  /*6380*/  IMAD R45, R9, R14, R45 ;  /* 0x0000000e092d7224 */ /* 0x000fe200078e022d */
[----:B------:R4:W-:Y:S01]  /*6390*/  STL [R1+0x16d4], R8 ;  /* 0x0016d40801007387 */ /* 0x0009e20000100800 */
[----:B--2---:R-:W-:Y:S01]  /*63a0*/  IABS R44, R8 ;  /* 0x00000008002c7213 */ /* 0x004fe20000000000 */
[----:B0-----:R-:W-:Y:S01]  /*63b0*/  IMAD.HI.U32 R12, R10, R82, RZ ;  /* 0x000000520a0c7227 */ /* 0x001fe200078e00ff */
[----:B------:R-:W-:Y:S01]  /*63c0*/  ISETP.GT.U32.AND P0, PT, R0, R2, PT ;  /* 0x000000020000720c */ /* 0x000fe20003f04070 */
[----:B------:R-:W-:Y:S01]  /*63d0*/  STL [R1+0x16d8], R13 ;  /* 0x0016d80d01007387 */ /* 0x000fe20000100800 */
[----:B------:R-:W-:Y:S01]  /*63e0*/  ISETP.GE.AND P1, PT, R75, RZ, PT ;  /* 0x000000ff4b00720c */ /* 0x000fe20003f26270 */
[----:B-1----:R-:W-:-:S04]  /*63f0*/  IMAD.HI.U32 R11, R10, R7, RZ ;  /* 0x000000070a0b7227 */ /* 0x002fc800078e00ff */
[----:B----4-:R-:W-:-:S04]  /*6400*/  IMAD.HI.U32 R8, R10, R6, RZ ;  /* 0x000000060a087227 */ /* 0x010fc800078e00ff */
[----:B------:R-:W-:Y:S02]  /*6410*/  IMAD.MOV R8, RZ, RZ, -R8 ;  /* 0x000000ffff087224 */ /* 0x000fe400078e0a08 */
[----:B------:R-:W-:Y:S02]  /*6420*/  IMAD.MOV R11, RZ, RZ, -R11 ;  /* 0x000000ffff0b7224 */ /* 0x000fe400078e0a0b */
[----:B------:R-:W-:Y:S02]  /*6430*/  IMAD R8, R9, R8, R6 ;  /* 0x0000000809087224 */ /* 0x000fe400078e0206 */
[----:B------:R-:W-:-:S03]  /*6440*/  IMAD.HI.U32 R6, R10, R44, RZ ;  /* 0x0000002c0a067227 */ /* 0x000fc600078e00ff */
[----:B------:R0:W-:Y:S01]  /*6450*/  STL [R1+0x24], R8 ;  /* 0x0000240801007387 */ /* 0x0001e20000100800 */
[----:B------:R-:W-:Y:S02]  /*6460*/  IMAD R7, R9, R11, R7 ;  /* 0x0000000b09077224 */ /* 0x000fe400078e0207 */
[----:B------:R-:W-:Y:S02]  /*6470*/  IMAD.MOV R12, RZ, RZ, -R12 ;  /* 0x000000ffff0c7224 */ /* 0x000fe400078e0a0c */
[----:B------:R-:W-:Y:S01]  /*6480*/  @!P2 IMAD.IADD R3, R3, 0x1, -R0 ;  /* 0x000000010303a824 */ /* 0x000fe200078e0a00 */
[----:B------:R1:W-:Y:S01]  /*6490*/  STL [R1+0x54], R7 ;  /* 0x0000540701007387 */ /* 0x0003e20000100800 */
[----:B------:R-:W-:Y:S01]  /*64a0*/  IMAD R82, R9, R12, R82 ;  /* 0x0000000c09527224 */ /* 0x000fe200078e0252 */
[----:B------:R-:W-:Y:S01]  /*64b0*/  IABS R12, R13 ;  /* 0x0000000d000c7213 */ /* 0x000fe20000000000 */
[----:B------:R-:W-:Y:S01]  /*64c0*/  @!P0 IMAD.IADD R2, R2, 0x1, -R0 ;  /* 0x0000000102028824 */ /* 0x000fe200078e0a00 */
[----:B------:R-:W-:Y:S01]  /*64d0*/  ISETP.NE.AND P0, PT, R4, RZ, PT ;  /* 0x000000ff0400720c */ /* 0x000fe20003f05270 */
[----:B0-----:R-:W-:Y:S01]  /*64e0*/  IMAD.MOV R8, RZ, RZ, -R6 ;  /* 0x000000ffff087224 */ /* 0x001fe200078e0a06 */
[----:B------:R-:W-:Y:S01]  /*64f0*/  LOP3.LUT R4, RZ, R4, RZ, 0x33, !PT ;  /* 0x00000004ff047212 */ /* 0x000fe200078e33ff */
[----:B------:R-:W-:-:S02]  /*6500*/  @!P1 IMAD.MOV R2, RZ, RZ, -R2 ;  /* 0x000000ffff029224 */ /* 0x000fc400078e0a02 */
[----:B------:R-:W-:Y:S01]  /*6510*/  IMAD R44, R9, R8, R44 ;  /* 0x00000008092c7224 */ /* 0x000fe200078e022c */
[----:B-1----:R-:W0:Y:S01]  /*6520*/  LDC.64 R6, c[0x0][0x3a8] ;  /* 0x0000ea00ff067b82 */ /* 0x002e220000000a00 */
[----:B------:R-:W-:Y:S01]  /*6530*/  IMAD.MOV.U32 R8, RZ, RZ, R3 ;  /* 0x000000ffff087224 */ /* 0x000fe200078e0003 */
[----:B------:R-:W-:Y:S01]  /*6540*/  SEL R3, R4, R2, !P0 ;  /* 0x0000000204037207 */ /* 0x000fe20004000000 */
[----:B------:R-:W-:-:S04]  /*6550*/  IMAD.HI.U32 R0, R10, R12, RZ ;  /* 0x0000000c0a007227 */ /* 0x000fc800078e00ff */
[----:B------:R-:W-:Y:S02]  /*6560*/  @!P3 IMAD.MOV R8, RZ, RZ, -R8 ;  /* 0x000000ffff08b224 */ /* 0x000fe400078e0a08 */
[----:B------:R-:W-:Y:S02]  /*6570*/  IMAD.MOV R0, RZ, RZ, -R0 ;  /* 0x000000ffff007224 */ /* 0x000fe400078e0a00 */
[----:B------:R-:W-:Y:S01]  /*6580*/  VIADD R11, R42, 0xffffffff ;  /* 0xffffffff2a0b7836 */ /* 0x000fe20000000000 */
[----:B------:R-:W-:Y:S01]  /*6590*/  SEL R4, R4, R8, !P0 ;  /* 0x0000000804047207 */ /* 0x000fe20004000000 */
[C---:B------:R-:W-:Y:S02]  /*65a0*/  VIADD R8, R42.reuse, 0xfffffff7 ;  /* 0xfffffff72a087836 */ /* 0x040fe40000000000 */
[----:B------:R-:W-:Y:S01]  /*65b0*/  IMAD R81, R9, R0, R12 ;  /* 0x0000000009517224 */ /* 0x000fe200078e020c */
[----:B------:R-:W-:Y:S01]  /*65c0*/  ISETP.GE.U32.AND P1, PT, R11, 0x7fffff80, PT ;  /* 0x7fffff800b00780c */ /* 0x000fe20003f26070 */
[----:B------:R-:W-:Y:S01]  /*65d0*/  VIADD R2, R42, 0xffffffef ;  /* 0xffffffef2a027836 */ /* 0x000fe20000000000 */
[----:B------:R-:W-:Y:S01]  /*65e0*/  ISETP.GE.U32.AND P6, PT, R8, 0x7fffff78, PT ;  /* 0x7fffff780800780c */ /* 0x000fe20003fc6070 */
[----:B------:R-:W-:-:S02]  /*65f0*/  VIADD R0, R42, 0xffffffe7 ;  /* 0xffffffe72a007836 */ /* 0x000fc40000000000 */
[----:B---3--:R-:W-:Y:S01]  /*6600*/  IMAD R3, R3, UR6, RZ ;  /* 0x0000000603037c24 */ /* 0x008fe2000f8e02ff */
[----:B------:R-:W-:Y:S01]  /*6610*/  ISETP.GE.U32.AND P5, PT, R2, 0x7fffff70, PT ;  /* 0x7fffff700200780c */ /* 0x000fe20003fa6070 */
[----:B------:R-:W-:Y:S01]  /*6620*/  IMAD R4, R4, UR6, RZ ;  /* 0x0000000604047c24 */ /* 0x000fe2000f8e02ff */
[----:B------:R-:W-:Y:S01]  /*6630*/  ISETP.GE.U32.AND P3, PT, R0, 0x7fffff68, PT ;  /* 0x7fffff680000780c */ /* 0x000fe20003f66070 */
[C---:B0-----:R-:W-:Y:S02]  /*6640*/  IMAD.SHL.U32 R42, R6.reuse, 0x2, RZ ;  /* 0x00000002062a7824 */ /* 0x041fe400078e00ff */
[C---:B------:R-:W-:Y:S02]  /*6650*/  IMAD R11, R6.reuse, 0x9, RZ ;  /* 0x00000009060b7824 */ /* 0x040fe400078e02ff */
[C---:B------:R-:W-:Y:S02]  /*6660*/  IMAD.SHL.U32 R87, R6.reuse, 0x8, RZ ;  /* 0x0000000806577824 */ /* 0x040fe400078e00ff */
[C---:B------:R-:W-:Y:S01]  /*6670*/  IMAD.SHL.U32 R13, R6.reuse, 0x10, RZ ;  /* 0x00000010060d7824 */ /* 0x040fe200078e00ff */
[----:B------:R-:W-:Y:S01]  /*6680*/  SHF.R.S32.HI R72, RZ, 0x1f, R11 ;  /* 0x0000001fff487819 */ /* 0x000fe2000001140b */
[C---:B------:R-:W-:Y:S01]  /*6690*/  IMAD R8, R6.reuse, 0x11, RZ ;  /* 0x0000001106087824 */ /* 0x040fe200078e02ff */
[----:B------:R-:W-:Y:S01]  /*66a0*/  SHF.R.S32.HI R84, RZ, 0x1f, R87 ;  /* 0x0000001fff547819 */ /* 0x000fe20000011457 */
[C---:B------:R-:W-:Y:S01]  /*66b0*/  IMAD R75, R6.reuse, 0x18, RZ ;  /* 0x00000018064b7824 */ /* 0x040fe200078e02ff */
[----:B------:R-:W-:Y:S01]  /*66c0*/  SHF.R.S32.HI R78, RZ, 0x1f, R13 ;  /* 0x0000001fff4e7819 */ /* 0x000fe2000001140d */
[----:B------:R-:W-:-:S02]  /*66d0*/  IMAD R0, R6, 0x19, RZ ;  /* 0x0000001906007824 */ /* 0x000fc400078e02ff */
[C---:B------:R-:W-:Y:S01]  /*66e0*/  IMAD R2, R6.reuse, 0x21, RZ ;  /* 0x0000002106027824 */ /* 0x040fe200078e02ff */
[----:B------:R-:W-:Y:S01]  /*66f0*/  SHF.R.S32.HI R2, RZ, 0x1f, R42 ;  /* 0x0000001fff027819 */ /* 0x000fe2000001142a */
[C---:B------:R-:W-:Y:S01]  /*6700*/  IMAD R0, R6.reuse, 0x29, RZ ;  /* 0x0000002906007824 */ /* 0x040fe200078e02ff */
[----:B-----5:R-:W-:Y:S01]  /*6710*/  IADD3 R0, P2, PT, R3, UR16, RZ ;  /* 0x0000001003007c10 */ /* 0x020fe2000ff5e0ff */
[C---:B------:R-:W-:Y:S01]  /*6720*/  IMAD.SHL.U32 R47, R6.reuse, 0x20, RZ ;  /* 0x00000020062f7824 */ /* 0x040fe200078e00ff */
[----:B------:R-:W-:Y:S01]  /*6730*/  SHF.R.S32.HI R2, RZ, 0x1f, R8 ;  /* 0x0000001fff027819 */ /* 0x000fe20000011408 */
[C---:B------:R-:W-:Y:S01]  /*6740*/  IMAD R14, R6.reuse, 0x28, RZ ;  /* 0x00000028060e7824 */ /* 0x040fe200078e02ff */
[----:B------:R-:W-:Y:S01]  /*6750*/  SHF.R.S32.HI R72, RZ, 0x1f, R75 ;  /* 0x0000001fff487819 */ /* 0x000fe2000001144b */
[----:B------:R-:W-:Y:S01]  /*6760*/  IMAD R12, R6, 0x30, RZ ;  /* 0x00000030060c7824 */ /* 0x000fe200078e02ff */
[----:B------:R-:W-:Y:S07]  /*6770*/  BRA.U UP0, `(.L_x_5) ;  /* 0x0000000100187547 */ /* 0x000fee000b800000 */
[----:B------:R-:W-:Y:S01]  /*6780*/  ELECT P0, URZ, PT ;  /* 0x0000000000ff782f */ /* 0x000fe20003800000 */
[----:B------:R-:W-:Y:S01]  /*6790*/  IMAD.MOV.U32 R2, RZ, RZ, 0x1 ;  /* 0x00000001ff027424 */ /* 0x000fe200078e00ff */
[----:B------:R-:W-:Y:S01]  /*67a0*/  UMOV UR6, 0x40 ;  /* 0x0000004000067882 */ /* 0x000fe20000000000 */
[----:B------:R-:W-:Y:S01]  /*67b0*/  UVIRTCOUNT.DEALLOC.SMPOOL 0x80 ;  /* 0x000000800000784c */ /* 0x000fe20000000000 */
[----:B------:R-:W-:-:S09]  /*67c0*/  ULEA UR6, UR5, UR6, 0x18 ;  /* 0x0000000605067291 */ /* 0x000fd2000f8ec0ff */
[----:B------:R0:W-:Y:S03]  /*67d0*/  @P0 STS.U8 [UR6], R2 ;  /* 0x00000002ff000988 */ /* 0x0001e60008000006 */
.L_x_5:
[----:B------:R-:W-:Y:S01]  /*67e0*/  STL [R1+0x16e0], R7 ;  /* 0x0016e00701007387 */ /* 0x000fe20000100800 */
[----:B------:R-:W-:Y:S02]  /*67f0*/  LEA.HI.X.SX32 R3, R3, UR17, 0x1, P2 ;  /* 0x0000001103037c11 */ /* 0x000fe400090f0eff */
[----:B0-----:R-:W-:Y:S01]  /*6800*/  IADD3 R2, P0, PT, R4, UR16, RZ ;  /* 0x0000001004027c10 */ /* 0x001fe2000ff1e0ff */
[----:B------:R0:W-:Y:S01]  /*6810*/  STL [R1+0x16dc], R5 ;  /* 0x0016dc0501007387 */ /* 0x0001e20000100800 */
[-C--:B------:R-:W-:Y:S01]  /*6820*/  IADD3 R42, P2, PT, R42, R0.reuse, RZ ;  /* 0x000000002a2a7210 */ /* 0x080fe20007f5e0ff */
[----:B------:R-:W-:Y:S01]  /*6830*/  ULOP3.LUT UR4, UR4, 0x600000, URZ, 0xc0, !UPT ;  /* 0x0060000004047892 */ /* 0x000fe2000f8ec0ff */
[----:B------:R-:W-:Y:S01]  /*6840*/  LEA.HI.X.SX32 R4, R4, UR17, 0x1, P0 ;  /* 0x0000001104047c11 */ /* 0x000fe200080f0eff */
[----:B------:R-:W-:Y:S01]  /*6850*/  VOTEU.ALL UP1, P4 ;  /* 0x0000000000ff7886 */ /* 0x000fe20002020000 */
[----:B------:R-:W-:Y:S01]  /*6860*/  VOTEU.ALL UP2, P4 ;  /* 0x0000000000ff7886 */ /* 0x000fe20002040000 */
[----:B------:R1:W-:Y:S01]  /*6870*/  STL [R1+0x2f0], R42 ;  /* 0x0002f02a01007387 */ /* 0x0003e20000100800 */
[----:B------:R-:W2:Y:S01]  /*6880*/  LDCU.64 UR20, c[0x0][0x358] ;  /* 0x00006b00ff1477ac */ /* 0x000ea20008000a00 */
[C---:B0-----:R-:W-:Y:S01]  /*6890*/  IMAD R5, R6.reuse, 0x19, RZ ;  /* 0x0000001906057824 */ /* 0x041fe200078e02ff */
[----:B------:R-:W0:Y:S04]  /*68a0*/  LDCU UR6, c[0x0][0x3b0] ;  /* 0x00007600ff0677ac */ /* 0x000e280008000800 */
[----:B------:R-:W-:Y:S01]  /*68b0*/  SHF.R.S32.HI R7, RZ, 0x1f, R5 ;  /* 0x0000001fff077819 */ /* 0x000fe20000011405 */
[----:B------:R-:W-:Y:S01]  /*68c0*/  IMAD.SHL.U32 R7, R6, 0x2, RZ ;  /* 0x0000000206077824 */ /* 0x000fe200078e00ff */
[----:B-1----:R-:W-:-:S04]  /*68d0*/  IADD3 R42, P0, PT, R87, R0, RZ ;  /* 0x00000000572a7210 */ /* 0x002fc80007f1e0ff */
[----:B------:R-:W-:Y:S01]  /*68e0*/  SHF.R.S32.HI R7, RZ, 0x1f, R7 ;  /* 0x0000001fff077819 */ /* 0x000fe20000011407 */
[----:B------:R1:W-:Y:S04]  /*68f0*/  STL [R1+0xb58], R42 ;  /* 0x000b582a01007387 */ /* 0x0003e80000100800 */
[----:B------:R-:W-:-:S05]  /*6900*/  IMAD.X R7, R7, 0x1, R3, P2 ;  /* 0x0000000107077824 */ /* 0x000fca00010e0603 */
[----:B------:R3:W-:Y:S01]  /*6910*/  STL [R1+0x2ec], R7 ;  /* 0x0002ec0701007387 */ /* 0x0007e20000100800 */
[----:B-1----:R-:W-:Y:S02]  /*6920*/  SHF.R.S32.HI R42, RZ, 0x1f, R47 ;  /* 0x0000001fff2a7819 */ /* 0x002fe4000001142f */
[----:B---3--:R-:W-:Y:S01]  /*6930*/  IADD3 R7, P2, PT, R87, R2, RZ ;  /* 0x0000000257077210 */ /* 0x008fe20007f5e0ff */
[----:B------:R-:W-:-:S04]  /*6940*/  IMAD R87, R6, 0x21, RZ ;  /* 0x0000002106577824 */ /* 0x000fc800078e02ff */
[----:B------:R1:W-:Y:S01]  /*6950*/  STL [R1+0xb60], R7 ;  /* 0x000b600701007387 */ /* 0x0003e20000100800 */
[----:B------:R-:W-:Y:S01]  /*6960*/  SHF.R.S32.HI R87, RZ, 0x1f, R87 ;  /* 0x0000001fff577819 */ /* 0x000fe20000011457 */
[C---:B-1----:R-:W-:Y:S02]  /*6970*/  IMAD.X R7, R84.reuse, 0x1, R3, P0 ;  /* 0x0000000154077824 */ /* 0x042fe400000e0603 */
[----:B------:R-:W-:-:S03]  /*6980*/  IMAD.X R84, R84, 0x1, R4, P2 ;  /* 0x0000000154547824 */ /* 0x000fc600010e0604 */
[----:B------:R1:W-:Y:S02]  /*6990*/  STL [R1+0xb54], R7 ;  /* 0x000b540701007387 */ /* 0x0003e40000100800 */
[----:B-1----:R-:W-:-:S05]  /*69a0*/  IADD3 R7, P0, PT, R11, R0, RZ ;  /* 0x000000000b077210 */ /* 0x002fca0007f1e0ff */
[----:B------:R1:W-:Y:S04]  /*69b0*/  STL [R1+0xb68], R7 ;  /* 0x000b680701007387 */ /* 0x0003e80000100800 */
[----:B------:R3:W-:Y:S01]  /*69c0*/  STL [R1+0xb5c], R84 ;  /* 0x000b5c5401007387 */ /* 0x0007e20000100800 */
[----:B-1----:R-:W-:Y:S02]  /*69d0*/  SHF.R.S32.HI R7, RZ, 0x1f, R11 ;  /* 0x0000001fff077819 */ /* 0x002fe4000001140b */
[----:B---3--:R-:W-:-:S03]  /*69e0*/  IADD3 R84, P2, PT, R13, R0, RZ ;  /* 0x000000000d547210 */ /* 0x008fc60007f5e0ff */
[--C-:B------:R-:W-:Y:S02]  /*69f0*/  IMAD.X R7, R7, 0x1, R3.reuse, P0 ;  /* 0x0000000107077824 */ /* 0x100fe400000e0603 */
[----:B------:R1:W-:Y:S04]  /*6a00*/  STL [R1+0xbd8], R84 ;  /* 0x000bd85401007387 */ /* 0x0003e80000100800 */
[----:B------:R3:W-:Y:S01]  /*6a10*/  STL [R1+0xb64], R7 ;  /* 0x000b640701007387 */ /* 0x0007e20000100800 */
[----:B-1----:R-:W-:Y:S02]  /*6a20*/  IADD3 R84, P0, PT, R13, R2, RZ ;  /* 0x000000020d547210 */ /* 0x002fe40007f1e0ff */
[----:B------:R-:W-:Y:S01]  /*6a30*/  SHF.R.S32.HI R13, RZ, 0x1f, R14 ;  /* 0x0000001fff0d7819 */ /* 0x000fe2000001140e */
[----:B---3--:R-:W-:-:S02]  /*6a40*/  IMAD.X R7, R78, 0x1, R3, P2 ;  /* 0x000000014e077824 */ /* 0x008fc400010e0603 */
[----:B------:R1:W-:Y:S01]  /*6a50*/  STL [R1+0xbe0], R84 ;  /* 0x000be05401007387 */ /* 0x0003e20000100800 */
[----:B------:R-:W-:-:S03]  /*6a60*/  IMAD.X R78, R78, 0x1, R4, P0 ;  /* 0x000000014e4e7824 */ /* 0x000fc600000e0604 */
[----:B------:R3:W-:Y:S01]  /*6a70*/  STL [R1+0xbd4], R7 ;  /* 0x000bd40701007387 */ /* 0x0007e20000100800 */
[----:B-1----:R-:W-:Y:S01]  /*6a80*/  IMAD R84, R6, 0x29, RZ ;  /* 0x0000002906547824 */ /* 0x002fe200078e02ff */
[----:B---3--:R-:W-:-:S05]  /*6a90*/  IADD3 R7, P2, PT, R8, R0, RZ ;  /* 0x0000000008077210 */ /* 0x008fca0007f5e0ff */
[----:B------:R1:W-:Y:S04]  /*6aa0*/  STL [R1+0xbe8], R7 ;  /* 0x000be80701007387 */ /* 0x0003e80000100800 */
[----:B------:R3:W-:Y:S01]  /*6ab0*/  STL [R1+0xbdc], R78 ;  /* 0x000bdc4e01007387 */ /* 0x0007e20000100800 */
[----:B-1----:R-:W-:Y:S02]  /*6ac0*/  SHF.R.S32.HI R7, RZ, 0x1f, R8 ;  /* 0x0000001fff077819 */ /* 0x002fe40000011408 */
[----:B---3--:R-:W-:-:S03]  /*6ad0*/  IADD3 R78, P0, PT, R75, R0, RZ ;  /* 0x000000004b4e7210 */ /* 0x008fc60007f1e0ff */
[----:B------:R-:W-:Y:S01]  /*6ae0*/  IMAD.X R7, R7, 0x1, R3, P2 ;  /* 0x0000000107077824 */ /* 0x000fe200010e0603 */
[----:B------:R-:W-:Y:S01]  /*6af0*/  IADD3 R75, P2, PT, R75, R2, RZ ;  /* 0x000000024b4b7210 */ /* 0x000fe20007f5e0ff */
[----:B------:R1:W-:Y:S04]  /*6b00*/  STL [R1+0xc58], R78 ;  /* 0x000c584e01007387 */ /* 0x0003e80000100800 */
[----:B------:R3:W-:Y:S01]  /*6b10*/  STL [R1+0xbe4], R7 ;  /* 0x000be40701007387 */ /* 0x0007e20000100800 */
[----:B-1----:R-:W-:-:S03]  /*6b20*/  SHF.R.S32.HI R78, RZ, 0x1f, R84 ;  /* 0x0000001fff4e7819 */ /* 0x002fc60000011454 */
[----:B---3--:R-:W3:Y:S04]  /*6b30*/  LDL.LU R7, [R1+0x16e0] ;  /* 0x0016e00001077983 */ /* 0x008ee80000300800 */
[----:B------:R1:W-:Y:S02]  /*6b40*/  STL [R1+0xc60], R75 ;  /* 0x000c604b01007387 */ /* 0x0003e40000100800 */
[----:B-1----:R-:W-:Y:S01]  /*6b50*/  IMAD.X R75, R72, 0x1, R3, P0 ;  /* 0x00000001484b7824 */ /* 0x002fe200000e0603 */
[----:B------:R-:W-:-:S04]  /*6b60*/  IADD3 R5, P0, PT, R5, R0, RZ ;  /* 0x0000000005057210 */ /* 0x000fc80007f1e0ff */
[----:B------:R1:W-:Y:S04]  /*6b70*/  STL [R1+0xc54], R75 ;  /* 0x000c544b01007387 */ /* 0x0003e80000100800 */
[----:B------:R4:W-:Y:S01]  /*6b80*/  STL [R1+0xc68], R5 ;  /* 0x000c680501007387 */ /* 0x0009e20000100800 */
[----:B-1----:R-:W-:Y:S01]  /*6b90*/  SHF.R.S32.HI R75, RZ, 0x1f, R12 ;  /* 0x0000001fff4b7819 */ /* 0x002fe2000001140c */
[----:B----4-:R-:W-:Y:S02]  /*6ba0*/  IMAD.X R5, R72, 0x1, R4, P2 ;  /* 0x0000000148057824 */ /* 0x010fe400010e0604 */
[----:B------:R-:W-:-:S03]  /*6bb0*/  IMAD R72, R6, 0x19, RZ ;  /* 0x0000001906487824 */ /* 0x000fc600078e02ff */
[----:B------:R1:W-:Y:S02]  /*6bc0*/  STL [R1+0xc5c], R5 ;  /* 0x000c5c0501007387 */ /* 0x0003e40000100800 */
[----:B------:R-:W-:Y:S02]  /*6bd0*/  SHF.R.S32.HI R72, RZ, 0x1f, R72 ;  /* 0x0000001fff487819 */ /* 0x000fe40000011448 */
[----:B-1----:R-:W-:-:S05]  /*6be0*/  IADD3 R5, P2, PT, R47, R0, RZ ;  /* 0x000000002f057210 */ /* 0x002fca0007f5e0ff */
[----:B------:R1:W-:Y:S04]  /*6bf0*/  STL [R1+0xcd8], R5 ;  /* 0x000cd80501007387 */ /* 0x0003e80000100800 */
[----:B-1----:R-:W4:Y:S01]  /*6c00*/  LDL.LU R5, [R1+0x16dc] ;  /* 0x0016dc0001057983 */ /* 0x002f220000300800 */
[----:B------:R-:W-:Y:S01]  /*6c10*/  IMAD.X R72, R72, 0x1, R3, P0 ;  /* 0x0000000148487824 */ /* 0x000fe200000e0603 */
[----:B------:R-:W-:Y:S01]  /*6c20*/  IADD3 R47, P0, PT, R47, R2, RZ ;  /* 0x000000022f2f7210 */ /* 0x000fe20007f1e0ff */
[----:B------:R-:W-:-:S03]  /*6c30*/  UIADD3 UR10, UPT, UPT, UR8, UR4, URZ ;  /* 0x00000004080a7290 */ /* 0x000fc6000fffe0ff */
[----:B------:R1:W-:Y:S04]  /*6c40*/  STL [R1+0xc64], R72 ;  /* 0x000c644801007387 */ /* 0x0003e80000100800 */
[----:B------:R0:W-:Y:S01]  /*6c50*/  STL [R1+0x11f0], R47 ;  /* 0x0011f02f01007387 */ /* 0x0001e20000100800 */
[----:B-1----:R-:W-:Y:S02]  /*6c60*/  IMAD R72, R6, 0x21, RZ ;  /* 0x0000002106487824 */ /* 0x002fe400078e02ff */
[----:B0-----:R-:W-:-:S03]  /*6c70*/  IMAD.X R47, R42, 0x1, R3, P2 ;  /* 0x000000012a2f7824 */ /* 0x001fc600010e0603 */
[-C--:B------:R-:W-:Y:S02]  /*6c80*/  IADD3 R72, P2, PT, R72, R0.reuse, RZ ;  /* 0x0000000048487210 */ /* 0x080fe40007f5e0ff */
[----:B------:R0:W-:Y:S04]  /*6c90*/  STL [R1+0xcd4], R47 ;  /* 0x000cd42f01007387 */ /* 0x0001e80000100800 */
[----:B------:R1:W-:Y:S01]  /*6ca0*/  STL [R1+0x124c], R72 ;  /* 0x00124c4801007387 */ /* 0x0003e20000100800 */
[----:B0-----:R-:W-:Y:S01]  /*6cb0*/  IMAD.X R47, R42, 0x1, R4, P0 ;  /* 0x000000012a2f7824 */ /* 0x001fe200000e0604 */
[----:B------:R-:W-:Y:S01]  /*6cc0*/  IADD3 R42, P0, PT, R14, R0, RZ ;  /* 0x000000000e2a7210 */ /* 0x000fe20007f1e0ff */
[----:B-1----:R-:W-:-:S03]  /*6cd0*/  IMAD.X R72, R87, 0x1, R3, P2 ;  /* 0x0000000157487824 */ /* 0x002fc600010e0603 */
[----:B------:R0:W-:Y:S04]  /*6ce0*/  STL [R1+0x11ec], R47 ;  /* 0x0011ec2f01007387 */ /* 0x0001e80000100800 */
[----:B------:R1:W-:Y:S04]  /*6cf0*/  STL [R1+0x127c], R42 ;  /* 0x00127c2a01007387 */ /* 0x0003e80000100800 */
[----:B------:R-:W-:Y:S01]  /*6d00*/  STL [R1+0x1204], R72 ;  /* 0x0012044801007387 */ /* 0x000fe20000100800 */
[----:B0-----:R-:W-:Y:S01]  /*6d10*/  IADD3 R47, P2, PT, R14, R2, RZ ;  /* 0x000000020e2f7210 */ /* 0x001fe20007f5e0ff */
[----:B-1----:R-:W-:Y:S01]  /*6d20*/  IMAD.X R42, R13, 0x1, R3, P0 ;  /* 0x000000010d2a7824 */ /* 0x002fe200000e0603 */
[----:B------:R-:W-:-:S03]  /*6d30*/  IADD3 R14, P0, PT, R84, R0, RZ ;  /* 0x00000000540e7210 */ /* 0x000fc60007f1e0ff */
[----:B------:R-:W-:Y:S04]  /*6d40*/  STL [R1+0x1284], R47 ;  /* 0x0012842f01007387 */ /* 0x000fe80000100800 */
[----:B------:R-:W-:Y:S04]  /*6d50*/  STL [R1+0x1264], R42 ;  /* 0x0012642a01007387 */ /* 0x000fe80000100800 */
[----:B------:R0:W-:Y:S04]  /*6d60*/  STL [R1+0x12ac], R14 ;  /* 0x0012ac0e01007387 */ /* 0x0001e80000100800 */
[----:B------:R-:W2:Y:S04]  /*6d70*/  LDL.LU R84, [R1+0x5dc] ;  /* 0x0005dc0001547983 */ /* 0x000ea80000300800 */
[----:B------:R-:W-:Y:S01]  /*6d80*/  STL [R1+0x1cd0], R6 ;  /* 0x001cd00601007387 */ /* 0x000fe20000100800 */
[----:B------:R-:W-:-:S04]  /*6d90*/  @!UP1 UIADD3 UR4, UPT, UPT, -UR7, 0x100000, URZ ;  /* 0x0010000007049890 */ /* 0x000fc8000fffe1ff */
[----:B------:R-:W-:Y:S02]  /*6da0*/  @!UP1 USHF.L.U32 UR5, UR4, 0xb, URZ ;  /* 0x0000000b04059899 */ /* 0x000fe400080006ff */
[----:B------:R-:W-:Y:S01]  /*6db0*/  @!UP1 USHF.L.U32 UR4, UR4, 0x1, URZ ;  /* 0x0000000104049899 */ /* 0x000fe200080006ff */
[----:B0-----:R-:W0:Y:S01]  /*6dc0*/  LDC R14, c[0x0][0x3a0] ;  /* 0x0000e800ff0e7b82 */ /* 0x001e220000000800 */
[----:B------:R-:W-:Y:S04]  /*6dd0*/  STL [R1+0x1ccc], R47 ;  /* 0x001ccc2f01007387 */ /* 0x000fe80000100800 */
[----:B------:R-:W-:Y:S04]  /*6de0*/  STL [R1+0x1cc8], R11 ;  /* 0x001cc80b01007387 */ /* 0x000fe80000100800 */
[----:B------:R-:W-:Y:S04]  /*6df0*/  STL [R1+0x1cc4], R8 ;  /* 0x001cc40801007387 */ /* 0x000fe80000100800 */
[----:B------:R-:W-:Y:S04]  /*6e00*/  STL [R1+0x1cc0], R87 ;  /* 0x001cc05701007387 */ /* 0x000fe80000100800 */
[----:B------:R-:W-:Y:S04]  /*6e10*/  STL [R1+0x1b94], R64 ;  /* 0x001b944001007387 */ /* 0x000fe80000100800 */
[----:B------:R-:W-:Y:S04]  /*6e20*/  STL [R1+0x1bb8], R64 ;  /* 0x001bb84001007387 */ /* 0x000fe80000100800 */
[----:B------:R1:W-:Y:S04]  /*6e30*/  STL [R1+0x1bd0], R64 ;  /* 0x001bd04001007387 */ /* 0x0003e80000100800 */
[----:B------:R-:W-:Y:S04]  /*6e40*/  STL [R1+0x1b90], R10 ;  /* 0x001b900a01007387 */ /* 0x000fe80000100800 */
[----:B------:R-:W-:Y:S01]  /*6e50*/  STL [R1+0x1bd4], R10 ;  /* 0x001bd40a01007387 */ /* 0x000fe20000100800 */
[----:B-1----:R-:W-:Y:S01]  /*6e60*/  IMAD.X R64, R13, 0x1, R4, P2 ;  /* 0x000000010d407824 */ /* 0x002fe200010e0604 */
[----:B------:R-:W-:-:S02]  /*6e70*/  IADD3 R72, P2, PT, R12, R0, RZ ;  /* 0x000000000c487210 */ /* 0x000fc40007f5e0ff */
[----:B------:R-:W-:Y:S04]  /*6e80*/  STL [R1+0x1c2c], R10 ;  /* 0x001c2c0a01007387 */ /* 0x000fe80000100800 */
        /* <DEDUP_REMOVED lines=8> */
[----:B----4-:R-:W-:Y:S04]  /*6f10*/  STL [R1+0x1a18], R5 ;  /* 0x001a180501007387 */ /* 0x010fe80000100800 */
[----:B------:R-:W-:Y:S04]  /*6f20*/  STL [R1+0x1a38], R5 ;  /* 0x001a380501007387 */ /* 0x000fe80000100800 */
[----:B------:R-:W-:Y:S04]  /*6f30*/  STL [R1+0x1a94], R5 ;  /* 0x001a940501007387 */ /* 0x000fe80000100800 */
[----:B------:R-:W-:Y:S04]  /*6f40*/  STL [R1+0x1b9c], R5 ;  /* 0x001b9c0501007387 */ /* 0x000fe80000100800 */
[----:B------:R-:W-:Y:S04]  /*6f50*/  STL [R1+0x1bdc], R5 ;  /* 0x001bdc0501007387 */ /* 0x000fe80000100800 */
[----:B------:R-:W-:Y:S04]  /*6f60*/  STL [R1+0x1c34], R5 ;  /* 0x001c340501007387 */ /* 0x000fe80000100800 */
[----:B------:R-:W-:Y:S04]  /*6f70*/  STL [R1+0x1c78], R5 ;  /* 0x001c780501007387 */ /* 0x000fe80000100800 */
[----:B------:R-:W-:Y:S04]  /*6f80*/  STL [R1+0x1c7c], R5 ;  /* 0x001c7c0501007387 */ /* 0x000fe80000100800 */
[----:B---3--:R-:W-:Y:S04]  /*6f90*/  STL [R1+0x1a08], R7 ;  /* 0x001a080701007387 */ /* 0x008fe80000100800 */
        /* <DEDUP_REMOVED lines=23> */
[----:B------:R-:W-:Y:S04]  /*7110*/  STL.64 [R1+0x1940], R16 ;  /* 0x0019401001007387 */ /* 0x000fe80000100a00 */
[----:B------:R-:W-:Y:S04]  /*7120*/  STL [R1+0x1be8], R17 ;  /* 0x001be81101007387 */ /* 0x000fe80000100800 */
[----:B------:R-:W-:Y:S04]  /*7130*/  STL [R1+0x1c88], R17 ;  /* 0x001c881101007387 */ /* 0x000fe80000100800 */
[----:B------:R-:W-:Y:S04]  /*7140*/  STL [R1+0x1aa0], R16 ;  /* 0x001aa01001007387 */ /* 0x000fe80000100800 */
[----:B------:R-:W-:Y:S04]  /*7150*/  STL [R1+0x1ba8], R16 ;  /* 0x001ba81001007387 */ /* 0x000fe80000100800 */
[----:B------:R-:W-:Y:S04]  /*7160*/  STL [R1+0x1bec], R16 ;  /* 0x001bec1001007387 */ /* 0x000fe80000100800 */
[----:B------:R-:W-:Y:S04]  /*7170*/  STL [R1+0x1c40], R16 ;  /* 0x001c401001007387 */ /* 0x000fe80000100800 */
[----:B------:R-:W-:Y:S04]  /*7180*/  STL.64 [R1+0x1928], R18 ;  /* 0x0019281201007387 */ /* 0x000fe80000100a00 */
        /* <DEDUP_REMOVED lines=8> */
[----:B------:R1:W-:Y:S04]  /*7210*/  STL [R1+0x19d0], R19 ;  /* 0x0019d01301007387 */ /* 0x0003e80000100800 */
[----:B------:R0:W-:Y:S04]  /*7220*/  STL [R1+0x1920], R21 ;  /* 0x0019201501007387 */ /* 0x0001e80000100800 */
[----:B------:R-:W-:Y:S04]  /*7230*/  STL [R1+0x1918], R22 ;  /* 0x0019181601007387 */ /* 0x000fe80000100800 */
[----:B------:R-:W-:Y:S01]  /*7240*/  STL [R1+0x1914], R23 ;  /* 0x0019141701007387 */ /* 0x000fe20000100800 */
[----:B------:R-:W-:Y:S03]  /*7250*/  STTM.x64 tmem[UR10], RZ ;  /* 0x000000ff000079ed */ /* 0x000fe6000834000a */
[----:B------:R-:W-:Y:S01]  /*7260*/  STL [R1+0x1950], R23 ;  /* 0x0019501701007387 */ /* 0x000fe20000100800 */
[----:B-1----:R-:W-:Y:S01]  /*7270*/  PRMT R19, RZ, 0x7610, R19 ;  /* 0x00007610ff137816 */ /* 0x002fe20000000013 */
[----:B------:R-:W-:-:S02]  /*7280*/  @!P1 IMAD.MOV.U32 R13, RZ, RZ, R3 ;  /* 0x000000ffff0d9224 */ /* 0x000fc400078e0003 */
[----:B------:R-:W-:Y:S01]  /*7290*/  STL.64 [R1+0x1970], R22 ;  /* 0x0019701601007387 */ /* 0x000fe20000100a00 */
[----:B------:R-:W-:Y:S01]  /*72a0*/  PRMT R18, RZ, 0x7610, R18 ;  /* 0x00007610ff127816 */ /* 0x000fe20000000012 */
[----:B0-----:R-:W-:Y:S02]  /*72b0*/  VIADD R21, R14, 0xffffffdf ;  /* 0xffffffdf0e157836 */ /* 0x001fe40000000000 */
[----:B------:R-:W-:Y:S01]  /*72c0*/  STL.64 [R1+0x1980], R22 ;  /* 0x0019801601007387 */ /* 0x000fe20000100a00 */
[----:B------:R-:W-:Y:S01]  /*72d0*/  PRMT R6, RZ, 0x7610, R6 ;  /* 0x00007610ff067816 */ /* 0x000fe20000000006 */
[----:B------:R-:W0:Y:S02]  /*72e0*/  LDC R14, c[0x0][0x3a0] ;  /* 0x0000e800ff0e7b82 */ /* 0x000e240000000800 */
[----:B------:R-:W-:Y:S04]  /*72f0*/  STL.64 [R1+0x1990], R22 ;  /* 0x0019901601007387 */ /* 0x000fe80000100a00 */
[----:B------:R-:W-:Y:S04]  /*7300*/  STL.64 [R1+0x19a0], R22 ;  /* 0x0019a01601007387 */ /* 0x000fe80000100a00 */
[----:B------:R-:W-:Y:S04]  /*7310*/  STL.64 [R1+0x19b0], R22 ;  /* 0x0019b01601007387 */ /* 0x000fe80000100a00 */
[----:B------:R-:W-:Y:S04]  /*7320*/  STL.64 [R1+0x19c0], R22 ;  /* 0x0019c01601007387 */ /* 0x000fe80000100a00 */
[----:B------:R-:W-:Y:S04]  /*7330*/  STL.64 [R1+0x19d8], R22 ;  /* 0x0019d81601007387 */ /* 0x000fe80000100a00 */
[----:B------:R-:W-:Y:S04]  /*7340*/  STL [R1+0x1910], R24 ;  /* 0x0019101801007387 */ /* 0x000fe80000100800 */
[----:B------:R-:W-:Y:S04]  /*7350*/  STL [R1+0x190c], R26 ;  /* 0x00190c1a01007387 */ /* 0x000fe80000100800 */
[----:B------:R-:W-:Y:S04]  /*7360*/  STL [R1+0x1908], R25 ;  /* 0x0019081901007387 */ /* 0x000fe80000100800 */
[----:B------:R-:W-:Y:S04]  /*7370*/  STL [R1+0x1930], R25 ;  /* 0x0019301901007387 */ /* 0x000fe80000100800 */
[----:B------:R-:W-:Y:S04]  /*7380*/  STL.64 [R1+0x1948], R24 ;  /* 0x0019481801007387 */ /* 0x000fe80000100a00 */
[----:B------:R-:W-:Y:S04]  /*7390*/  STL.64 [R1+0x19e0], R24 ;  /* 0x0019e01801007387 */ /* 0x000fe80000100a00 */
        /* <DEDUP_REMOVED lines=40> */
[----:B------:R-:W-:Y:S02]  /*7620*/  STTM.x64 tmem[UR10+0x40], RZ ;  /* 0x000040ff000079ed */ /* 0x000fe4000834000a */
[----:B------:R-:W-:Y:S01]  /*7630*/  STL [R1+0x1cb4], R32 ;  /* 0x001cb42001007387 */ /* 0x000fe20000100800 */
[----:B------:R-:W-:-:S02]  /*7640*/  PRMT R22, RZ, 0x7610, R22 ;  /* 0x00007610ff167816 */ /* 0x000fc40000000016 */
[----:B------:R-:W-:Y:S01]  /*7650*/  PRMT R23, RZ, 0x7610, R23 ;  /* 0x00007610ff177816 */ /* 0x000fe20000000017 */
[----:B------:R-:W-:Y:S01]  /*7660*/  STL [R1+0x18ec], R34 ;  /* 0x0018ec2201007387 */ /* 0x000fe20000100800 */
[----:B------:R-:W-:Y:S02]  /*7670*/  PRMT R47, RZ, 0x7610, R47 ;  /* 0x00007610ff2f7816 */ /* 0x000fe4000000002f */
[----:B------:R-:W-:Y:S01]  /*7680*/  PRMT R11, RZ, 0x7610, R11 ;  /* 0x00007610ff0b7816 */ /* 0x000fe2000000000b */
[----:B------:R-:W-:Y:S01]  /*7690*/  STL [R1+0x18e8], R33 ;  /* 0x0018e82101007387 */ /* 0x000fe20000100800 */
[----:B------:R-:W-:Y:S02]  /*76a0*/  ISETP.GE.U32.AND P2, PT, R21, 0x7fffff60, PT ;  /* 0x7fffff601500780c */ /* 0x000fe40003f46070 */
[----:B------:R-:W-:Y:S01]  /*76b0*/  PRMT R8, RZ, 0x7610, R8 ;  /* 0x00007610ff087816 */ /* 0x000fe20000000008 */
[----:B------:R-:W-:Y:S01]  /*76c0*/  STL [R1+0x1aa8], R33 ;  /* 0x001aa82101007387 */ /* 0x000fe20000100800 */
[----:B------:R-:W1:Y:S03]  /*76d0*/  LDC R21, c[0x0][0x3a0] ;  /* 0x0000e800ff157b82 */ /* 0x000e660000000800 */
        /* <DEDUP_REMOVED lines=17> */
[----:B------:R3:W-:Y:S04]  /*77f0*/  STL.64 [R1+0x1a10], R38 ;  /* 0x001a102601007387 */ /* 0x0007e80000100a00 */
[----:B------:R-:W-:Y:S04]  /*7800*/  STL [R1+0x18d0], R40 ;  /* 0x0018d02801007387 */ /* 0x000fe80000100800 */
[----:B------:R-:W-:Y:S04]  /*7810*/  STL [R1+0x18cc], R41 ;  /* 0x0018cc2901007387 */ /* 0x000fe80000100800 */
[----:B------:R-:W-:Y:S01]  /*7820*/  STL.64 [R1+0x1a20], R40 ;  /* 0x001a202801007387 */ /* 0x000fe20000100a00 */
[----:B---3--:R-:W-:Y:S01]  /*7830*/  IMAD.X R39, R78, 0x1, R3, P0 ;  /* 0x000000014e277824 */ /* 0x008fe200000e0603 */
[----:B------:R-:W-:-:S02]  /*7840*/  IADD3 R42, P0, PT, R12, R2, RZ ;  /* 0x000000020c2a7210 */ /* 0x000fc40007f1e0ff */
        /* <DEDUP_REMOVED lines=81> */
[----:B------:R-:W-:Y:S01]  /*7d60*/  STL [R1+0x12c8], R72 ;  /* 0x0012c84801007387 */ /* 0x000fe20000100800 */
[----:B------:R-:W-:-:S03]  /*7d70*/  IMAD.X R29, R75, 0x1, R4, P0 ;  /* 0x000000014b1d7824 */ /* 0x000fc600000e0604 */
[----:B------:R-:W-:Y:S04]  /*7d80*/  STL [R1+0x1294], R39 ;  /* 0x0012942701007387 */ /* 0x000fe80000100800 */
[----:B------:R-:W-:Y:S04]  /*7d90*/  STL [R1+0x12d0], R42 ;  /* 0x0012d02a01007387 */ /* 0x000fe80000100800 */
[----:B---3--:R-:W3:Y:S01]  /*7da0*/  LDL R89, [R1+0xb58] ;  /* 0x000b580001597983 */ /* 0x008ee20000100800 */
[----:B0-----:R-:W-:-:S03]  /*7db0*/  VIADD R14, R14, 0xffffffd7 ;  /* 0xffffffd70e0e7836 */ /* 0x001fc60000000000 */
[----:B------:R-:W-:Y:S04]  /*7dc0*/  STL [R1+0x12c4], R31 ;  /* 0x0012c41f01007387 */ /* 0x000fe80000100800 */
[----:B------:R-:W4:Y:S01]  /*7dd0*/  LDL R75, [R1+0xb54] ;  /* 0x000b5400014b7983 */ /* 0x000f220000100800 */
[----:B------:R-:W-:Y:S01]  /*7de0*/  @!P1 IMAD.MOV.U32 R12, RZ, RZ, R0 ;  /* 0x000000ffff0c9224 */ /* 0x000fe200078e0000 */
[----:B------:R-:W-:Y:S01]  /*7df0*/  STTM.x64 tmem[UR10+0x80], RZ ;  /* 0x000080ff000079ed */ /* 0x000fe2000834000a */
[----:B------:R-:W-:Y:S01]  /*7e00*/  STTM.x64 tmem[UR10+0xc0], RZ ;  /* 0x0000c0ff000079ed */ /* 0x000fe2000834000a */
[----:B------:R-:W-:Y:S01]  /*7e10*/  STTM.x64 tmem[UR10+0x100], RZ ;  /* 0x000100ff000079ed */ /* 0x000fe2000834000a */
[----:B------:R-:W-:Y:S01]  /*7e20*/  STTM.x64 tmem[UR10+0x140], RZ ;  /* 0x000140ff000079ed */ /* 0x000fe2000834000a */
[----:B------:R-:W-:Y:S01]  /*7e30*/  STTM.x64 tmem[UR10+0x180], RZ ;  /* 0x000180ff000079ed */ /* 0x000fe2000834000a */
[----:B------:R-:W-:Y:S01]  /*7e40*/  STTM.x64 tmem[UR10+0x1c0], RZ ;  /* 0x0001c0ff000079ed */ /* 0x000fe2000834000a */
[----:B------:R-:W0:Y:S02]  /*7e50*/  FENCE.VIEW.ASYNC.T ;  /* 0x00000000000073c6 */ /* 0x000e240000000200 */
[----:B0-----:R-:W-:Y:S01]  /*7e60*/  BAR.SYNC.DEFER_BLOCKING 0x0 ;  /* 0x0000000000007b1d */ /* 0x001fe20000010000 */
[----:B------:R-:W-:-:S02]  /*7e70*/  PRMT R53, RZ, 0x7610, R53 ;  /* 0x00007610ff357816 */ /* 0x000fc40000000035 */
[----:B------:R-:W-:-:S03]  /*7e80*/  ISETP.GE.U32.AND P0, PT, R14, 0x7fffff58, PT ;  /* 0x7fffff580e00780c */ /* 0x000fc60003f06070 */
[----:B------:R-:W-:Y:S04]  /*7e90*/  STL [R1+0x12cc], R29 ;  /* 0x0012cc1d01007387 */ /* 0x000fe80000100800 */
[----:B------:R-:W0:Y:S02]  /*7ea0*/  FENCE.VIEW.ASYNC.S ;  /* 0x00000000000073c6 */ /* 0x000e240000000000 */
[----:B0-----:R0:W0:Y:S02]  /*7eb0*/  @!UP2 SYNCS.EXCH.64 URZ, [UR11], UR4 ;  /* 0x000000040bffa5b2 */ /* 0x0010240008000100 */
[----:B0-----:R-:W-:Y:S06]  /*7ec0*/  BAR.SYNC.DEFER_BLOCKING 0x0 ;  /* 0x0000000000007b1d */ /* 0x001fec0000010000 */
[----:B--2---:R0:W2:Y:S01]  /*7ed0*/  @!P1 LDG.E.U8 R19, desc[UR20][R12.64] ;  /* 0x000000140c139981 */ /* 0x0040a2000c1e1100 */
[----:B-1----:R-:W-:-:S02]  /*7ee0*/  VIADD R14, R21, 0xffffffcf ;  /* 0xffffffcf150e7836 */ /* 0x002fc40000000000 */
[----:B0-----:R-:W-:Y:S02]  /*7ef0*/  @!P1 IMAD.MOV.U32 R12, RZ, RZ, R2 ;  /* 0x000000ffff0c9224 */ /* 0x001fe400078e0002 */
[----:B------:R-:W-:-:S05]  /*7f00*/  @!P1 IMAD.MOV.U32 R13, RZ, RZ, R4 ;  /* 0x000000ffff0d9224 */ /* 0x000fca00078e0004 */
[----:B------:R3:W2:Y:S01]  /*7f10*/  @!P1 LDG.E.U8 R22, desc[UR20][R12.64] ;  /* 0x000000140c169981 */ /* 0x0006a2000c1e1100 */
[----:B------:R-:W-:Y:S01]  /*7f20*/  ISETP.GE.U32.AND P1, PT, R14, 0x7fffff50, PT ;  /* 0x7fffff500e00780c */ /* 0x000fe20003f26070 */
[----:B---3--:R-:W-:Y:S02]  /*7f30*/  @!P6 IMAD.MOV.U32 R12, RZ, RZ, R89 ;  /* 0x000000ffff0ce224 */ /* 0x008fe400078e0059 */
[----:B------:R-:W3:Y:S01]  /*7f40*/  LDL R89, [R1+0x127c] ;  /* 0x00127c0001597983 */ /* 0x000ee20000100800 */
[----:B----4-:R-:W-:-:S03]  /*7f50*/  @!P6 IMAD.MOV.U32 R13, RZ, RZ, R75 ;  /* 0x000000ffff0de224 */ /* 0x010fc600078e004b */
[----:B------:R-:W4:Y:S04]  /*7f60*/  LDL R75, [R1+0x1264] ;  /* 0x00126400014b7983 */ /* 0x000f280000100800 */
[----:B------:R0:W2:Y:S04]  /*7f70*/  @!P6 LDG.E.U8 R18, desc[UR20][R12.64] ;  /* 0x000000140c12e981 */ /* 0x0000a8000c1e1100 */
[----:B------:R-:W0:Y:S04]  /*7f80*/  LDL R12, [R1+0xb5c] ;  /* 0x000b5c00010c7983 */ /* 0x000e280000100800 */
[----:B------:R-:W0:Y:S02]  /*7f90*/  LDL R13, [R1+0xb60] ;  /* 0x000b6000010d7983 */ /* 0x000e240000100800 */
[----:B0-----:R-:W-:-:S04]  /*7fa0*/  @!P6 LOP3.LUT R13, R13, R12, RZ, 0x3c, !PT ;  /* 0x0000000c0d0de212 */ /* 0x001fc800078e3cff */
[----:B------:R-:W-:-:S04]  /*7fb0*/  @!P6 LOP3.LUT R12, R13, R12, RZ, 0x3c, !PT ;  /* 0x0000000c0d0ce212 */ /* 0x000fc800078e3cff */
[----:B------:R-:W-:-:S05]  /*7fc0*/  @!P6 LOP3.LUT R13, R13, R12, RZ, 0x3c, !PT ;  /* 0x0000000c0d0de212 */ /* 0x000fca00078e3cff */
        /* <DEDUP_REMOVED lines=12> */
[----:B------:R-:W2:Y:S04]  /*8090*/  @!P5 LDG.E.U8 R6, desc[UR20][R12.64] ;  /* 0x000000140c06d981 */ /* 0x000ea8000c1e1100 */
[----:B--2---:R0:W-:Y:S04]  /*80a0*/  STL [R1+0x578], R6 ;  /* 0x0005780601007387 */ /* 0x0041e80000100800 */
[----:B0-----:R-:W2:Y:S04]  /*80b0*/  LDL.LU R6, [R1+0x1cd0] ;  /* 0x001cd00001067983 */ /* 0x001ea80000300800 */
[----:B------:R-:W2:Y:S04]  /*80c0*/  LDL R12, [R1+0xc54] ;  /* 0x000c5400010c7983 */ /* 0x000ea80000100800 */
[----:B------:R-:W2:Y:S02]  /*80d0*/  LDL R13, [R1+0xc58] ;  /* 0x000c5800010d7983 */ /* 0x000ea40000100800 */
[----:B--2---:R-:W-:-:S04]  /*80e0*/  @!P3 LOP3.LUT R13, R13, R12, RZ, 0x3c, !PT ;  /* 0x0000000c0d0db212 */ /* 0x004fc800078e3cff */
        /* <DEDUP_REMOVED lines=22> */
[----:B------:R-:W2:Y:S01]  /*8250*/  LDL R13, [R1+0x11f0] ;  /* 0x0011f000010d7983 */ /* 0x000ea20000100800 */
[----:B------:R-:W-:Y:S01]  /*8260*/  VIADD R14, R21, 0xffffffc7 ;  /* 0xffffffc7150e7836 */ /* 0x000fe20000000000 */
[----:B------:R-:W-:-:S04]  /*8270*/  PRMT R87, RZ, 0x7610, R87 ;  /* 0x00007610ff577816 */ /* 0x000fc80000000057 */
[----:B------:R-:W-:Y:S01]  /*8280*/  ISETP.GE.U32.AND P6, PT, R14, 0x7fffff48, PT ;  /* 0x7fffff480e00780c */ /* 0x000fe20003fc6070 */
[----:B------:R-:W-:Y:S01]  /*8290*/  VIADD R14, R21, 0xffffffbf ;  /* 0xffffffbf150e7836 */ /* 0x000fe20000000000 */
[----:B------:R-:W-:-:S04]  /*82a0*/  PRMT R33, RZ, 0x7610, R33 ;  /* 0x00007610ff217816 */ /* 0x000fc80000000021 */
[----:B------:R-:W-:Y:S01]  /*82b0*/  ISETP.GE.U32.AND P5, PT, R14, 0x7fffff40, PT ;  /* 0x7fffff400e00780c */ /* 0x000fe20003fa6070 */
[----:B------:R-:W-:Y:S01]  /*82c0*/  VIADD R14, R21, 0xffffffb7 ;  /* 0xffffffb7150e7836 */ /* 0x000fe20000000000 */
[----:B------:R-:W-:-:S04]  /*82d0*/  PRMT R25, RZ, 0x7610, R25 ;  /* 0x00007610ff197816 */ /* 0x000fc80000000019 */
[----:B------:R-:W-:Y:S01]  /*82e0*/  ISETP.GE.U32.AND P3, PT, R14, 0x7fffff38, PT ;  /* 0x7fffff380e00780c */ /* 0x000fe20003f66070 */
[----:B------:R-:W-:Y:S01]  /*82f0*/  VIADD R14, R21, 0xffffffaf ;  /* 0xffffffaf150e7836 */ /* 0x000fe20000000000 */
[----:B--2---:R-:W-:-:S04]  /*8300*/  @!P2 LOP3.LUT R13, R13, R12, RZ, 0x3c, !PT ;  /* 0x0000000c0d0da212 */ /* 0x004fc800078e3cff */
[----:B------:R-:W-:-:S04]  /*8310*/  @!P2 LOP3.LUT R12, R13, R12, RZ, 0x3c, !PT ;  /* 0x0000000c0d0ca212 */ /* 0x000fc800078e3cff */
[----:B------:R-:W-:-:S05]  /*8320*/  @!P2 LOP3.LUT R13, R13, R12, RZ, 0x3c, !PT ;  /* 0x0000000c0d0da212 */ /* 0x000fca00078e3cff */
[----:B------:R3:W2:Y:S02]  /*8330*/  @!P2 LDG.E.U8 R87, desc[UR20][R12.64] ;  /* 0x000000140c57a981 */ /* 0x0006a4000c1e1100 */
[----:B---3--:R-:W-:Y:S02]  /*8340*/  @!P0 IMAD.MOV.U32 R12, RZ, RZ, R89 ;  /* 0x000000ffff0c8224 */ /* 0x008fe400078e0059 */
[----:B----4-:R-:W-:-:S05]  /*8350*/  @!P0 IMAD.MOV.U32 R13, RZ, RZ, R75 ;  /* 0x000000ffff0d8224 */ /* 0x010fca00078e004b */
[----:B------:R0:W3:Y:S01]  /*8360*/  @!P0 LDG.E.U8 R33, desc[UR20][R12.64] ;  /* 0x000000140c218981 */ /* 0x0000e2000c1e1100 */
[----:B------:R-:W-:Y:S02]  /*8370*/  ISETP.GE.U32.AND P2, PT, R14, 0x7fffff30, PT ;  /* 0x7fffff300e00780c */ /* 0x000fe40003f46070 */
[----:B------:R-:W-:Y:S01]  /*8380*/  PRMT R14, RZ, 0x7610, R14 ;  /* 0x00007610ff0e7816 */ /* 0x000fe2000000000e */
[----:B0-----:R-:W-:Y:S02]  /*8390*/  @!P1 IMAD.MOV.U32 R12, RZ, RZ, R72 ;  /* 0x000000ffff0c9224 */ /* 0x001fe400078e0048 */
[----:B------:R-:W-:-:S05]  /*83a0*/  @!P1 IMAD.MOV.U32 R13, RZ, RZ, R31 ;  /* 0x000000ffff0d9224 */ /* 0x000fca00078e001f */
[----:B------:R0:W4:Y:S02]  /*83b0*/  @!P1 LDG.E.U8 R25, desc[UR20][R12.64] ;  /* 0x000000140c199981 */ /* 0x000124000c1e1100 */
[----:B0-----:R-:W-:Y:S02]  /*83c0*/  @!P0 IMAD.MOV.U32 R12, RZ, RZ, R47 ;  /* 0x000000ffff0c8224 */ /* 0x001fe400078e002f */
[----:B------:R-:W-:-:S05]  /*83d0*/  @!P0 IMAD.MOV.U32 R13, RZ, RZ, R64 ;  /* 0x000000ffff0d8224 */ /* 0x000fca00078e0040 */
[----:B------:R0:W3:Y:S01]  /*83e0*/  @!P0 LDG.E.U8 R14, desc[UR20][R12.64] ;  /* 0x000000140c0e8981 */ /* 0x0000e2000c1e1100 */
[C---:B------:R-:W-:Y:S01]  /*83f0*/  IMAD R72, R6.reuse, 0x31, RZ ;  /* 0x0000003106487824 */ /* 0x040fe200078e02ff */
[----:B------:R-:W-:Y:S01]  /*8400*/  PRMT R24, RZ, 0x7610, R24 ;  /* 0x00007610ff187816 */ /* 0x000fe20000000018 */
[----:B------:R-:W-:Y:S02]  /*8410*/  IMAD R47, R6, 0x38, RZ ;  /* 0x00000038062f7824 */ /* 0x000fe400078e02ff */
[----:B0-----:R-:W-:Y:S02]  /*8420*/  @!P1 IMAD.MOV.U32 R12, RZ, RZ, R42 ;  /* 0x000000ffff0c9224 */ /* 0x001fe400078e002a */
[----:B------:R-:W-:Y:S01]  /*8430*/  @!P1 IMAD.MOV.U32 R13, RZ, RZ, R29 ;  /* 0x000000ffff0d9224 */ /* 0x000fe200078e001d */
[----:B------:R-:W-:-:S04]  /*8440*/  SHF.R.S32.HI R42, RZ, 0x1f, R47 ;  /* 0x0000001fff2a7819 */ /* 0x000fc8000001142f */
[----:B------:R0:W4:Y:S01]  /*8450*/  @!P1 LDG.E.U8 R24, desc[UR20][R12.64] ;  /* 0x000000140c189981 */ /* 0x000122000c1e1100 */
[----:B------:R-:W-:Y:S01]  /*8460*/  IMAD.MOV.U32 R64, RZ, RZ, R84 ;  /* 0x000000ffff407224 */ /* 0x000fe200078e0054 */
[----:B------:R-:W-:Y:S02]  /*8470*/  PRMT R28, RZ, 0x7610, R28 ;  /* 0x00007610ff1c7816 */ /* 0x000fe4000000001c */
[----:B0-----:R-:W-:Y:S01]  /*8480*/  IADD3 R13, P1, PT, R47, R0, RZ ;  /* 0x000000002f0d7210 */ /* 0x001fe20007f3e0ff */
[----:B------:R-:W-:-:S04]  /*8490*/  VIADD R12, R21, 0xffffffa7 ;  /* 0xffffffa7150c7836 */ /* 0x000fc80000000000 */
[----:B------:R-:W-:Y:S01]  /*84a0*/  IMAD.X R84, R42, 0x1, R3, P1 ;  /* 0x000000012a547824 */ /* 0x000fe200008e0603 */
[----:B------:R-:W-:Y:S01]  /*84b0*/  ISETP.GE.U32.AND P1, PT, R12, 0x7fffff28, PT ;  /* 0x7fffff280c00780c */ /* 0x000fe20003f26070 */
[----:B------:R-:W-:Y:S01]  /*84c0*/  @!P6 IMAD.MOV.U32 R12, RZ, RZ, R13 ;  /* 0x000000ffff0ce224 */ /* 0x000fe200078e000d */
[----:B--2---:R0:W-:Y:S04]  /*84d0*/  STL [R1+0x560], R87 ;  /* 0x0005605701007387 */ /* 0x0041e80000100800 */
[----:B0-----:R-:W2:Y:S04]  /*84e0*/  LDL.LU R87, [R1+0x1cc0] ;  /* 0x001cc00001577983 */ /* 0x001ea80000300800 */
[----:B---3--:R0:W-:Y:S04]  /*84f0*/  STL [R1+0x54c], R14 ;  /* 0x00054c0e01007387 */ /* 0x0081e80000100800 */
[----:B----4-:R1:W-:Y:S01]  /*8500*/  STL [R1+0x550], R25 ;  /* 0x0005501901007387 */ /* 0x0103e20000100800 */
[----:B0-----:R-:W-:-:S02]  /*8510*/  SHF.R.S32.HI R14, RZ, 0x1f, R72 ;  /* 0x0000001fff0e7819 */ /* 0x001fc40000011448 */
[----:B-1----:R-:W-:-:S05]  /*8520*/  IADD3 R25, P0, PT, R72, R0, RZ ;  /* 0x0000000048197210 */ /* 0x002fca0007f1e0ff */
[----:B------:R-:W-:Y:S01]  /*8530*/  IMAD.X R29, R14, 0x1, R3, P0 ;  /* 0x000000010e1d7824 */ /* 0x000fe200000e0603 */
[----:B------:R-:W-:Y:S04]  /*8540*/  STL [R1+0x12b4], R25 ;  /* 0x0012b41901007387 */ /* 0x000fe80000100800 */
[----:B------:R-:W-:Y:S04]  /*8550*/  STL [R1+0x558], R33 ;  /* 0x0005582101007387 */ /* 0x000fe80000100800 */
[----:B------:R-:W-:Y:S04]  /*8560*/  STL [R1+0x12b0], R29 ;  /* 0x0012b01d01007387 */ /* 0x000fe80000100800 */
[----:B------:R0:W-:Y:S02]  /*8570*/  STL [R1+0x12bc], R13 ;  /* 0x0012bc0d01007387 */ /* 0x0001e40000100800 */
[----:B0-----:R-:W-:-:S05]  /*8580*/  @!P6 IMAD.MOV.U32 R13, RZ, RZ, R84 ;  /* 0x000000ffff0de224 */ /* 0x001fca00078e0054 */
[----:B------:R0:W3:Y:S01]  /*8590*/  @!P6 LDG.E.U8 R28, desc[UR20][R12.64] ;  /* 0x000000140c1ce981 */ /* 0x0000e2000c1e1100 */
[----:B------:R-:W-:Y:S02]  /*85a0*/  IADD3 R33, P0, PT, R0, R6, RZ ;  /* 0x0000000600217210 */ /* 0x000fe40007f1e0ff */
[----:B------:R-:W-:-:S03]  /*85b0*/  SHF.R.S32.HI R75, RZ, 0x1f, R6 ;  /* 0x0000001fff4b7819 */ /* 0x000fc60000011406 */
[----:B------:R-:W-:Y:S02]  /*85c0*/  STL [R1+0x2e0], R33 ;  /* 0x0002e02101007387 */ /* 0x000fe40000100800 */
[----:B------:R-:W-:Y:S02]  /*85d0*/  IMAD.X R31, R75, 0x1, R3, P0 ;  /* 0x000000014b1f7824 */ /* 0x000fe400000e0603 */
[----:B------:R-:W-:Y:S04]  /*85e0*/  STL [R1+0x12b8], R84 ;  /* 0x0012b85401007387 */ /* 0x000fe80000100800 */
[----:B------:R1:W-:Y:S01]  /*85f0*/  STL [R1+0x548], R24 ;  /* 0x0005481801007387 */ /* 0x0003e20000100800 */
[----:B------:R-:W-:Y:S02]  /*8600*/  PRMT R17, RZ, 0x7610, R17 ;  /* 0x00007610ff117816 */ /* 0x000fe40000000011 */
[----:B-1----:R-:W-:-:S05]  /*8610*/  IADD3 R24, P0, PT, R47, R2, RZ ;  /* 0x000000022f187210 */ /* 0x002fca0007f1e0ff */
[----:B------:R-:W-:Y:S02]  /*8620*/  IMAD.X R89, R42, 0x1, R4, P0 ;  /* 0x000000012a597824 */ /* 0x000fe400000e0604 */
[----:B0-----:R-:W-:Y:S02]  /*8630*/  @!P6 IMAD.MOV.U32 R12, RZ, RZ, R24 ;  /* 0x000000ffff0ce224 */ /* 0x001fe400078e0018 */
[----:B------:R-:W-:Y:S01]  /*8640*/  @!P6 IMAD.MOV.U32 R13, RZ, RZ, R89 ;  /* 0x000000ffff0de224 */ /* 0x000fe200078e0059 */
[----:B------:R-:W-:Y:S01]  /*8650*/  STL [R1+0x2dc], R31 ;  /* 0x0002dc1f01007387 */ /* 0x000fe20000100800 */
[----:B------:R-:W-:-:S03]  /*8660*/  IMAD.SHL.U32 R47, R6, 0x40, RZ ;  /* 0x00000040062f7824 */ /* 0x000fc600078e00ff */
[----:B------:R-:W-:Y:S02]  /*8670*/  STL [R1+0x12c0], R24 ;  /* 0x0012c01801007387 */ /* 0x000fe40000100800 */
[----:B------:R-:W-:Y:S02]  /*8680*/  SHF.R.S32.HI R42, RZ, 0x1f, R47 ;  /* 0x0000001fff2a7819 */ /* 0x000fe4000001142f */
[----:B------:R-:W-:Y:S04]  /*8690*/  STL [R1+0x12a4], R89 ;  /* 0x0012a45901007387 */ /* 0x000fe80000100800 */
[----:B------:R0:W4:Y:S01]  /*86a0*/  @!P6 LDG.E.U8 R17, desc[UR20][R12.64] ;  /* 0x000000140c11e981 */ /* 0x000122000c1e1100 */
[----:B------:R-:W-:-:S03]  /*86b0*/  PRMT R26, RZ, 0x7610, R26 ;  /* 0x00007610ff1a7816 */ /* 0x000fc6000000001a */
[----:B---3--:R1:W-:Y:S02]  /*86c0*/  STL [R1+0x544], R28 ;  /* 0x0005441c01007387 */ /* 0x0083e40000100800 */
[----:B-1----:R-:W-:-:S05]  /*86d0*/  IADD3 R28, P0, PT, R47, R0, RZ ;  /* 0x000000002f1c7210 */ /* 0x002fca0007f1e0ff */
[----:B------:R-:W-:Y:S02]  /*86e0*/  IMAD.X R89, R42, 0x1, R3, P0 ;  /* 0x000000012a597824 */ /* 0x000fe400000e0603 */
[----:B0-----:R-:W-:Y:S02]  /*86f0*/  @!P5 IMAD.MOV.U32 R12, RZ, RZ, R28 ;  /* 0x000000ffff0cd224 */ /* 0x001fe400078e001c */
[----:B------:R-:W-:-:S05]  /*8700*/  @!P5 IMAD.MOV.U32 R13, RZ, RZ, R89 ;  /* 0x000000ffff0dd224 */ /* 0x000fca00078e0059 */
[----:B------:R0:W3:Y:S01]  /*8710*/  @!P5 LDG.E.U8 R26, desc[UR20][R12.64] ;  /* 0x000000140c1ad981 */ /* 0x0000e2000c1e1100 */
[----:B------:R-:W-:-:S03]  /*8720*/  PRMT R16, RZ, 0x7610, R16 ;  /* 0x00007610ff107816 */ /* 0x000fc60000000010 */
[----:B----4-:R1:W-:Y:S02]  /*8730*/  STL [R1+0x540], R17 ;  /* 0x0005401101007387 */ /* 0x0103e40000100800 */
[----:B-1----:R-:W-:Y:S02]  /*8740*/  IADD3 R17, P6, PT, R47, R2, RZ ;  /* 0x000000022f117210 */ /* 0x002fe40007fde0ff */
[----:B------:R-:W-:Y:S03]  /*8750*/  STL [R1+0x12a8], R28 ;  /* 0x0012a81c01007387 */ /* 0x000fe60000100800 */
[----:B------:R-:W-:Y:S01]  /*8760*/  IMAD.X R24, R42, 0x1, R4, P6 ;  /* 0x000000012a187824 */ /* 0x000fe200030e0604 */
[----:B------:R1:W-:Y:S01]  /*8770*/  STL [R1+0x12a0], R17 ;  /* 0x0012a01101007387 */ /* 0x0003e20000100800 */
[----:B0-----:R-:W-:Y:S02]  /*8780*/  @!P5 IMAD.MOV.U32 R12, RZ, RZ, R17 ;  /* 0x000000ffff0cd224 */ /* 0x001fe400078e0011 */
[----:B------:R-:W-:Y:S01]  /*8790*/  @!P5 IMAD.MOV.U32 R13, RZ, RZ, R24 ;  /* 0x000000ffff0dd224 */ /* 0x000fe200078e0018 */
[----:B------:R-:W-:Y:S01]  /*87a0*/  STL [R1+0x1298], R89 ;  /* 0x0012985901007387 */ /* 0x000fe20000100800 */
[----:B-1----:R-:W-:-:S03]  /*87b0*/  IMAD R17, R6, 0x9, RZ ;  /* 0x0000000906117824 */ /* 0x002fc600078e02ff */
[----:B------:R-:W-:Y:S01]  /*87c0*/  STL [R1+0x129c], R24 ;  /* 0x00129c1801007387 */ /* 0x000fe20000100800 */
[----:B------:R-:W-:-:S03]  /*87d0*/  IMAD R42, R6, 0x48, RZ ;  /* 0x00000048062a7824 */ /* 0x000fc600078e02ff */
[----:B------:R0:W4:Y:S01]  /*87e0*/  @!P5 LDG.E.U8 R16, desc[UR20][R12.64] ;  /* 0x000000140c10d981 */ /* 0x000122000c1e1100 */
[----:B------:R-:W-:Y:S02]  /*87f0*/  SHF.R.S32.HI R17, RZ, 0x1f, R17 ;  /* 0x0000001fff117819 */ /* 0x000fe40000011411 */
[----:B------:R-:W-:Y:S01]  /*8800*/  PRMT R44, RZ, 0x7610, R44 ;  /* 0x00007610ff2c7816 */ /* 0x000fe2000000002c */
[----:B---3--:R1:W-:Y:S02]  /*8810*/  STL [R1+0x53c], R26 ;  /* 0x00053c1a01007387 */ /* 0x0083e40000100800 */
[----:B-1----:R-:W-:Y:S02]  /*8820*/  IADD3 R26, P6, PT, R11, R2, RZ ;  /* 0x000000020b1a7210 */ /* 0x002fe40007fde0ff */
[----:B------:R-:W-:-:S03]  /*8830*/  SHF.R.S32.HI R11, RZ, 0x1f, R42 ;  /* 0x0000001fff0b7819 */ /* 0x000fc6000001142a */
[----:B------:R-:W-:Y:S01]  /*8840*/  IMAD.X R28, R17, 0x1, R4, P6 ;  /* 0x00000001111c7824 */ /* 0x000fe200030e0604 */
[----:B0-----:R-:W-:-:S05]  /*8850*/  IADD3 R12, P6, PT, R42, R0, RZ ;  /* 0x000000002a0c7210 */ /* 0x001fca0007fde0ff */
[----:B------:R-:W-:-:S05]  /*8860*/  IMAD.X R13, R11, 0x1, R3, P6 ;  /* 0x000000010b0d7824 */ /* 0x000fca00030e0603 */
[----:B------:R0:W3:Y:S04]  /*8870*/  @!P3 LDG.E.U8 R44, desc[UR20][R12.64] ;  /* 0x000000140c2cb981 */ /* 0x0000e8000c1e1100 */
[----:B------:R-:W-:Y:S04]  /*8880*/  STL [R1+0xb70], R26 ;  /* 0x000b701a01007387 */ /* 0x000fe80000100800 */
[----:B------:R-:W-:Y:S04]  /*8890*/  STL [R1+0xb6c], R28 ;  /* 0x000b6c1c01007387 */ /* 0x000fe80000100800 */
[----:B------:R-:W-:Y:S01]  /*88a0*/  STL [R1+0x128c], R12 ;  /* 0x00128c0c01007387 */ /* 0x000fe20000100800 */
[----:B------:R-:W-:-:S03]  /*88b0*/  IADD3 R17, P5, PT, R8, R2, RZ ;  /* 0x0000000208117210 */ /* 0x000fc60007fbe0ff */
[----:B----4-:R1:W-:Y:S02]  /*88c0*/  STL [R1+0x538], R16 ;  /* 0x0005381001007387 */ /* 0x0103e40000100800 */
[----:B-1----:R-:W-:-:S05]  /*88d0*/  IMAD R16, R6, 0x11, RZ ;  /* 0x0000001106107824 */ /* 0x002fca00078e02ff */
[----:B------:R-:W-:Y:S01]  /*88e0*/  SHF.R.S32.HI R16, RZ, 0x1f, R16 ;  /* 0x0000001fff107819 */ /* 0x000fe20000011410 */
[----:B------:R-:W-:Y:S04]  /*88f0*/  STL [R1+0xbf0], R17 ;  /* 0x000bf01101007387 */ /* 0x000fe80000100800 */
[----:B------:R-:W-:Y:S01]  /*8900*/  IMAD.X R24, R16, 0x1, R4, P5 ;  /* 0x0000000110187824 */ /* 0x000fe200028e0604 */
[----:B------:R-:W-:Y:S01]  /*8910*/  IADD3 R16, P5, PT, R42, R2, RZ ;  /* 0x000000022a107210 */ /* 0x000fe20007fbe0ff */
[----:B------:R-:W-:Y:S04]  /*8920*/  STL [R1+0x1288], R13 ;  /* 0x0012880d01007387 */ /* 0x000fe80000100800 */
[----:B------:R-:W-:Y:S04]  /*8930*/  STL [R1+0xbec], R24 ;  /* 0x000bec1801007387 */ /* 0x000fe80000100800 */
[----:B------:R-:W-:Y:S01]  /*8940*/  STL [R1+0x1290], R16 ;  /* 0x0012901001007387 */ /* 0x000fe20000100800 */
[----:B------:R-:W-:Y:S01]  /*8950*/  VIADD R8, R21, 0xffffff97 ;  /* 0xffffff9715087836 */ /* 0x000fe20000000000 */
[----:B------:R-:W-:Y:S01]  /*8960*/  PRMT R5, RZ, 0x7610, R5 ;  /* 0x00007610ff057816 */ /* 0x000fe20000000005 */
[----:B------:R-:W-:-:S02]  /*8970*/  IMAD R42, R6, 0x50, RZ ;  /* 0x00000050062a7824 */ /* 0x000fc400078e02ff */
[----:B0-----:R-:W-:Y:S01]  /*8980*/  @!P3 IMAD.MOV.U32 R12, RZ, RZ, R16 ;  /* 0x000000ffff0cb224 */ /* 0x001fe200078e0010 */
[----:B------:R-:W-:Y:S02]  /*8990*/  ISETP.GE.U32.AND P6, PT, R8, 0x7fffff18, PT ;  /* 0x7fffff180800780c */ /* 0x000fe40003fc6070 */
[----:B------:R-:W-:Y:S02]  /*89a0*/  SHF.R.S32.HI R8, RZ, 0x1f, R42 ;  /* 0x0000001fff087819 */ /* 0x000fe4000001142a */
[----:B------:R-:W-:Y:S02]  /*89b0*/  PRMT R47, RZ, 0x7610, R47 ;  /* 0x00007610ff2f7816 */ /* 0x000fe4000000002f */
[----:B------:R-:W-:Y:S01]  /*89c0*/  PRMT R7, RZ, 0x7610, R7 ;  /* 0x00007610ff077816 */ /* 0x000fe20000000007 */
[----:B---3--:R0:W-:Y:S02]  /*89d0*/  STL [R1+0x534], R44 ;  /* 0x0005342c01007387 */ /* 0x0081e40000100800 */
[----:B0-----:R-:W-:-:S04]  /*89e0*/  IMAD.X R44, R11, 0x1, R4, P5 ;  /* 0x000000010b2c7824 */ /* 0x001fc800028e0604 */
[----:B------:R-:W-:Y:S01]  /*89f0*/  @!P3 IMAD.MOV.U32 R13, RZ, RZ, R44 ;  /* 0x000000ffff0db224 */ /* 0x000fe200078e002c */
[----:B------:R-:W-:-:S04]  /*8a00*/  IADD3 R89, P5, PT, R42, R0, RZ ;  /* 0x000000002a597210 */ /* 0x000fc80007fbe0ff */
[----:B------:R0:W3:Y:S01]  /*8a10*/  @!P3 LDG.E.U8 R5, desc[UR20][R12.64] ;  /* 0x000000140c05b981 */ /* 0x0000e2000c1e1100 */
[----:B------:R-:W-:-:S03]  /*8a20*/  IADD3 R16, P3, PT, R42, R2, RZ ;  /* 0x000000022a107210 */ /* 0x000fc60007f7e0ff */
[----:B------:R1:W-:Y:S01]  /*8a30*/  STL [R1+0x1274], R44 ;  /* 0x0012742c01007387 */ /* 0x0003e20000100800 */
[C---:B0-----:R-:W-:Y:S02]  /*8a40*/  IMAD.X R13, R8.reuse, 0x1, R3, P5 ;  /* 0x00000001080d7824 */ /* 0x041fe400028e0603 */
[----:B------:R-:W-:Y:S01]  /*8a50*/  @!P2 IMAD.MOV.U32 R12, RZ, RZ, R89 ;  /* 0x000000ffff0ca224 */ /* 0x000fe200078e0059 */
[----:B------:R-:W-:Y:S01]  /*8a60*/  STL [R1+0x1278], R89 ;  /* 0x0012785901007387 */ /* 0x000fe20000100800 */
[----:B-1----:R-:W-:-:S03]  /*8a70*/  IMAD.X R44, R8, 0x1, R4, P3 ;  /* 0x00000001082c7824 */ /* 0x002fc600018e0604 */
[----:B------:R-:W-:Y:S04]  /*8a80*/  STL [R1+0x1270], R16 ;  /* 0x0012701001007387 */ /* 0x000fe80000100800 */
[----:B------:R0:W-:Y:S04]  /*8a90*/  STL [R1+0x1268], R13 ;  /* 0x0012680d01007387 */ /* 0x0001e80000100800 */
[----:B------:R1:W4:Y:S02]  /*8aa0*/  @!P2 LDG.E.U8 R47, desc[UR20][R12.64] ;  /* 0x000000140c2fa981 */ /* 0x000324000c1e1100 */
[----:B-1----:R-:W-:-:S02]  /*8ab0*/  @!P2 IMAD.MOV.U32 R12, RZ, RZ, R16 ;  /* 0x000000ffff0ca224 */ /* 0x002fc400078e0010 */
[----:B0-----:R-:W-:-:S05]  /*8ac0*/  @!P2 IMAD.MOV.U32 R13, RZ, RZ, R44 ;  /* 0x000000ffff0da224 */ /* 0x001fca00078e002c */
[----:B------:R0:W2:Y:S01]  /*8ad0*/  @!P2 LDG.E.U8 R7, desc[UR20][R12.64] ;  /* 0x000000140c07a981 */ /* 0x0000a2000c1e1100 */
[----:B------:R-:W-:Y:S02]  /*8ae0*/  VIADD R11, R21, 0xffffff8f ;  /* 0xffffff8f150b7836 */ /* 0x000fe40000000000 */
[----:B------:R-:W-:-:S03]  /*8af0*/  IMAD R16, R6, 0x21, RZ ;  /* 0x0000002106107824 */ /* 0x000fc600078e02ff */
[----:B------:R-:W-:Y:S01]  /*8b00*/  ISETP.GE.U32.AND P5, PT, R11, 0x7fffff10, PT ;  /* 0x7fffff100b00780c */ /* 0x000fe20003fa6070 */
[----:B------:R-:W-:Y:S02]  /*8b10*/  IMAD R11, R6, 0x58, RZ ;  /* 0x00000058060b7824 */ /* 0x000fe400078e02ff */
[----:B0-----:R-:W-:-:S03]  /*8b20*/  VIADD R12, R21, 0xffffff87 ;  /* 0xffffff87150c7836 */ /* 0x001fc60000000000 */
[----:B------:R-:W-:Y:S02]  /*8b30*/  SHF.R.S32.HI R8, RZ, 0x1f, R11 ;  /* 0x0000001fff087819 */ /* 0x000fe4000001140b */
[----:B------:R-:W-:Y:S02]  /*8b40*/  PRMT R15, RZ, 0x7610, R15 ;  /* 0x00007610ff0f7816 */ /* 0x000fe4000000000f */
[----:B------:R-:W-:Y:S01]  /*8b50*/  PRMT R10, RZ, 0x7610, R10 ;  /* 0x00007610ff0a7816 */ /* 0x000fe2000000000a */
[----:B---3--:R0:W-:Y:S04]  /*8b60*/  STL [R1+0x530], R5 ;  /* 0x0005300501007387 */ /* 0x0081e80000100800 */
[----:B------:R1:W-:Y:S01]  /*8b70*/  STL [R1+0x126c], R44 ;  /* 0x00126c2c01007387 */ /* 0x0003e20000100800 */
[----:B0-----:R-:W-:-:S05]  /*8b80*/  IMAD R5, R6, 0x19, RZ ;  /* 0x0000001906057824 */ /* 0x001fca00078e02ff */
[-C--:B------:R-:W-:Y:S02]  /*8b90*/  IADD3 R5, P3, PT, R5, R2.reuse, RZ ;  /* 0x0000000205057210 */ /* 0x080fe40007f7e0ff */
[----:B-1----:R-:W-:Y:S01]  /*8ba0*/  IADD3 R44, P2, PT, R16, R2, RZ ;  /* 0x00000002102c7210 */ /* 0x002fe20007f5e0ff */
[----:B--2---:R0:W-:Y:S02]  /*8bb0*/  STL [R1+0x528], R7 ;  /* 0x0005280701007387 */ /* 0x0041e40000100800 */
[----:B0-----:R-:W-:-:S05]  /*8bc0*/  IMAD R7, R6, 0x19, RZ ;  /* 0x0000001906077824 */ /* 0x001fca00078e02ff */
[----:B------:R-:W-:Y:S01]  /*8bd0*/  SHF.R.S32.HI R7, RZ, 0x1f, R7 ;  /* 0x0000001fff077819 */ /* 0x000fe20000011407 */
[----:B------:R-:W-:Y:S04]  /*8be0*/  STL [R1+0xc70], R5 ;  /* 0x000c700501007387 */ /* 0x000fe80000100800 */
[----:B------:R-:W-:Y:S01]  /*8bf0*/  IMAD.X R7, R7, 0x1, R4, P3 ;  /* 0x0000000107077824 */ /* 0x000fe200018e0604 */
[----:B------:R-:W-:-:S04]  /*8c00*/  IADD3 R13, P3, PT, R11, R0, RZ ;  /* 0x000000000b0d7210 */ /* 0x000fc80007f7e0ff */
[----:B------:R-:W-:Y:S01]  /*8c10*/  STL [R1+0xc6c], R7 ;  /* 0x000c6c0701007387 */ /* 0x000fe20000100800 */
[----:B------:R-:W-:-:S03]  /*8c20*/  IMAD.X R42, R8, 0x1, R3, P3 ;  /* 0x00000001082a7824 */ /* 0x000fc600018e0603 */
[----:B------:R-:W-:Y:S01]  /*8c30*/  STL [R1+0x125c], R13 ;  /* 0x00125c0d01007387 */ /* 0x000fe20000100800 */
[----:B------:R-:W-:-:S03]  /*8c40*/  IADD3 R16, P3, PT, R11, R2, RZ ;  /* 0x000000020b107210 */ /* 0x000fc60007f7e0ff */
[----:B------:R-:W-:Y:S04]  /*8c50*/  STL [R1+0x1254], R44 ;  /* 0x0012542c01007387 */ /* 0x000fe80000100800 */
[----:B----4-:R0:W-:Y:S01]  /*8c60*/  STL [R1+0x52c], R47 ;  /* 0x00052c2f01007387 */ /* 0x0101e20000100800 */
[--C-:B------:R-:W-:Y:S02]  /*8c70*/  IMAD.X R89, R8, 0x1, R4.reuse, P3 ;  /* 0x0000000108597824 */ /* 0x100fe400018e0604 */
[----:B0-----:R-:W-:Y:S01]  /*8c80*/  IMAD.X R47, R87, 0x1, R4, P2 ;  /* 0x00000001572f7824 */ /* 0x001fe200010e0604 */
[----:B------:R-:W-:Y:S01]  /*8c90*/  ISETP.GE.U32.AND P2, PT, R12, 0x7fffff08, PT ;  /* 0x7fffff080c00780c */ /* 0x000fe20003f46070 */
[----:B------:R-:W-:Y:S02]  /*8ca0*/  @!P1 IMAD.MOV.U32 R12, RZ, RZ, R13 ;  /* 0x000000ffff0c9224 */ /* 0x000fe400078e000d */
[----:B------:R-:W-:-:S05]  /*8cb0*/  @!P1 IMAD.MOV.U32 R13, RZ, RZ, R42 ;  /* 0x000000ffff0d9224 */ /* 0x000fca00078e002a */
[----:B------:R0:W2:Y:S02]  /*8cc0*/  @!P1 LDG.E.U8 R15, desc[UR20][R12.64] ;  /* 0x000000140c0f9981 */ /* 0x0000a4000c1e1100 */
[----:B0-----:R-:W-:Y:S02]  /*8cd0*/  @!P1 IMAD.MOV.U32 R12, RZ, RZ, R16 ;  /* 0x000000ffff0c9224 */ /* 0x001fe400078e0010 */
[----:B------:R-:W-:-:S05]  /*8ce0*/  @!P1 IMAD.MOV.U32 R13, RZ, RZ, R89 ;  /* 0x000000ffff0d9224 */ /* 0x000fca00078e0059 */
[----:B------:R-:W3:Y:S01]  /*8cf0*/  @!P1 LDG.E.U8 R10, desc[UR20][R12.64] ;  /* 0x000000140c0a9981 */ /* 0x000ee2000c1e1100 */
[----:B------:R-:W-:Y:S02]  /*8d00*/  VIADD R84, R21, 0xffffff9f ;  /* 0xffffff9f15547836 */ /* 0x000fe40000000000 */
[----:B------:R-:W-:Y:S01]  /*8d10*/  IMAD R11, R6, 0x60, RZ ;  /* 0x00000060060b7824 */ /* 0x000fe200078e02ff */
[----:B------:R-:W-:Y:S02]  /*8d20*/  STL [R1+0x1258], R42 ;  /* 0x0012582a01007387 */ /* 0x000fe40000100800 */
[----:B------:R-:W-:Y:S02]  /*8d30*/  ISETP.GE.U32.AND P0, PT, R84, 0x7fffff20, PT ;  /* 0x7fffff205400780c */ /* 0x000fe40003f06070 */
[----:B------:R-:W-:Y:S01]  /*8d40*/  STL [R1+0x1250], R47 ;  /* 0x0012502f01007387 */ /* 0x000fe20000100800 */
[----:B------:R-:W-:-:S03]  /*8d50*/  SHF.R.S32.HI R8, RZ, 0x1f, R11 ;  /* 0x0000001fff087819 */ /* 0x000fc6000001140b */
[----:B------:R-:W-:Y:S04]  /*8d60*/  STL [R1+0x1260], R16 ;  /* 0x0012601001007387 */ /* 0x000fe80000100800 */
[----:B------:R-:W-:Y:S01]  /*8d70*/  STL [R1+0x1244], R89 ;  /* 0x0012445901007387 */ /* 0x000fe20000100800 */
[----:B------:R-:W-:Y:S02]  /*8d80*/  PRMT R87, RZ, 0x7610, R87 ;  /* 0x00007610ff577816 */ /* 0x000fe40000000057 */
[----:B------:R-:W-:Y:S01]  /*8d90*/  PRMT R9, RZ, 0x7610, R9 ;  /* 0x00007610ff097816 */ /* 0x000fe20000000009 */
[----:B--2---:R0:W-:Y:S02]  /*8da0*/  STL [R1+0x520], R15 ;  /* 0x0005200f01007387 */ /* 0x0041e40000100800 */
[----:B0-----:R-:W-:-:S05]  /*8db0*/  IADD3 R15, P3, PT, R11, R0, RZ ;  /* 0x000000000b0f7210 */ /* 0x001fca0007f7e0ff */
[----:B------:R-:W-:Y:S01]  /*8dc0*/  IMAD.X R89, R8, 0x1, R3, P3 ;  /* 0x0000000108597824 */ /* 0x000fe200018e0603 */
[----:B---3--:R0:W-:Y:S01]  /*8dd0*/  STL [R1+0x518], R10 ;  /* 0x0005180a01007387 */ /* 0x0081e20000100800 */
[----:B------:R-:W-:Y:S02]  /*8de0*/  @!P0 IMAD.MOV.U32 R12, RZ, RZ, R15 ;  /* 0x000000ffff0c8224 */ /* 0x000fe400078e000f */
[----:B------:R-:W-:-:S05]  /*8df0*/  @!P0 IMAD.MOV.U32 R13, RZ, RZ, R89 ;  /* 0x000000ffff0d8224 */ /* 0x000fca00078e0059 */
[----:B------:R1:W2:Y:S01]  /*8e00*/  @!P0 LDG.E.U8 R87, desc[UR20][R12.64] ;  /* 0x000000140c578981 */ /* 0x0002a2000c1e1100 */
[----:B0-----:R-:W-:-:S05]  /*8e10*/  IADD3 R10, P1, PT, R11, R2, RZ ;  /* 0x000000020b0a7210 */ /* 0x001fca0007f3e0ff */
[----:B------:R-:W-:Y:S02]  /*8e20*/  IMAD.X R16, R8, 0x1, R4, P1 ;  /* 0x0000000108107824 */ /* 0x000fe400008e0604 */
[----:B-1----:R-:W-:Y:S02]  /*8e30*/  @!P0 IMAD.MOV.U32 R12, RZ, RZ, R10 ;  /* 0x000000ffff0c8224 */ /* 0x002fe400078e000a */
[----:B------:R-:W-:-:S05]  /*8e40*/  @!P0 IMAD.MOV.U32 R13, RZ, RZ, R16 ;  /* 0x000000ffff0d8224 */ /* 0x000fca00078e0010 */
[----:B------:R0:W3:Y:S04]  /*8e50*/  @!P0 LDG.E.U8 R9, desc[UR20][R12.64] ;  /* 0x000000140c098981 */ /* 0x0000e8000c1e1100 */
[----:B------:R1:W-:Y:S01]  /*8e60*/  STL [R1+0x1248], R15 ;  /* 0x0012480f01007387 */ /* 0x0003e20000100800 */
[C---:B------:R-:W-:Y:S02]  /*8e70*/  IMAD R11, R6.reuse, 0x68, RZ ;  /* 0x00000068060b7824 */ /* 0x040fe400078e02ff */
[----:B-1----:R-:W-:Y:S01]  /*8e80*/  IMAD R15, R6, 0x29, RZ ;  /* 0x00000029060f7824 */ /* 0x002fe200078e02ff */
[----:B------:R-:W-:Y:S04]  /*8e90*/  STL [R1+0x1240], R10 ;  /* 0x0012400a01007387 */ /* 0x000fe80000100800 */
[----:B------:R-:W-:Y:S01]  /*8ea0*/  IADD3 R15, P1, PT, R15, R2, RZ ;  /* 0x000000020f0f7210 */ /* 0x000fe20007f3e0ff */
[----:B------:R-:W-:Y:S01]  /*8eb0*/  STL [R1+0x1238], R89 ;  /* 0x0012385901007387 */ /* 0x000fe20000100800 */
[----:B------:R-:W-:-:S03]  /*8ec0*/  SHF.R.S32.HI R8, RZ, 0x1f, R11 ;  /* 0x0000001fff087819 */ /* 0x000fc6000001140b */
[----:B------:R1:W-:Y:S04]  /*8ed0*/  STL [R1+0x123c], R16 ;  /* 0x00123c1001007387 */ /* 0x0003e80000100800 */
[----:B------:R-:W-:Y:S01]  /*8ee0*/  STL [R1+0x1234], R15 ;  /* 0x0012340f01007387 */ /* 0x000fe20000100800 */
[----:B-1----:R-:W-:Y:S01]  /*8ef0*/  IMAD.X R16, R78, 0x1, R4, P1 ;  /* 0x000000014e107824 */ /* 0x002fe200008e0604 */
[----:B------:R-:W-:Y:S01]  /*8f00*/  IADD3 R89, P1, PT, R11, R0, RZ ;  /* 0x000000000b597210 */ /* 0x000fe20007f3e0ff */
[----:B0-----:R-:W-:-:S04]  /*8f10*/  VIADD R12, R21, 0xfffffff6 ;  /* 0xfffffff6150c7836 */ /* 0x001fc80000000000 */
[----:B------:R-:W-:Y:S01]  /*8f20*/  IMAD.X R13, R8, 0x1, R3, P1 ;  /* 0x00000001080d7824 */ /* 0x000fe200008e0603 */
[----:B------:R-:W-:Y:S02]  /*8f30*/  PRMT R84, RZ, 0x7610, R84 ;  /* 0x00007610ff547816 */ /* 0x000fe40000000054 */
[----:B------:R-:W-:Y:S01]  /*8f40*/  ISETP.GE.U32.AND P1, PT, R12, 0x7fffff77, PT ;  /* 0x7fffff770c00780c */ /* 0x000fe20003f26070 */
[----:B------:R-:W-:Y:S01]  /*8f50*/  @!P6 IMAD.MOV.U32 R12, RZ, RZ, R89 ;  /* 0x000000ffff0ce224 */ /* 0x000fe200078e0059 */
[----:B------:R-:W-:-:S04]  /*8f60*/  PRMT R78, RZ, 0x7610, R78 ;  /* 0x00007610ff4e7816 */ /* 0x000fc8000000004e */
[----:B------:R0:W4:Y:S04]  /*8f70*/  @!P6 LDG.E.U8 R84, desc[UR20][R12.64] ;  /* 0x000000140c54e981 */ /* 0x000128000c1e1100 */
[----:B---3--:R1:W-:Y:S04]  /*8f80*/  STL [R1+0x50c], R9 ;  /* 0x00050c0901007387 */ /* 0x0083e80000100800 */
[----:B------:R-:W-:Y:S01]  /*8f90*/  STL [R1+0x121c], R16 ;  /* 0x00121c1001007387 */ /* 0x000fe20000100800 */
[----:B-1----:R-:W-:-:S03]  /*8fa0*/  IADD3 R9, P0, PT, R72, R2, RZ ;  /* 0x0000000248097210 */ /* 0x002fc60007f1e0ff */
[----:B------:R-:W-:Y:S04]  /*8fb0*/  STL [R1+0x122c], R89 ;  /* 0x00122c5901007387 */ /* 0x000fe80000100800 */
[----:B------:R-:W-:Y:S01]  /*8fc0*/  STL [R1+0x1224], R9 ;  /* 0x0012240901007387 */ /* 0x000fe20000100800 */
[----:B------:R-:W-:-:S03]  /*8fd0*/  IMAD.X R10, R14, 0x1, R4, P0 ;  /* 0x000000010e0a7824 */ /* 0x000fc600000e0604 */
[----:B------:R-:W-:Y:S04]  /*8fe0*/  STL [R1+0x1228], R13 ;  /* 0x0012280d01007387 */ /* 0x000fe80000100800 */
[----:B--2---:R1:W-:Y:S02]  /*8ff0*/  STL [R1+0x510], R87 ;  /* 0x0005105701007387 */ /* 0x0043e40000100800 */
[----:B-1----:R-:W-:-:S05]  /*9000*/  IADD3 R87, P0, PT, R11, R2, RZ ;  /* 0x000000020b577210 */ /* 0x002fca0007f1e0ff */
[----:B------:R-:W-:Y:S02]  /*9010*/  IMAD.X R89, R8, 0x1, R4, P0 ;  /* 0x0000000108597824 */ /* 0x000fe400000e0604 */
[----:B0-----:R-:W-:Y:S02]  /*9020*/  @!P6 IMAD.MOV.U32 R12, RZ, RZ, R87 ;  /* 0x000000ffff0ce224 */ /* 0x001fe400078e0057 */
[----:B------:R-:W-:-:S05]  /*9030*/  @!P6 IMAD.MOV.U32 R13, RZ, RZ, R89 ;  /* 0x000000ffff0de224 */ /* 0x000fca00078e0059 */
[----:B------:R0:W2:Y:S01]  /*9040*/  @!P6 LDG.E.U8 R78, desc[UR20][R12.64] ;  /* 0x000000140c4ee981 */ /* 0x0000a2000c1e1100 */
[----:B------:R-:W-:-:S03]  /*9050*/  IMAD R11, R6, 0x70, RZ ;  /* 0x00000070060b7824 */ /* 0x000fc600078e02ff */
[----:B------:R-:W-:Y:S04]  /*9060*/  STL [R1+0x1220], R10 ;  /* 0x0012200a01007387 */ /* 0x000fe80000100800 */
[----:B------:R-:W-:Y:S04]  /*9070*/  STL [R1+0x1230], R87 ;  /* 0x0012305701007387 */ /* 0x000fe80000100800 */
[----:B------:R-:W-:Y:S04]  /*9080*/  STL [R1+0x1214], R89 ;  /* 0x0012145901007387 */ /* 0x000fe80000100800 */
[----:B----4-:R1:W-:Y:S01]  /*9090*/  STL [R1+0x508], R84 ;  /* 0x0005085401007387 */ /* 0x0103e20000100800 */
[----:B------:R-:W-:-:S02]  /*90a0*/  SHF.R.S32.HI R8, RZ, 0x1f, R11 ;  /* 0x0000001fff087819 */ /* 0x000fc4000001140b */
[----:B-1----:R-:W-:-:S05]  /*90b0*/  IADD3 R84, P0, PT, R11, R0, RZ ;  /* 0x000000000b547210 */ /* 0x002fca0007f1e0ff */
[----:B------:R-:W-:Y:S01]  /*90c0*/  STL [R1+0x1218], R84 ;  /* 0x0012185401007387 */ /* 0x000fe20000100800 */
[----:B0-----:R-:W-:Y:S01]  /*90d0*/  IMAD.X R12, R8, 0x1, R3, P0 ;  /* 0x00000001080c7824 */ /* 0x001fe200000e0603 */
[----:B------:R-:W-:Y:S01]  /*90e0*/  PRMT R34, RZ, 0x7610, R34 ;  /* 0x00007610ff227816 */ /* 0x000fe20000000022 */
[----:B------:R-:W-:Y:S02]  /*90f0*/  IMAD.MOV.U32 R87, RZ, RZ, R33 ;  /* 0x000000ffff577224 */ /* 0x000fe400078e0021 */
[----:B------:R-:W-:Y:S01]  /*9100*/  @!P5 IMAD.MOV.U32 R13, RZ, RZ, R12 ;  /* 0x000000ffff0dd224 */ /* 0x000fe200078e000c */
[----:B------:R-:W-:Y:S01]  /*9110*/  PRMT R30, RZ, 0x7610, R30 ;  /* 0x00007610ff1e7816 */ /* 0x000fe2000000001e */
[----:B--2---:R0:W-:Y:S02]  /*9120*/  STL [R1+0x504], R78 ;  /* 0x0005044e01007387 */ /* 0x0041e40000100800 */
[----:B0-----:R-:W-:Y:S01]  /*9130*/  IMAD.MOV.U32 R78, RZ, RZ, R31 ;  /* 0x000000ffff4e7224 */ /* 0x001fe200078e001f */
[----:B------:R-:W-:-:S05]  /*9140*/  IADD3 R31, P6, PT, R11, R2, RZ ;  /* 0x000000020b1f7210 */ /* 0x000fca0007fde0ff */
[----:B------:R-:W-:Y:S01]  /*9150*/  STL [R1+0x1210], R31 ;  /* 0x0012101f01007387 */ /* 0x000fe20000100800 */
[----:B------:R-:W-:-:S03]  /*9160*/  IMAD.X R33, R8, 0x1, R4, P6 ;  /* 0x0000000108217824 */ /* 0x000fc600030e0604 */
[----:B------:R0:W-:Y:S02]  /*9170*/  STL [R1+0x1208], R12 ;  /* 0x0012080c01007387 */ /* 0x0001e40000100800 */
[----:B0-----:R-:W-:-:S05]  /*9180*/  @!P5 IMAD.MOV.U32 R12, RZ, RZ, R84 ;  /* 0x000000ffff0cd224 */ /* 0x001fca00078e0054 */
[----:B------:R0:W2:Y:S02]  /*9190*/  @!P5 LDG.E.U8 R34, desc[UR20][R12.64] ;  /* 0x000000140c22d981 */ /* 0x0000a4000c1e1100 */
[----:B0-----:R-:W-:Y:S02]  /*91a0*/  @!P5 IMAD.MOV.U32 R12, RZ, RZ, R31 ;  /* 0x000000ffff0cd224 */ /* 0x001fe400078e001f */
[----:B------:R-:W-:-:S05]  /*91b0*/  @!P5 IMAD.MOV.U32 R13, RZ, RZ, R33 ;  /* 0x000000ffff0dd224 */ /* 0x000fca00078e0021 */
[----:B------:R0:W3:Y:S01]  /*91c0*/  @!P5 LDG.E.U8 R30, desc[UR20][R12.64] ;  /* 0x000000140c1ed981 */ /* 0x0000e2000c1e1100 */
[----:B------:R-:W-:Y:S01]  /*91d0*/  IADD3 R84, P6, PT, R2, R6, RZ ;  /* 0x0000000602547210 */ /* 0x000fe20007fde0ff */
[----:B------:R-:W-:Y:S02]  /*91e0*/  IMAD R11, R6, 0x78, RZ ;  /* 0x00000078060b7824 */ /* 0x000fe400078e02ff */
[----:B------:R1:W-:Y:S02]  /*91f0*/  STL [R1+0x120c], R33 ;  /* 0x00120c2101007387 */ /* 0x0003e40000100800 */
[----:B------:R-:W-:Y:S02]  /*9200*/  IMAD.X R89, R75, 0x1, R4, P6 ;  /* 0x000000014b597824 */ /* 0x000fe400030e0604 */
[----:B------:R-:W-:Y:S01]  /*9210*/  STL [R1+0x2e8], R84 ;  /* 0x0002e85401007387 */ /* 0x000fe20000100800 */
[----:B------:R-:W-:Y:S02]  /*9220*/  SHF.R.S32.HI R8, RZ, 0x1f, R11 ;  /* 0x0000001fff087819 */ /* 0x000fe4000001140b */
[----:B-1----:R-:W-:Y:S01]  /*9230*/  IADD3 R33, P6, PT, R11, R0, RZ ;  /* 0x000000000b217210 */ /* 0x002fe20007fde0ff */
[----:B------:R-:W-:Y:S01]  /*9240*/  STL [R1+0x2e4], R89 ;  /* 0x0002e45901007387 */ /* 0x000fe20000100800 */
[----:B0-----:R-:W-:-:S03]  /*9250*/  VIADD R12, R21, 0xffffffe6 ;  /* 0xffffffe6150c7836 */ /* 0x001fc60000000000 */
[----:B------:R-:W-:Y:S01]  /*9260*/  STL [R1+0x11f8], R33 ;  /* 0x0011f82101007387 */ /* 0x000fe20000100800 */
[----:B------:R-:W-:Y:S01]  /*9270*/  VIADD R13, R21, 0xffffffde ;  /* 0xffffffde150d7836 */ /* 0x000fe20000000000 */
[----:B------:R-:W-:Y:S02]  /*9280*/  PRMT R32, RZ, 0x7610, R32 ;  /* 0x00007610ff207816 */ /* 0x000fe40000000020 */
[----:B------:R-:W-:Y:S01]  /*9290*/  PRMT R20, RZ, 0x7610, R20 ;  /* 0x00007610ff147816 */ /* 0x000fe20000000014 */
[----:B---3--:R0:W-:Y:S04]  /*92a0*/  STL [R1+0x4fc], R30 ;  /* 0x0004fc1e01007387 */ /* 0x0081e80000100800 */
[----:B--2---:R1:W-:Y:S01]  /*92b0*/  STL [R1+0x500], R34 ;  /* 0x0005002201007387 */ /* 0x0043e20000100800 */
[----:B0-----:R-:W-:Y:S01]  /*92c0*/  IADD3 R30, P5, PT, R11, R2, RZ ;  /* 0x000000020b1e7210 */ /* 0x001fe20007fbe0ff */
[----:B-1----:R-:W-:Y:S01]  /*92d0*/  IMAD.X R34, R8, 0x1, R3, P6 ;  /* 0x0000000108227824 */ /* 0x002fe200030e0603 */
[----:B------:R-:W-:-:S03]  /*92e0*/  ISETP.GE.U32.AND P6, PT, R12, 0x7fffff67, PT ;  /* 0x7fffff670c00780c */ /* 0x000fc60003fc6070 */
[----:B------:R-:W-:Y:S01]  /*92f0*/  IMAD.X R31, R8, 0x1, R4, P5 ;  /* 0x00000001081f7824 */ /* 0x000fe200028e0604 */
[----:B------:R-:W-:Y:S01]  /*9300*/  ISETP.GE.U32.AND P5, PT, R13, 0x7fffff5f, PT ;  /* 0x7fffff5f0d00780c */ /* 0x000fe20003fa6070 */
[----:B------:R-:W-:Y:S02]  /*9310*/  @!P2 IMAD.MOV.U32 R12, RZ, RZ, R33 ;  /* 0x000000ffff0ca224 */ /* 0x000fe400078e0021 */
[----:B------:R-:W-:-:S05]  /*9320*/  @!P2 IMAD.MOV.U32 R13, RZ, RZ, R34 ;  /* 0x000000ffff0da224 */ /* 0x000fca00078e0022 */
[----:B------:R0:W2:Y:S02]  /*9330*/  @!P2 LDG.E.U8 R32, desc[UR20][R12.64] ;  /* 0x000000140c20a981 */ /* 0x0000a4000c1e1100 */
[----:B0-----:R-:W-:Y:S02]  /*9340*/  @!P2 IMAD.MOV.U32 R12, RZ, RZ, R30 ;  /* 0x000000ffff0ca224 */ /* 0x001fe400078e001e */
[----:B------:R-:W-:-:S05]  /*9350*/  @!P2 IMAD.MOV.U32 R13, RZ, RZ, R31 ;  /* 0x000000ffff0da224 */ /* 0x000fca00078e001f */
[----:B------:R-:W3:Y:S04]  /*9360*/  @!P2 LDG.E.U8 R20, desc[UR20][R12.64] ;  /* 0x000000140c14a981 */ /* 0x000ee8000c1e1100 */
[----:B------:R-:W-:Y:S04]  /*9370*/  STL [R1+0x1200], R30 ;  /* 0x0012001e01007387 */ /* 0x000fe80000100800 */
[----:B------:R0:W-:Y:S04]  /*9380*/  STL [R1+0x11f4], R34 ;  /* 0x0011f42201007387 */ /* 0x0001e80000100800 */
[----:B0-----:R-:W4:Y:S04]  /*9390*/  LDL.LU R34, [R1+0x1cbc] ;  /* 0x001cbc0001227983 */ /* 0x001f280000300800 */
[----:B------:R-:W4:Y:S04]  /*93a0*/  LDL.LU R33, [R1+0x1cb8] ;  /* 0x001cb80001217983 */ /* 0x000f280000300800 */
[----:B------:R-:W-:Y:S04]  /*93b0*/  STL [R1+0x11fc], R31 ;  /* 0x0011fc1f01007387 */ /* 0x000fe80000100800 */
[----:B--2---:R0:W-:Y:S04]  /*93c0*/  STL [R1+0x4f8], R32 ;  /* 0x0004f82001007387 */ /* 0x0041e80000100800 */
[----:B0-----:R-:W2:Y:S04]  /*93d0*/  LDL.LU R32, [R1+0x1cb4] ;  /* 0x001cb40001207983 */ /* 0x001ea80000300800 */
[----:B------:R-:W2:Y:S04]  /*93e0*/  LDL.LU R31, [R1+0x1cb0] ;  /* 0x001cb000011f7983 */ /* 0x000ea80000300800 */
[----:B------:R-:W2:Y:S04]  /*93f0*/  LDL.LU R30, [R1+0x1cac] ;  /* 0x001cac00011e7983 */ /* 0x000ea80000300800 */
[----:B---3--:R0:W-:Y:S04]  /*9400*/  STL [R1+0x4f4], R20 ;  /* 0x0004f41401007387 */ /* 0x0081e80000100800 */
[----:B0-----:R-:W3:Y:S01]  /*9410*/  LDL.LU R20, [R1+0x1ca8] ;  /* 0x001ca80001147983 */ /* 0x001ee20000300800 */
[----:B------:R-:W-:-:S05]  /*9420*/  VIADD R42, R21, 0xfffffffe ;  /* 0xfffffffe152a7836 */ /* 0x000fca0000000000 */
[----:B------:R-:W-:Y:S01]  /*9430*/  ISETP.GE.U32.AND P3, PT, R42, 0x7fffff7f, PT ;  /* 0x7fffff7f2a00780c */ /* 0x000fe20003f66070 */
[----:B------:R-:W-:Y:S02]  /*9440*/  IMAD.MOV.U32 R12, RZ, RZ, R78 ;  /* 0x000000ffff0c7224 */ /* 0x000fe400078e004e */
[----:B------:R-:W-:Y:S01]  /*9450*/  IMAD.MOV.U32 R13, RZ, RZ, R87 ;  /* 0x000000ffff0d7224 */ /* 0x000fe200078e0057 */
[----:B------:R-:W-:Y:S01]  /*9460*/  PRMT R27, RZ, 0x7610, R27 ;  /* 0x00007610ff1b7816 */ /* 0x000fe2000000001b */
[----:B------:R-:W2:Y:S04]  /*9470*/  LDL R78, [R1+0xc64] ;  /* 0x000c6400014e7983 */ /* 0x000ea80000100800 */
[----:B------:R-:W2:Y:S04]  /*9480*/  LDL R87, [R1+0xc68] ;  /* 0x000c680001577983 */ /* 0x000ea80000100800 */
[----:B------:R-:W-:-:S04]  /*9490*/  @!P3 LOP3.LUT R13, R13, R12, RZ, 0x3c, !PT ;  /* 0x0000000c0d0db212 */ /* 0x000fc800078e3cff */
[----:B------:R-:W-:-:S04]  /*94a0*/  @!P3 LOP3.LUT R12, R13, R12, RZ, 0x3c, !PT ;  /* 0x0000000c0d0cb212 */ /* 0x000fc800078e3cff */
[----:B------:R-:W-:-:S05]  /*94b0*/  @!P3 LOP3.LUT R13, R13, R12, RZ, 0x3c, !PT ;  /* 0x0000000c0d0db212 */ /* 0x000fca00078e3cff */
[----:B------:R0:W2:Y:S02]  /*94c0*/  @!P3 LDG.E.U8 R27, desc[UR20][R12.64] ;  /* 0x000000140c1bb981 */ /* 0x0000a4000c1e1100 */
[----:B0-----:R-:W-:Y:S02]  /*94d0*/  IMAD.MOV.U32 R12, RZ, RZ, R89 ;  /* 0x000000ffff0c7224 */ /* 0x001fe400078e0059 */
[----:B------:R-:W-:-:S05]  /*94e0*/  IMAD.MOV.U32 R13, RZ, RZ, R84 ;  /* 0x000000ffff0d7224 */ /* 0x000fca00078e0054 */
[----:B------:R-:W-:-:S04]  /*94f0*/  @!P3 LOP3.LUT R13, R13, R12, RZ, 0x3c, !PT ;  /* 0x0000000c0d0db212 */ /* 0x000fc800078e3cff */
[----:B------:R-:W-:-:S04]  /*9500*/  @!P3 LOP3.LUT R12, R13, R12, RZ, 0x3c, !PT ;  /* 0x0000000c0d0cb212 */ /* 0x000fc800078e3cff */
[----:B------:R-:W-:Y:S02]  /*9510*/  @!P3 LOP3.LUT R13, R13, R12, RZ, 0x3c, !PT ;  /* 0x0000000c0d0db212 */ /* 0x000fe400078e3cff */
[----:B---3--:R-:W-:-:S06]  /*9520*/  PRMT R20, RZ, 0x7610, R20 ;  /* 0x00007610ff147816 */ /* 0x008fcc0000000014 */
[----:B------:R-:W3:Y:S04]  /*9530*/  @!P3 LDG.E.U8 R20, desc[UR20][R12.64] ;  /* 0x000000140c14b981 */ /* 0x000ee8000c1e1100 */
[----:B--2---:R0:W-:Y:S04]  /*9540*/  STL [R1+0x4f0], R27 ;  /* 0x0004f01b01007387 */ /* 0x0041e80000100800 */
[----:B0-----:R-:W2:Y:S04]  /*9550*/  LDL.LU R27, [R1+0x1ca4] ;  /* 0x001ca400011b7983 */ /* 0x001ea80000300800 */
[----:B------:R-:W2:Y:S04]  /*9560*/  LDL R84, [R1+0x1204] ;  /* 0x0012040001547983 */ /* 0x000ea80000100800 */
[----:B------:R-:W2:Y:S04]  /*9570*/  LDL R89, [R1+0x124c] ;  /* 0x00124c0001597983 */ /* 0x000ea80000100800 */
[----:B---3--:R0:W-:Y:S04]  /*9580*/  STL [R1+0x4ec], R20 ;  /* 0x0004ec1401007387 */ /* 0x0081e80000100800 */
[----:B0-----:R-:W3:Y:S04]  /*9590*/  LDL.LU R20, [R1+0x1ca0] ;  /* 0x001ca00001147983 */ /* 0x001ee80000300800 */
[----:B------:R-:W2:Y:S04]  /*95a0*/  LDL R12, [R1+0xb64] ;  /* 0x000b6400010c7983 */ /* 0x000ea80000100800 */
[----:B------:R-:W2:Y:S01]  /*95b0*/  LDL R13, [R1+0xb68] ;  /* 0x000b6800010d7983 */ /* 0x000ea20000100800 */
[----:B------:R-:W-:-:S02]  /*95c0*/  PRMT R32, RZ, 0x7610, R32 ;  /* 0x00007610ff207816 */ /* 0x000fc40000000020 */
[----:B--2---:R-:W-:-:S04]  /*95d0*/  @!P1 LOP3.LUT R13, R13, R12, RZ, 0x3c, !PT ;  /* 0x0000000c0d0d9212 */ /* 0x004fc800078e3cff */
[----:B------:R-:W-:-:S04]  /*95e0*/  @!P1 LOP3.LUT R12, R13, R12, RZ, 0x3c, !PT ;  /* 0x0000000c0d0c9212 */ /* 0x000fc800078e3cff */
[----:B------:R-:W-:Y:S02]  /*95f0*/  @!P1 LOP3.LUT R13, R13, R12, RZ, 0x3c, !PT ;  /* 0x0000000c0d0d9212 */ /* 0x000fe400078e3cff */
[----:B---3--:R-:W-:-:S03]  /*9600*/  PRMT R20, RZ, 0x7610, R20 ;  /* 0x00007610ff147816 */ /* 0x008fc60000000014 */
[----:B------:R0:W2:Y:S02]  /*9610*/  @!P1 LDG.E.U8 R32, desc[UR20][R12.64] ;  /* 0x000000140c209981 */ /* 0x0000a4000c1e1100 */
[----:B0-----:R-:W-:Y:S02]  /*9620*/  @!P1 IMAD.MOV.U32 R12, RZ, RZ, R26 ;  /* 0x000000ffff0c9224 */ /* 0x001fe400078e001a */
[----:B------:R-:W-:-:S05]  /*9630*/  @!P1 IMAD.MOV.U32 R13, RZ, RZ, R28 ;  /* 0x000000ffff0d9224 */ /* 0x000fca00078e001c */
[----:B------:R-:W3:Y:S04]  /*9640*/  @!P1 LDG.E.U8 R20, desc[UR20][R12.64] ;  /* 0x000000140c149981 */ /* 0x000ee8000c1e1100 */
[----:B--2---:R0:W-:Y:S04]  /*9650*/  STL [R1+0x4e8], R32 ;  /* 0x0004e82001007387 */ /* 0x0041e80000100800 */
[----:B0-----:R-:W2:Y:S04]  /*9660*/  LDL R32, [R1+0x12ac] ;  /* 0x0012ac0001207983 */ /* 0x001ea80000100800 */
[----:B------:R-:W2:Y:S04]  /*9670*/  LDL.LU R28, [R1+0x1c9c] ;  /* 0x001c9c00011c7983 */ /* 0x000ea80000300800 */
[----:B------:R-:W2:Y:S04]  /*9680*/  LDL.LU R26, [R1+0x1c98] ;  /* 0x001c9800011a7983 */ /* 0x000ea80000300800 */
[----:B---3--:R0:W-:Y:S04]  /*9690*/  STL [R1+0x4dc], R20 ;  /* 0x0004dc1401007387 */ /* 0x0081e80000100800 */
[----:B0-----:R-:W3:Y:S04]  /*96a0*/  LDL.LU R20, [R1+0x1c94] ;  /* 0x001c940001147983 */ /* 0x001ee80000300800 */
[----:B------:R-:W2:Y:S04]  /*96b0*/  LDL R12, [R1+0xbe4] ;  /* 0x000be400010c7983 */ /* 0x000ea80000100800 */
[----:B------:R-:W2:Y:S01]  /*96c0*/  LDL R13, [R1+0xbe8] ;  /* 0x000be800010d7983 */ /* 0x000ea20000100800 */
[----:B------:R-:W-:-:S05]  /*96d0*/  VIADD R14, R21, 0xffffffee ;  /* 0xffffffee150e7836 */ /* 0x000fca0000000000 */
[----:B------:R-:W-:Y:S02]  /*96e0*/  ISETP.GE.U32.AND P0, PT, R14, 0x7fffff6f, PT ;  /* 0x7fffff6f0e00780c */ /* 0x000fe40003f06070 */
[----:B------:R-:W-:Y:S02]  /*96f0*/  PRMT R27, RZ, 0x7610, R27 ;  /* 0x00007610ff1b7816 */ /* 0x000fe4000000001b */
[----:B------:R-:W-:Y:S01]  /*9700*/  PRMT R75, RZ, 0x7610, R75 ;  /* 0x00007610ff4b7816 */ /* 0x000fe2000000004b */
[C---:B------:R-:W-:Y:S01]  /*9710*/  VIADD R8, R21.reuse, 0xffffffd6 ;  /* 0xffffffd615087836 */ /* 0x040fe20000000000 */
[----:B------:R-:W-:Y:S02]  /*9720*/  PRMT R72, RZ, 0x7610, R72 ;  /* 0x00007610ff487816 */ /* 0x000fe40000000048 */
[----:B------:R-:W-:Y:S02]  /*9730*/  PRMT R59, RZ, 0x7610, R59 ;  /* 0x00007610ff3b7816 */ /* 0x000fe4000000003b */
        /* <DEDUP_REMOVED lines=8> */
[----:B------:R0:W2:Y:S01]  /*97c0*/  @!P0 LDG.E.U8 R27, desc[UR20][R12.64] ;  /* 0x000000140c1b8981 */ /* 0x0000a2000c1e1100 */
[----:B---3--:R-:W-:Y:S01]  /*97d0*/  PRMT R20, RZ, 0x7610, R20 ;  /* 0x00007610ff147816 */ /* 0x008fe20000000014 */
[----:B0-----:R-:W-:Y:S02]  /*97e0*/  @!P0 IMAD.MOV.U32 R12, RZ, RZ, R17 ;  /* 0x000000ffff0c8224 */ /* 0x001fe400078e0011 */
[----:B------:R-:W-:-:S05]  /*97f0*/  @!P0 IMAD.MOV.U32 R13, RZ, RZ, R24 ;  /* 0x000000ffff0d8224 */ /* 0x000fca00078e0018 */
[----:B------:R0:W3:Y:S02]  /*9800*/  @!P0 LDG.E.U8 R20, desc[UR20][R12.64] ;  /* 0x000000140c148981 */ /* 0x0000e4000c1e1100 */
[----:B0-----:R-:W-:Y:S02]  /*9810*/  @!P6 IMAD.MOV.U32 R12, RZ, RZ, R87 ;  /* 0x000000ffff0ce224 */ /* 0x001fe400078e0057 */
[----:B------:R-:W-:-:S05]  /*9820*/  @!P6 IMAD.MOV.U32 R13, RZ, RZ, R78 ;  /* 0x000000ffff0de224 */ /* 0x000fca00078e004e */
[----:B------:R0:W4:Y:S02]  /*9830*/  @!P6 LDG.E.U8 R75, desc[UR20][R12.64] ;  /* 0x000000140c4be981 */ /* 0x000124000c1e1100 */
[----:B0-----:R-:W-:Y:S02]  /*9840*/  @!P6 IMAD.MOV.U32 R12, RZ, RZ, R5 ;  /* 0x000000ffff0ce224 */ /* 0x001fe400078e0005 */
[----:B------:R-:W-:-:S05]  /*9850*/  @!P6 IMAD.MOV.U32 R13, RZ, RZ, R7 ;  /* 0x000000ffff0de224 */ /* 0x000fca00078e0007 */
[----:B------:R0:W4:Y:S02]  /*9860*/  @!P6 LDG.E.U8 R72, desc[UR20][R12.64] ;  /* 0x000000140c48e981 */ /* 0x000124000c1e1100 */
[----:B0-----:R-:W-:Y:S02]  /*9870*/  @!P5 IMAD.MOV.U32 R12, RZ, RZ, R89 ;  /* 0x000000ffff0cd224 */ /* 0x001fe400078e0059 */
[----:B------:R-:W-:-:S05]  /*9880*/  @!P5 IMAD.MOV.U32 R13, RZ, RZ, R84 ;  /* 0x000000ffff0dd224 */ /* 0x000fca00078e0054 */
[----:B------:R0:W4:Y:S01]  /*9890*/  @!P5 LDG.E.U8 R59, desc[UR20][R12.64] ;  /* 0x000000140c3bd981 */ /* 0x000122000c1e1100 */
[----:B------:R-:W-:Y:S01]  /*98a0*/  ISETP.GE.U32.AND P1, PT, R8, 0x7fffff47, PT ;  /* 0x7fffff470800780c */ /* 0x000fe20003f26070 */
[----:B------:R-:W-:Y:S01]  /*98b0*/  VIADD R8, R21, 0xffffffbe ;  /* 0xffffffbe15087836 */ /* 0x000fe20000000000 */
[----:B------:R-:W-:Y:S01]  /*98c0*/  PRMT R30, RZ, 0x7610, R30 ;  /* 0x00007610ff1e7816 */ /* 0x000fe2000000001e */
        /* <DEDUP_REMOVED lines=15> */
[----:B------:R-:W-:Y:S02]  /*99c0*/  ISETP.GE.U32.AND P5, PT, R8, 0x7fffff2f, PT ;  /* 0x7fffff2f0800780c */ /* 0x000fe40003fa6070 */
[----:B------:R-:W-:Y:S01]  /*99d0*/  PRMT R8, RZ, 0x7610, R8 ;  /* 0x00007610ff087816 */ /* 0x000fe20000000008 */
[----:B0-----:R-:W-:Y:S02]  /*99e0*/  @!P2 IMAD.MOV.U32 R12, RZ, RZ, R15 ;  /* 0x000000ffff0ca224 */ /* 0x001fe400078e000f */
[----:B------:R-:W-:-:S05]  /*99f0*/  @!P2 IMAD.MOV.U32 R13, RZ, RZ, R16 ;  /* 0x000000ffff0da224 */ /* 0x000fca00078e0010 */
[----:B------:R0:W4:Y:S02]  /*9a00*/  @!P2 LDG.E.U8 R11, desc[UR20][R12.64] ;  /* 0x000000140c0ba981 */ /* 0x000124000c1e1100 */
[----:B0-----:R-:W-:Y:S02]  /*9a10*/  @!P3 IMAD.MOV.U32 R12, RZ, RZ, R9 ;  /* 0x000000ffff0cb224 */ /* 0x001fe400078e0009 */
[----:B------:R-:W-:-:S05]  /*9a20*/  @!P3 IMAD.MOV.U32 R13, RZ, RZ, R10 ;  /* 0x000000ffff0db224 */ /* 0x000fca00078e000a */
[----:B------:R0:W4:Y:S04]  /*9a30*/  @!P3 LDG.E.U8 R8, desc[UR20][R12.64] ;  /* 0x000000140c08b981 */ /* 0x000128000c1e1100 */
[----:B--2---:R1:W-:Y:S04]  /*9a40*/  STL [R1+0x4d0], R27 ;  /* 0x0004d01b01007387 */ /* 0x0043e80000100800 */
[----:B-1----:R-:W2:Y:S04]  /*9a50*/  LDL.LU R27, [R1+0x1c90] ;  /* 0x001c9000011b7983 */ /* 0x002ea80000300800 */
[----:B------:R-:W2:Y:S04]  /*9a60*/  LDL.LU R24, [R1+0x1c8c] ;  /* 0x001c8c0001187983 */ /* 0x000ea80000300800 */
[----:B------:R-:W2:Y:S04]  /*9a70*/  LDL.LU R17, [R1+0x1c88] ;  /* 0x001c880001117983 */ /* 0x000ea80000300800 */
[----:B---3--:R1:W-:Y:S04]  /*9a80*/  STL [R1+0x4cc], R20 ;  /* 0x0004cc1401007387 */ /* 0x0083e80000100800 */
[----:B-1----:R-:W3:Y:S04]  /*9a90*/  LDL.LU R20, [R1+0x1c84] ;  /* 0x001c840001147983 */ /* 0x002ee80000300800 */
[----:B------:R-:W3:Y:S01]  /*9aa0*/  LDL.LU R7, [R1+0x1c80] ;  /* 0x001c800001077983 */ /* 0x000ee20000300800 */
[----:B------:R-:W-:-:S03]  /*9ab0*/  IMAD R78, R6, 0xa, RZ ;  /* 0x0000000a064e7824 */ /* 0x000fc600078e02ff */
[----:B------:R-:W3:Y:S02]  /*9ac0*/  LDL.LU R5, [R1+0x1c7c] ;  /* 0x001c7c0001057983 */ /* 0x000ee40000300800 */
[----:B------:R-:W-:Y:S01]  /*9ad0*/  IADD3 R16, P2, PT, R78, R0, RZ ;  /* 0x000000004e107210 */ /* 0x000fe20007f5e0ff */
[C---:B------:R-:W-:Y:S02]  /*9ae0*/  IMAD R84, R6.reuse, 0x12, RZ ;  /* 0x0000001206547824 */ /* 0x040fe400078e02ff */
[----:B0-----:R-:W-:Y:S01]  /*9af0*/  VIADD R12, R21, 0xffffffa6 ;  /* 0xffffffa6150c7836 */ /* 0x001fe20000000000 */
[----:B----4-:R0:W-:Y:S02]  /*9b00*/  STL [R1+0x4bc], R42 ;  /* 0x0004bc2a01007387 */ /* 0x0101e40000100800 */
[----:B0-----:R-:W-:-:S05]  /*9b10*/  IMAD R42, R6, 0x39, RZ ;  /* 0x00000039062a7824 */ /* 0x001fca00078e02ff */
[----:B------:R-:W-:Y:S01]  /*9b20*/  IADD3 R29, P3, PT, R42, R0, RZ ;  /* 0x000000002a1d7210 */ /* 0x000fe20007f7e0ff */
[----:B------:R0:W-:Y:S04]  /*9b30*/  STL [R1+0x4b0], R11 ;  /* 0x0004b00b01007387 */ /* 0x0001e80000100800 */
[----:B------:R-:W-:Y:S01]  /*9b40*/  STL [R1+0x4c8], R75 ;  /* 0x0004c84b01007387 */ /* 0x000fe20000100800 */
[----:B0-----:R-:W-:-:S05]  /*9b50*/  SHF.R.S32.HI R11, RZ, 0x1f, R78 ;  /* 0x0000001fff0b7819 */ /* 0x001fca000001144e */
[----:B------:R-:W-:Y:S01]  /*9b60*/  IMAD.X R25, R11, 0x1, R3, P2 ;  /* 0x000000010b197824 */ /* 0x000fe200010e0603 */
[----:B------:R0:W-:Y:S04]  /*9b70*/  STL [R1+0x4ac], R8 ;  /* 0x0004ac0801007387 */ /* 0x0001e80000100800 */
[----:B------:R-:W-:Y:S04]  /*9b80*/  STL [R1+0xb78], R16 ;  /* 0x000b781001007387 */ /* 0x000fe80000100800 */
[----:B------:R-:W-:Y:S01]  /*9b90*/  STL [R1+0x4c4], R72 ;  /* 0x0004c44801007387 */ /* 0x000fe20000100800 */
[----:B0-----:R-:W-:-:S03]  /*9ba0*/  SHF.R.S32.HI R8, RZ, 0x1f, R42 ;  /* 0x0000001fff087819 */ /* 0x001fc6000001142a */
[----:B------:R0:W-:Y:S04]  /*9bb0*/  STL [R1+0x4b4], R14 ;  /* 0x0004b40e01007387 */ /* 0x0001e80000100800 */
[----:B------:R-:W-:Y:S04]  /*9bc0*/  STL [R1+0x4c0], R59 ;  /* 0x0004c03b01007387 */ /* 0x000fe80000100800 */
[----:B------:R-:W-:Y:S04]  /*9bd0*/  STL [R1+0xb74], R25 ;  /* 0x000b741901007387 */ /* 0x000fe80000100800 */
[----:B------:R-:W-:Y:S01]  /*9be0*/  STL [R1+0xe00], R29 ;  /* 0x000e001d01007387 */ /* 0x000fe20000100800 */
[----:B0-----:R-:W-:-:S03]  /*9bf0*/  SHF.R.S32.HI R14, RZ, 0x1f, R84 ;  /* 0x0000001fff0e7819 */ /* 0x001fc60000011454 */
[----:B------:R0:W-:Y:S01]  /*9c00*/  STL [R1+0x4b8], R30 ;  /* 0x0004b81e01007387 */ /* 0x0001e20000100800 */
[----:B------:R-:W-:Y:S01]  /*9c10*/  IADD3 R10, P2, PT, R84, R0, RZ ;  /* 0x00000000540a7210 */ /* 0x000fe20007f5e0ff */
[----:B0-----:R-:W-:Y:S01]  /*9c20*/  IMAD.X R30, R8, 0x1, R3, P3 ;  /* 0x00000001081e7824 */ /* 0x001fe200018e0603 */
[----:B------:R-:W-:Y:S01]  /*9c30*/  ISETP.GE.U32.AND P3, PT, R12, 0x7fffff27, PT ;  /* 0x7fffff270c00780c */ /* 0x000fe20003f66070 */
[----:B------:R-:W-:Y:S02]  /*9c40*/  @!P1 IMAD.MOV.U32 R12, RZ, RZ, R29 ;  /* 0x000000ffff0c9224 */ /* 0x000fe400078e001d */
[----:B------:R-:W-:Y:S02]  /*9c50*/  @!P1 IMAD.MOV.U32 R13, RZ, RZ, R30 ;  /* 0x000000ffff0d9224 */ /* 0x000fe400078e001e */
[----:B------:R-:W-:Y:S01]  /*9c60*/  IMAD.X R9, R14, 0x1, R3, P2 ;  /* 0x000000010e097824 */ /* 0x000fe200010e0603 */
[----:B------:R-:W-:-:S05]  /*9c70*/  IADD3 R15, P2, PT, R42, R2, RZ ;  /* 0x000000022a0f7210 */ /* 0x000fca0007f5e0ff */
[----:B------:R-:W-:Y:S01]  /*9c80*/  IMAD.X R8, R8, 0x1, R4, P2 ;  /* 0x0000000108087824 */ /* 0x000fe200010e0604 */
[----:B--2---:R-:W-:-:S06]  /*9c90*/  PRMT R24, RZ, 0x7610, R24 ;  /* 0x00007610ff187816 */ /* 0x004fcc0000000018 */
[----:B------:R0:W2:Y:S02]  /*9ca0*/  @!P1 LDG.E.U8 R24, desc[UR20][R12.64] ;  /* 0x000000140c189981 */ /* 0x0000a4000c1e1100 */
[----:B0-----:R-:W-:Y:S02]  /*9cb0*/  @!P1 IMAD.MOV.U32 R12, RZ, RZ, R15 ;  /* 0x000000ffff0c9224 */ /* 0x001fe400078e000f */
[----:B------:R-:W-:Y:S01]  /*9cc0*/  @!P1 IMAD.MOV.U32 R13, RZ, RZ, R8 ;  /* 0x000000ffff0d9224 */ /* 0x000fe200078e0008 */
[----:B---3--:R-:W-:-:S06]  /*9cd0*/  PRMT R7, RZ, 0x7610, R7 ;  /* 0x00007610ff077816 */ /* 0x008fcc0000000007 */
[----:B------:R0:W3:Y:S01]  /*9ce0*/  @!P1 LDG.E.U8 R7, desc[UR20][R12.64] ;  /* 0x000000140c079981 */ /* 0x0000e2000c1e1100 */
[C---:B------:R-:W-:Y:S02]  /*9cf0*/  IMAD R87, R6.reuse, 0x1a, RZ ;  /* 0x0000001a06577824 */ /* 0x040fe400078e02ff */
[----:B------:R-:W-:Y:S01]  /*9d00*/  IMAD R72, R6, 0x41, RZ ;  /* 0x0000004106487824 */ /* 0x000fe200078e02ff */
[----:B------:R-:W-:Y:S02]  /*9d10*/  STL [R1+0xbf8], R10 ;  /* 0x000bf80a01007387 */ /* 0x000fe40000100800 */
[----:B------:R-:W-:Y:S02]  /*9d20*/  SHF.R.S32.HI R42, RZ, 0x1f, R87 ;  /* 0x0000001fff2a7819 */ /* 0x000fe40000011457 */
[----:B------:R-:W-:Y:S01]  /*9d30*/  IADD3 R59, P2, PT, R87, R0, RZ ;  /* 0x00000000573b7210 */ /* 0x000fe20007f5e0ff */
[----:B------:R-:W-:Y:S04]  /*9d40*/  STL [R1+0xdfc], R30 ;  /* 0x000dfc1e01007387 */ /* 0x000fe80000100800 */
[----:B------:R-:W-:Y:S01]  /*9d50*/  STL [R1+0xbf4], R9 ;  /* 0x000bf40901007387 */ /* 0x000fe20000100800 */
[----:B------:R-:W-:-:S03]  /*9d60*/  IMAD.X R89, R42, 0x1, R3, P2 ;  /* 0x000000012a597824 */ /* 0x000fc600010e0603 */
[----:B------:R-:W-:Y:S01]  /*9d70*/  STL [R1+0xe08], R15 ;  /* 0x000e080f01007387 */ /* 0x000fe20000100800 */
[----:B0-----:R-:W-:Y:S01]  /*9d80*/  IADD3 R13, P2, PT, R72, R0, RZ ;  /* 0x00000000480d7210 */ /* 0x001fe20007f5e0ff */
[----:B------:R-:W-:Y:S01]  /*9d90*/  VIADD R12, R21, 0xffffff9e ;  /* 0xffffff9e150c7836 */ /* 0x000fe20000000000 */
[----:B------:R-:W-:Y:S02]  /*9da0*/  PRMT R28, RZ, 0x7610, R28 ;  /* 0x00007610ff1c7816 */ /* 0x000fe4000000001c */
[----:B------:R-:W-:Y:S01]  /*9db0*/  PRMT R5, RZ, 0x7610, R5 ;  /* 0x00007610ff057816 */ /* 0x000fe20000000005 */
[----:B--2---:R0:W-:Y:S04]  /*9dc0*/  STL [R1+0x4a8], R24 ;  /* 0x0004a81801007387 */ /* 0x0041e80000100800 */
[----:B------:R1:W-:Y:S01]  /*9dd0*/  STL [R1+0xe04], R8 ;  /* 0x000e040801007387 */ /* 0x0003e20000100800 */
[----:B0-----:R-:W-:Y:S01]  /*9de0*/  IMAD R24, R6, 0x22, RZ ;  /* 0x0000002206187824 */ /* 0x001fe200078e02ff */
[----:B-1----:R-:W-:-:S04]  /*9df0*/  SHF.R.S32.HI R8, RZ, 0x1f, R72 ;  /* 0x0000001fff087819 */ /* 0x002fc80000011448 */
[----:B------:R-:W-:Y:S01]  /*9e00*/  IADD3 R39, P1, PT, R24, R0, RZ ;  /* 0x0000000018277210 */ /* 0x000fe20007f3e0ff */
[----:B------:R-:W-:Y:S01]  /*9e10*/  STL [R1+0xc78], R59 ;  /* 0x000c783b01007387 */ /* 0x000fe20000100800 */
[--C-:B------:R-:W-:Y:S01]  /*9e20*/  IMAD.X R29, R8, 0x1, R3.reuse, P2 ;  /* 0x00000001081d7824 */ /* 0x100fe200010e0603 */
[----:B------:R-:W-:Y:S02]  /*9e30*/  SHF.R.S32.HI R47, RZ, 0x1f, R24 ;  /* 0x0000001fff2f7819 */ /* 0x000fe40000011418 */
[----:B------:R-:W-:Y:S04]  /*9e40*/  STL [R1+0xc74], R89 ;  /* 0x000c745901007387 */ /* 0x000fe80000100800 */
[----:B------:R0:W-:Y:S01]  /*9e50*/  STL [R1+0xe70], R13 ;  /* 0x000e700d01007387 */ /* 0x0001e20000100800 */
[----:B------:R-:W-:-:S03]  /*9e60*/  IMAD.X R44, R47, 0x1, R3, P1 ;  /* 0x000000012f2c7824 */ /* 0x000fc600008e0603 */
[----:B------:R-:W-:Y:S01]  /*9e70*/  STL [R1+0xce0], R39 ;  /* 0x000ce02701007387 */ /* 0x000fe20000100800 */
[----:B------:R-:W-:-:S03]  /*9e80*/  ISETP.GE.U32.AND P1, PT, R12, 0x7fffff1f, PT ;  /* 0x7fffff1f0c00780c */ /* 0x000fc60003f26070 */
[----:B------:R-:W-:Y:S01]  /*9e90*/  STL [R1+0xe6c], R29 ;  /* 0x000e6c1d01007387 */ /* 0x000fe20000100800 */
[----:B------:R-:W-:-:S03]  /*9ea0*/  @!P0 IMAD.MOV.U32 R12, RZ, RZ, R13 ;  /* 0x000000ffff0c8224 */ /* 0x000fc600078e000d */
[----:B---3--:R1:W-:Y:S01]  /*9eb0*/  STL [R1+0x4a0], R7 ;  /* 0x0004a00701007387 */ /* 0x0083e20000100800 */
[----:B0-----:R-:W-:-:S05]  /*9ec0*/  @!P0 IMAD.MOV.U32 R13, RZ, RZ, R29 ;  /* 0x000000ffff0d8224 */ /* 0x001fca00078e001d */
[----:B------:R0:W2:Y:S01]  /*9ed0*/  @!P0 LDG.E.U8 R28, desc[UR20][R12.64] ;  /* 0x000000140c1c8981 */ /* 0x0000a2000c1e1100 */
[----:B-1----:R-:W-:-:S05]  /*9ee0*/  IADD3 R7, P2, PT, R72, R2, RZ ;  /* 0x0000000248077210 */ /* 0x002fca0007f5e0ff */
[----:B------:R-:W-:Y:S02]  /*9ef0*/  IMAD.X R8, R8, 0x1, R4, P2 ;  /* 0x0000000108087824 */ /* 0x000fe400010e0604 */
[----:B0-----:R-:W-:Y:S02]  /*9f00*/  @!P0 IMAD.MOV.U32 R12, RZ, RZ, R7 ;  /* 0x000000ffff0c8224 */ /* 0x001fe400078e0007 */
[----:B------:R-:W-:-:S05]  /*9f10*/  @!P0 IMAD.MOV.U32 R13, RZ, RZ, R8 ;  /* 0x000000ffff0d8224 */ /* 0x000fca00078e0008 */
[----:B------:R0:W3:Y:S01]  /*9f20*/  @!P0 LDG.E.U8 R5, desc[UR20][R12.64] ;  /* 0x000000140c058981 */ /* 0x0000e2000c1e1100 */
[C---:B------:R-:W-:Y:S02]  /*9f30*/  IMAD R15, R6.reuse, 0x2a, RZ ;  /* 0x0000002a060f7824 */ /* 0x040fe400078e02ff */
[----:B------:R-:W-:Y:S01]  /*9f40*/  IMAD R75, R6, 0x49, RZ ;  /* 0x00000049064b7824 */ /* 0x000fe200078e02ff */
[----:B------:R-:W-:Y:S02]  /*9f50*/  STL [R1+0xcdc], R44 ;  /* 0x000cdc2c01007387 */ /* 0x000fe40000100800 */
[----:B------:R-:W-:Y:S02]  /*9f60*/  SHF.R.S32.HI R72, RZ, 0x1f, R15 ;  /* 0x0000001fff487819 */ /* 0x000fe4000001140f */
[-C--:B------:R-:W-:Y:S01]  /*9f70*/  IADD3 R30, P2, PT, R15, R0.reuse, RZ ;  /* 0x000000000f1e7210 */ /* 0x080fe20007f5e0ff */
[----:B------:R-:W-:Y:S04]  /*9f80*/  STL [R1+0xe78], R7 ;  /* 0x000e780701007387 */ /* 0x000fe80000100800 */
[----:B------:R1:W-:Y:S01]  /*9f90*/  STL [R1+0xe74], R8 ;  /* 0x000e740801007387 */ /* 0x0003e20000100800 */
[----:B------:R-:W-:Y:S01]  /*9fa0*/  IMAD.X R32, R72, 0x1, R3, P2 ;  /* 0x0000000148207824 */ /* 0x000fe200010e0603 */
[----:B0-----:R-:W-:Y:S01]  /*9fb0*/  IADD3 R13, P2, PT, R75, R0, RZ ;  /* 0x000000004b0d7210 */ /* 0x001fe20007f5e0ff */
[----:B------:R-:W-:Y:S01]  /*9fc0*/  VIADD R12, R21, 0xffffff96 ;  /* 0xffffff96150c7836 */ /* 0x000fe20000000000 */
[----:B-1----:R-:W-:-:S02]  /*9fd0*/  SHF.R.S32.HI R8, RZ, 0x1f, R75 ;  /* 0x0000001fff087819 */ /* 0x002fc4000001144b */
[----:B------:R-:W-:Y:S01]  /*9fe0*/  PRMT R20, RZ, 0x7610, R20 ;  /* 0x00007610ff147816 */ /* 0x000fe20000000014 */
[----:B---3--:R0:W-:Y:S04]  /*9ff0*/  STL [R1+0x494], R5 ;  /* 0x0004940501007387 */ /* 0x0081e80000100800 */
[----:B------:R-:W-:Y:S01]  /*a000*/  STL [R1+0xd40], R30 ;  /* 0x000d401e01007387 */ /* 0x000fe20000100800 */
[----:B0-----:R-:W-:-:S03]  /*a010*/  IMAD.SHL.U32 R5, R6, 0x2, RZ ;  /* 0x0000000206057824 */ /* 0x001fc600078e00ff */
[----:B--2---:R0:W-:Y:S04]  /*a020*/  STL [R1+0x498], R28 ;  /* 0x0004981c01007387 */ /* 0x0041e80000100800 */
[----:B------:R1:W-:Y:S01]  /*a030*/  STL [R1+0xee0], R13 ;  /* 0x000ee00d01007387 */ /* 0x0003e20000100800 */
[----:B0-----:R-:W-:Y:S01]  /*a040*/  IADD3 R28, P0, PT, R5, R2, RZ ;  /* 0x00000002051c7210 */ /* 0x001fe20007f1e0ff */
[----:B------:R-:W-:Y:S01]  /*a050*/  IMAD.X R5, R8, 0x1, R3, P2 ;  /* 0x0000000108057824 */ /* 0x000fe200010e0603 */
[----:B------:R-:W-:Y:S01]  /*a060*/  ISETP.GE.U32.AND P2, PT, R12, 0x7fffff17, PT ;  /* 0x7fffff170c00780c */ /* 0x000fe20003f46070 */
[----:B------:R-:W-:Y:S02]  /*a070*/  @!P6 IMAD.MOV.U32 R12, RZ, RZ, R13 ;  /* 0x000000ffff0ce224 */ /* 0x000fe400078e000d */
[----:B-1----:R-:W-:-:S05]  /*a080*/  @!P6 IMAD.MOV.U32 R13, RZ, RZ, R5 ;  /* 0x000000ffff0de224 */ /* 0x002fca00078e0005 */
[----:B------:R0:W2:Y:S01]  /*a090*/  @!P6 LDG.E.U8 R20, desc[UR20][R12.64] ;  /* 0x000000140c14e981 */ /* 0x0000a2000c1e1100 */
[----:B------:R-:W-:-:S05]  /*a0a0*/  IMAD.SHL.U32 R7, R6, 0x2, RZ ;  /* 0x0000000206077824 */ /* 0x000fca00078e00ff */
[----:B------:R-:W-:-:S05]  /*a0b0*/  SHF.R.S32.HI R7, RZ, 0x1f, R7 ;  /* 0x0000001fff077819 */ /* 0x000fca0000011407 */
[----:B------:R-:W-:Y:S01]  /*a0c0*/  IMAD.X R29, R7, 0x1, R4, P0 ;  /* 0x00000001071d7824 */ /* 0x000fe200000e0604 */
[----:B------:R-:W-:Y:S02]  /*a0d0*/  IADD3 R7, P0, PT, R75, R2, RZ ;  /* 0x000000024b077210 */ /* 0x000fe40007f1e0ff */
[----:B------:R-:W-:-:S03]  /*a0e0*/  PRMT R36, RZ, 0x7610, R36 ;  /* 0x00007610ff247816 */ /* 0x000fc60000000024 */
[----:B0-----:R-:W-:Y:S02]  /*a0f0*/  IMAD.X R13, R8, 0x1, R4, P0 ;  /* 0x00000001080d7824 */ /* 0x001fe400000e0604 */
[----:B------:R-:W-:Y:S01]  /*a100*/  @!P6 IMAD.MOV.U32 R12, RZ, RZ, R7 ;  /* 0x000000ffff0ce224 */ /* 0x000fe200078e0007 */
[----:B------:R-:W-:Y:S04]  /*a110*/  STL [R1+0xd3c], R32 ;  /* 0x000d3c2001007387 */ /* 0x000fe80000100800 */
[----:B------:R-:W-:Y:S04]  /*a120*/  STL [R1+0x2f8], R28 ;  /* 0x0002f81c01007387 */ /* 0x000fe80000100800 */
[----:B------:R0:W-:Y:S04]  /*a130*/  STL [R1+0xedc], R5 ;  /* 0x000edc0501007387 */ /* 0x0001e80000100800 */
[----:B------:R1:W3:Y:S04]  /*a140*/  @!P6 LDG.E.U8 R36, desc[UR20][R12.64] ;  /* 0x000000140c24e981 */ /* 0x0002e8000c1e1100 */
[----:B------:R-:W-:Y:S04]  /*a150*/  STL [R1+0x2f4], R29 ;  /* 0x0002f41d01007387 */ /* 0x000fe80000100800 */
[----:B0-----:R-:W4:Y:S04]  /*a160*/  LDL.LU R5, [R1+0x1c78] ;  /* 0x001c780001057983 */ /* 0x001f280000300800 */
[----:B------:R0:W-:Y:S04]  /*a170*/  STL [R1+0xee8], R7 ;  /* 0x000ee80701007387 */ /* 0x0001e80000100800 */
[----:B------:R-:W-:Y:S04]  /*a180*/  STL [R1+0xee4], R13 ;  /* 0x000ee40d01007387 */ /* 0x000fe80000100800 */
[----:B--2---:R2:W-:Y:S04]  /*a190*/  STL [R1+0x490], R20 ;  /* 0x0004901401007387 */ /* 0x0045e80000100800 */
[----:B0-----:R-:W4:Y:S01]  /*a1a0*/  LDL.LU R7, [R1+0x1c74] ;  /* 0x001c740001077983 */ /* 0x001f220000300800 */
[----:B------:R-:W-:-:S02]  /*a1b0*/  IMAD R75, R6, 0x51, RZ ;  /* 0x00000051064b7824 */ /* 0x000fc400078e02ff */
[----:B-1----:R-:W-:-:S03]  /*a1c0*/  VIADD R12, R21, 0xffffff8e ;  /* 0xffffff8e150c7836 */ /* 0x002fc60000000000 */
[----:B------:R-:W-:Y:S02]  /*a1d0*/  SHF.R.S32.HI R8, RZ, 0x1f, R75 ;  /* 0x0000001fff087819 */ /* 0x000fe4000001144b */
[----:B--2---:R-:W-:-:S05]  /*a1e0*/  IADD3 R20, P0, PT, R75, R0, RZ ;  /* 0x000000004b147210 */ /* 0x004fca0007f1e0ff */
[----:B------:R-:W-:Y:S01]  /*a1f0*/  IMAD.X R13, R8, 0x1, R3, P0 ;  /* 0x00000001080d7824 */ /* 0x000fe200000e0603 */
[----:B------:R-:W-:Y:S01]  /*a200*/  ISETP.GE.U32.AND P0, PT, R12, 0x7fffff0f, PT ;  /* 0x7fffff0f0c00780c */ /* 0x000fe20003f06070 */
[----:B------:R-:W-:Y:S01]  /*a210*/  @!P5 IMAD.MOV.U32 R12, RZ, RZ, R20 ;  /* 0x000000ffff0cd224 */ /* 0x000fe200078e0014 */
[----:B---3--:R0:W-:Y:S01]  /*a220*/  STL [R1+0x48c], R36 ;  /* 0x00048c2401007387 */ /* 0x0081e20000100800 */
[----:B----4-:R-:W-:Y:S02]  /*a230*/  PRMT R5, RZ, 0x7610, R5 ;  /* 0x00007610ff057816 */ /* 0x010fe40000000005 */
[----:B0-----:R-:W-:Y:S01]  /*a240*/  IADD3 R36, P6, PT, R75, R2, RZ ;  /* 0x000000024b247210 */ /* 0x001fe20007fde0ff */
[----:B------:R0:W-:Y:S04]  /*a250*/  STL [R1+0xf50], R20 ;  /* 0x000f501401007387 */ /* 0x0001e80000100800 */
[----:B------:R-:W-:Y:S01]  /*a260*/  IMAD.X R8, R8, 0x1, R4, P6 ;  /* 0x0000000108087824 */ /* 0x000fe200030e0604 */
[----:B------:R-:W-:Y:S04]  /*a270*/  STL [R1+0xf58], R36 ;  /* 0x000f582401007387 */ /* 0x000fe80000100800 */
[----:B------:R1:W2:Y:S04]  /*a280*/  @!P5 LDG.E.U8 R5, desc[UR20][R12.64] ;  /* 0x000000140c05d981 */ /* 0x0002a8000c1e1100 */
[----:B------:R3:W-:Y:S04]  /*a290*/  STL [R1+0xf4c], R13 ;  /* 0x000f4c0d01007387 */ /* 0x0007e80000100800 */
[----:B0-----:R-:W4:Y:S01]  /*a2a0*/  LDL.LU R20, [R1+0x1c70] ;  /* 0x001c700001147983 */ /* 0x001f220000300800 */
[----:B-1----:R-:W-:-:S02]  /*a2b0*/  @!P5 IMAD.MOV.U32 R12, RZ, RZ, R36 ;  /* 0x000000ffff0cd224 */ /* 0x002fc400078e0024 */
[----:B---3--:R-:W-:Y:S01]  /*a2c0*/  @!P5 IMAD.MOV.U32 R13, RZ, RZ, R8 ;  /* 0x000000ffff0dd224 */ /* 0x008fe200078e0008 */
[----:B------:R-:W-:-:S06]  /*a2d0*/  PRMT R7, RZ, 0x7610, R7 ;  /* 0x00007610ff077816 */ /* 0x000fcc0000000007 */
[----:B------:R-:W3:Y:S04]  /*a2e0*/  @!P5 LDG.E.U8 R7, desc[UR20][R12.64] ;  /* 0x000000140c07d981 */ /* 0x000ee8000c1e1100 */
[----:B------:R0:W-:Y:S01]  /*a2f0*/  STL [R1+0xf54], R8 ;  /* 0x000f540801007387 */ /* 0x0001e20000100800 */
[----:B------:R-:W-:Y:S01]  /*a300*/  IMAD R75, R6, 0x59, RZ ;  /* 0x00000059064b7824 */ /* 0x000fe200078e02ff */
[----:B------:R-:W-:-:S04]  /*a310*/  PRMT R50, RZ, 0x7610, R50 ;  /* 0x00007610ff327816 */ /* 0x000fc80000000032 */
[----:B0-----:R-:W-:Y:S02]  /*a320*/  SHF.R.S32.HI R8, RZ, 0x1f, R75 ;  /* 0x0000001fff087819 */ /* 0x001fe4000001144b */
[----:B------:R-:W-:Y:S01]  /*a330*/  PRMT R34, RZ, 0x7610, R34 ;  /* 0x00007610ff227816 */ /* 0x000fe20000000022 */
[----:B--2---:R0:W-:Y:S02]  /*a340*/  STL [R1+0x488], R5 ;  /* 0x0004880501007387 */ /* 0x0041e40000100800 */
[----:B0-----:R-:W-:-:S05]  /*a350*/  IADD3 R5, P6, PT, R78, R2, RZ ;  /* 0x000000024e057210 */ /* 0x001fca0007fde0ff */
[----:B------:R-:W-:Y:S01]  /*a360*/  STL [R1+0xb80], R5 ;  /* 0x000b800501007387 */ /* 0x000fe20000100800 */
[----:B------:R-:W-:-:S05]  /*a370*/  IADD3 R78, P5, PT, R84, R2, RZ ;  /* 0x00000002544e7210 */ /* 0x000fca0007fbe0ff */
[--C-:B------:R-:W-:Y:S01]  /*a380*/  IMAD.X R84, R14, 0x1, R4.reuse, P5 ;  /* 0x000000010e547824 */ /* 0x100fe200028e0604 */
[----:B------:R-:W-:Y:S01]  /*a390*/  IADD3 R36, P5, PT, R75, R2, RZ ;  /* 0x000000024b247210 */ /* 0x000fe20007fbe0ff */
[----:B---3--:R0:W-:Y:S02]  /*a3a0*/  STL [R1+0x484], R7 ;  /* 0x0004840701007387 */ /* 0x0081e40000100800 */
[----:B0-----:R-:W-:Y:S01]  /*a3b0*/  IMAD.X R7, R11, 0x1, R4, P6 ;  /* 0x000000010b077824 */ /* 0x001fe200030e0604 */
[----:B------:R-:W-:-:S05]  /*a3c0*/  IADD3 R12, P6, PT, R75, R0, RZ ;  /* 0x000000004b0c7210 */ /* 0x000fca0007fde0ff */
[----:B------:R-:W-:Y:S01]  /*a3d0*/  IMAD.X R13, R8, 0x1, R3, P6 ;  /* 0x00000001080d7824 */ /* 0x000fe200030e0603 */
[----:B------:R-:W-:Y:S04]  /*a3e0*/  STL [R1+0xb7c], R7 ;  /* 0x000b7c0701007387 */ /* 0x000fe80000100800 */
[----:B------:R0:W2:Y:S04]  /*a3f0*/  @!P3 LDG.E.U8 R50, desc[UR20][R12.64] ;  /* 0x000000140c32b981 */ /* 0x0000a8000c1e1100 */
[----:B------:R0:W-:Y:S04]  /*a400*/  STL [R1+0xfc0], R12 ;  /* 0x000fc00c01007387 */ /* 0x0001e80000100800 */
[----:B------:R-:W-:Y:S04]  /*a410*/  STL [R1+0xc00], R78 ;  /* 0x000c004e01007387 */ /* 0x000fe80000100800 */
[----:B------:R1:W-:Y:S01]  /*a420*/  STL [R1+0xfbc], R13 ;  /* 0x000fbc0d01007387 */ /* 0x0003e20000100800 */
[----:B0-----:R-:W-:-:S02]  /*a430*/  @!P3 IMAD.MOV.U32 R12, RZ, RZ, R36 ;  /* 0x000000ffff0cb224 */ /* 0x001fc400078e0024 */
[----:B-1----:R-:W-:-:S05]  /*a440*/  IMAD.X R13, R8, 0x1, R4, P5 ;  /* 0x00000001080d7824 */ /* 0x002fca00028e0604 */
[----:B------:R0:W3:Y:S01]  /*a450*/  @!P3 LDG.E.U8 R34, desc[UR20][R12.64] ;  /* 0x000000140c22b981 */ /* 0x0000e2000c1e1100 */
[----:B------:R-:W-:-:S03]  /*a460*/  VIADD R11, R21, 0xffffff86 ;  /* 0xffffff86150b7836 */ /* 0x000fc60000000000 */
[----:B------:R-:W-:Y:S02]  /*a470*/  STL [R1+0xbfc], R84 ;  /* 0x000bfc5401007387 */ /* 0x000fe40000100800 */
[----:B------:R-:W-:Y:S01]  /*a480*/  ISETP.GE.U32.AND P6, PT, R11, 0x7fffff07, PT ;  /* 0x7fffff070b00780c */ /* 0x000fe20003fc6070 */
[----:B------:R-:W-:Y:S01]  /*a490*/  IMAD R11, R6, 0x61, RZ ;  /* 0x00000061060b7824 */ /* 0x000fe200078e02ff */
[----:B------:R-:W-:Y:S04]  /*a4a0*/  STL [R1+0xfc8], R36 ;  /* 0x000fc82401007387 */ /* 0x000fe80000100800 */
[----:B------:R-:W-:Y:S01]  /*a4b0*/  STL [R1+0xfc4], R13 ;  /* 0x000fc40d01007387 */ /* 0x000fe20000100800 */
[----:B------:R-:W-:Y:S02]  /*a4c0*/  SHF.R.S32.HI R8, RZ, 0x1f, R11 ;  /* 0x0000001fff087819 */ /* 0x000fe4000001140b */
[----:B------:R-:W-:-:S02]  /*a4d0*/  PRMT R49, RZ, 0x7610, R49 ;  /* 0x00007610ff317816 */ /* 0x000fc40000000031 */
[----:B------:R-:W-:Y:S01]  /*a4e0*/  PRMT R26, RZ, 0x7610, R26 ;  /* 0x00007610ff1a7816 */ /* 0x000fe2000000001a */
[----:B--2---:R1:W-:Y:S02]  /*a4f0*/  STL [R1+0x480], R50 ;  /* 0x0004803201007387 */ /* 0x0043e40000100800 */
[----:B-1----:R-:W-:-:S05]  /*a500*/  IADD3 R50, P5, PT, R11, R0, RZ ;  /* 0x000000000b327210 */ /* 0x002fca0007fbe0ff */
[----:B0-----:R-:W-:Y:S02]  /*a510*/  IMAD.X R13, R8, 0x1, R3, P5 ;  /* 0x00000001080d7824 */ /* 0x001fe400028e0603 */
[----:B------:R-:W-:-:S05]  /*a520*/  @!P1 IMAD.MOV.U32 R12, RZ, RZ, R50 ;  /* 0x000000ffff0c9224 */ /* 0x000fca00078e0032 */
[----:B------:R0:W2:Y:S04]  /*a530*/  @!P1 LDG.E.U8 R49, desc[UR20][R12.64] ;  /* 0x000000140c319981 */ /* 0x0000a8000c1e1100 */
[----:B---3--:R1:W-:Y:S04]  /*a540*/  STL [R1+0x47c], R34 ;  /* 0x00047c2201007387 */ /* 0x0083e80000100800 */
[----:B------:R-:W-:Y:S01]  /*a550*/  STL [R1+0x1030], R50 ;  /* 0x0010303201007387 */ /* 0x000fe20000100800 */
[----:B-1----:R-:W-:-:S05]  /*a560*/  IADD3 R34, P3, PT, R11, R2, RZ ;  /* 0x000000020b227210 */ /* 0x002fca0007f7e0ff */
[----:B------:R-:W-:Y:S01]  /*a570*/  IMAD.X R36, R8, 0x1, R4, P3 ;  /* 0x0000000108247824 */ /* 0x000fe200018e0604 */
[----:B------:R-:W-:Y:S01]  /*a580*/  STL [R1+0x1038], R34 ;  /* 0x0010382201007387 */ /* 0x000fe20000100800 */
[----:B0-----:R-:W-:-:S03]  /*a590*/  @!P1 IMAD.MOV.U32 R12, RZ, RZ, R34 ;  /* 0x000000ffff0c9224 */ /* 0x001fc600078e0022 */
[----:B------:R0:W-:Y:S02]  /*a5a0*/  STL [R1+0x102c], R13 ;  /* 0x00102c0d01007387 */ /* 0x0001e40000100800 */
[----:B0-----:R-:W-:-:S05]  /*a5b0*/  @!P1 IMAD.MOV.U32 R13, RZ, RZ, R36 ;  /* 0x000000ffff0d9224 */ /* 0x001fca00078e0024 */
[----:B------:R0:W3:Y:S01]  /*a5c0*/  @!P1 LDG.E.U8 R26, desc[UR20][R12.64] ;  /* 0x000000140c1a9981 */ /* 0x0000e2000c1e1100 */
[----:B------:R-:W-:-:S03]  /*a5d0*/  IMAD R11, R6, 0x69, RZ ;  /* 0x00000069060b7824 */ /* 0x000fc600078e02ff */
[----:B------:R-:W-:Y:S01]  /*a5e0*/  STL [R1+0x1034], R36 ;  /* 0x0010342401007387 */ /* 0x000fe20000100800 */
[----:B------:R-:W-:Y:S01]  /*a5f0*/  IADD3 R24, P1, PT, R24, R2, RZ ;  /* 0x0000000218187210 */ /* 0x000fe20007f3e0ff */
[C---:B------:R-:W-:Y:S01]  /*a600*/  VIADD R14, R21.reuse, 0xfffffffd ;  /* 0xfffffffd150e7836 */ /* 0x040fe20000000000 */
[----:B------:R-:W-:Y:S01]  /*a610*/  SHF.R.S32.HI R8, RZ, 0x1f, R11 ;  /* 0x0000001fff087819 */ /* 0x000fe2000001140b */
[----:B0-----:R-:W-:-:S03]  /*a620*/  VIADD R12, R21, 0xfffffff5 ;  /* 0xfffffff5150c7836 */ /* 0x001fc60000000000 */
[----:B------:R-:W-:Y:S02]  /*a630*/  ISETP.GE.U32.AND P5, PT, R14, 0x7fffff7e, PT ;  /* 0x7fffff7e0e00780c */ /* 0x000fe40003fa6070 */
[----:B------:R-:W-:Y:S02]  /*a640*/  PRMT R14, RZ, 0x7610, R14 ;  /* 0x00007610ff0e7816 */ /* 0x000fe4000000000e */
[----:B------:R-:W-:Y:S01]  /*a650*/  PRMT R33, RZ, 0x7610, R33 ;  /* 0x00007610ff217816 */ /* 0x000fe20000000021 */
[----:B--2---:R0:W-:Y:S02]  /*a660*/  STL [R1+0x478], R49 ;  /* 0x0004783101007387 */ /* 0x0041e40000100800 */
[----:B0-----:R-:W-:-:S05]  /*a670*/  IADD3 R49, P3, PT, R87, R2, RZ ;  /* 0x0000000257317210 */ /* 0x001fca0007f7e0ff */
[----:B------:R-:W-:Y:S01]  /*a680*/  IMAD.X R50, R42, 0x1, R4, P3 ;  /* 0x000000012a327824 */ /* 0x000fe200018e0604 */
[C---:B------:R-:W-:Y:S01]  /*a690*/  IADD3 R36, P3, PT, R11.reuse, R0, RZ ;  /* 0x000000000b247210 */ /* 0x040fe20007f7e0ff */
[----:B------:R-:W-:Y:S04]  /*a6a0*/  STL [R1+0xc80], R49 ;  /* 0x000c803101007387 */ /* 0x000fe80000100800 */
[----:B------:R-:W-:Y:S04]  /*a6b0*/  STL [R1+0x10a0], R36 ;  /* 0x0010a02401007387 */ /* 0x000fe80000100800 */
[----:B------:R-:W-:Y:S04]  /*a6c0*/  STL [R1+0xc7c], R50 ;  /* 0x000c7c3201007387 */ /* 0x000fe80000100800 */
[----:B------:R-:W-:Y:S01]  /*a6d0*/  STL [R1+0xce8], R24 ;  /* 0x000ce81801007387 */ /* 0x000fe20000100800 */
[----:B------:R-:W-:Y:S01]  /*a6e0*/  IMAD.X R13, R8, 0x1, R3, P3 ;  /* 0x00000001080d7824 */ /* 0x000fe200018e0603 */
[----:B------:R-:W-:-:S02]  /*a6f0*/  IADD3 R34, P3, PT, R11, R2, RZ ;  /* 0x000000020b227210 */ /* 0x000fc40007f7e0ff */
[----:B---3--:R0:W-:Y:S02]  /*a700*/  STL [R1+0x474], R26 ;  /* 0x0004741a01007387 */ /* 0x0081e40000100800 */
[----:B0-----:R-:W-:Y:S01]  /*a710*/  IMAD.X R26, R47, 0x1, R4, P1 ;  /* 0x000000012f1a7824 */ /* 0x001fe200008e0604 */
[----:B------:R-:W-:Y:S01]  /*a720*/  ISETP.GE.U32.AND P1, PT, R12, 0x7fffff76, PT ;  /* 0x7fffff760c00780c */ /* 0x000fe20003f26070 */
[----:B------:R-:W-:Y:S01]  /*a730*/  @!P2 IMAD.MOV.U32 R12, RZ, RZ, R36 ;  /* 0x000000ffff0ca224 */ /* 0x000fe200078e0024 */
[----:B------:R0:W-:Y:S04]  /*a740*/  STL [R1+0x109c], R13 ;  /* 0x00109c0d01007387 */ /* 0x0001e80000100800 */
[----:B------:R0:W2:Y:S02]  /*a750*/  @!P2 LDG.E.U8 R14, desc[UR20][R12.64] ;  /* 0x000000140c0ea981 */ /* 0x0000a4000c1e1100 */
[----:B0-----:R-:W-:-:S02]  /*a760*/  IMAD.X R13, R8, 0x1, R4, P3 ;  /* 0x00000001080d7824 */ /* 0x001fc400018e0604 */
[----:B------:R-:W-:-:S05]  /*a770*/  @!P2 IMAD.MOV.U32 R12, RZ, RZ, R34 ;  /* 0x000000ffff0ca224 */ /* 0x000fca00078e0022 */
[----:B------:R0:W3:Y:S01]  /*a780*/  @!P2 LDG.E.U8 R33, desc[UR20][R12.64] ;  /* 0x000000140c21a981 */ /* 0x0000e2000c1e1100 */
[----:B------:R-:W-:-:S03]  /*a790*/  IMAD R11, R6, 0x71, RZ ;  /* 0x00000071060b7824 */ /* 0x000fc600078e02ff */
[----:B------:R-:W-:Y:S02]  /*a7a0*/  STL [R1+0xce4], R26 ;  /* 0x000ce41a01007387 */ /* 0x000fe40000100800 */
[----:B------:R-:W-:Y:S02]  /*a7b0*/  SHF.R.S32.HI R8, RZ, 0x1f, R11 ;  /* 0x0000001fff087819 */ /* 0x000fe4000001140b */
[----:B------:R-:W-:Y:S01]  /*a7c0*/  STL [R1+0x11dc], R34 ;  /* 0x0011dc2201007387 */ /* 0x000fe20000100800 */
[----:B------:R-:W-:Y:S02]  /*a7d0*/  IADD3 R36, P3, PT, R11, R0, RZ ;  /* 0x000000000b247210 */ /* 0x000fe40007f7e0ff */
[----:B------:R-:W-:-:S03]  /*a7e0*/  PRMT R35, RZ, 0x7610, R35 ;  /* 0x00007610ff237816 */ /* 0x000fc60000000023 */
[----:B0-----:R-:W-:Y:S01]  /*a7f0*/  @!P0 IMAD.MOV.U32 R12, RZ, RZ, R36 ;  /* 0x000000ffff0c8224 */ /* 0x001fe200078e0024 */
[----:B------:R-:W-:Y:S01]  /*a800*/  PRMT R17, RZ, 0x7610, R17 ;  /* 0x00007610ff117816 */ /* 0x000fe20000000011 */
[----:B--2---:R-:W-:Y:S04]  /*a810*/  STL [R1+0x468], R14 ;  /* 0x0004680e01007387 */ /* 0x004fe80000100800 */
[----:B------:R0:W-:Y:S04]  /*a820*/  STL [R1+0x10a4], R13 ;  /* 0x0010a40d01007387 */ /* 0x0001e80000100800 */
[----:B---3--:R1:W-:Y:S01]  /*a830*/  STL [R1+0x460], R33 ;  /* 0x0004602101007387 */ /* 0x0083e20000100800 */
[----:B0-----:R-:W-:-:S03]  /*a840*/  IMAD.X R13, R8, 0x1, R3, P3 ;  /* 0x00000001080d7824 */ /* 0x001fc600018e0603 */
[----:B------:R-:W-:Y:S04]  /*a850*/  STL [R1+0x11e4], R36 ;  /* 0x0011e42401007387 */ /* 0x000fe80000100800 */
[----:B------:R0:W2:Y:S01]  /*a860*/  @!P0 LDG.E.U8 R35, desc[UR20][R12.64] ;  /* 0x000000140c238981 */ /* 0x0000a2000c1e1100 */
[----:B-1----:R-:W-:-:S05]  /*a870*/  IADD3 R33, P2, PT, R11, R2, RZ ;  /* 0x000000020b217210 */ /* 0x002fca0007f5e0ff */
[----:B------:R-:W-:Y:S01]  /*a880*/  IMAD.X R34, R8, 0x1, R4, P2 ;  /* 0x0000000108227824 */ /* 0x000fe200010e0604 */
[----:B------:R-:W-:Y:S01]  /*a890*/  STL [R1+0x11e8], R33 ;  /* 0x0011e82101007387 */ /* 0x000fe20000100800 */
[----:B0-----:R-:W-:-:S03]  /*a8a0*/  @!P0 IMAD.MOV.U32 R12, RZ, RZ, R33 ;  /* 0x000000ffff0c8224 */ /* 0x001fc600078e0021 */
[----:B------:R0:W-:Y:S02]  /*a8b0*/  STL [R1+0x11e0], R13 ;  /* 0x0011e00d01007387 */ /* 0x0001e40000100800 */
[----:B0-----:R-:W-:-:S05]  /*a8c0*/  @!P0 IMAD.MOV.U32 R13, RZ, RZ, R34 ;  /* 0x000000ffff0d8224 */ /* 0x001fca00078e0022 */
[----:B------:R0:W3:Y:S01]  /*a8d0*/  @!P0 LDG.E.U8 R17, desc[UR20][R12.64] ;  /* 0x000000140c118981 */ /* 0x0000e2000c1e1100 */
[-C--:B------:R-:W-:Y:S01]  /*a8e0*/  IADD3 R15, P2, PT, R15, R2.reuse, RZ ;  /* 0x000000020f0f7210 */ /* 0x080fe20007f5e0ff */
[----:B------:R-:W-:Y:S02]  /*a8f0*/  IMAD R11, R6, 0x79, RZ ;  /* 0x00000079060b7824 */ /* 0x000fe400078e02ff */
[----:B------:R1:W-:Y:S04]  /*a900*/  STL [R1+0x1108], R34 ;  /* 0x0011082201007387 */ /* 0x0003e80000100800 */
[----:B------:R-:W-:Y:S01]  /*a910*/  STL [R1+0xd48], R15 ;  /* 0x000d480f01007387 */ /* 0x000fe20000100800 */
[----:B------:R-:W-:Y:S01]  /*a920*/  SHF.R.S32.HI R8, RZ, 0x1f, R11 ;  /* 0x0000001fff087819 */ /* 0x000fe2000001140b */
[----:B0-----:R-:W-:Y:S01]  /*a930*/  VIADD R12, R21, 0xffffffe5 ;  /* 0xffffffe5150c7836 */ /* 0x001fe20000000000 */
[----:B------:R-:W-:Y:S01]  /*a940*/  IADD3 R33, P0, PT, R11, R2, RZ ;  /* 0x000000020b217210 */ /* 0x000fe20007f1e0ff */
[----:B------:R-:W-:Y:S01]  /*a950*/  VIADD R13, R21, 0xffffffdd ;  /* 0xffffffdd150d7836 */ /* 0x000fe20000000000 */
[----:B------:R-:W-:-:S03]  /*a960*/  PRMT R27, RZ, 0x7610, R27 ;  /* 0x00007610ff1b7816 */ /* 0x000fc6000000001b */
[----:B-1----:R-:W-:Y:S01]  /*a970*/  IMAD.X R34, R8, 0x1, R4, P0 ;  /* 0x0000000108227824 */ /* 0x002fe200000e0604 */
[----:B------:R-:W-:Y:S02]  /*a980*/  ISETP.GE.U32.AND P0, PT, R13, 0x7fffff5e, PT ;  /* 0x7fffff5e0d00780c */ /* 0x000fe40003f06070 */
[----:B----4-:R-:W-:Y:S01]  /*a990*/  PRMT R20, RZ, 0x7610, R20 ;  /* 0x00007610ff147816 */ /* 0x010fe20000000014 */
[----:B---3--:R0:W-:Y:S04]  /*a9a0*/  STL [R1+0x458], R17 ;  /* 0x0004581101007387 */ /* 0x0081e80000100800 */
[----:B--2---:R1:W-:Y:S01]  /*a9b0*/  STL [R1+0x45c], R35 ;  /* 0x00045c2301007387 */ /* 0x0043e20000100800 */
[----:B0-----:R-:W-:Y:S01]  /*a9c0*/  IMAD.X R17, R72, 0x1, R4, P2 ;  /* 0x0000000148117824 */ /* 0x001fe200010e0604 */
[----:B-1----:R-:W-:-:S05]  /*a9d0*/  IADD3 R35, P2, PT, R11, R0, RZ ;  /* 0x000000000b237210 */ /* 0x002fca0007f5e0ff */
        /* <DEDUP_REMOVED lines=9> */
[----:B------:R-:W-:Y:S04]  /*aa70*/  STL [R1+0x1170], R35 ;  /* 0x0011702301007387 */ /* 0x000fe80000100800 */
[----:B------:R-:W-:Y:S04]  /*aa80*/  STL [R1+0x1178], R33 ;  /* 0x0011782101007387 */ /* 0x000fe80000100800 */
[----:B------:R0:W-:Y:S04]  /*aa90*/  STL [R1+0x116c], R36 ;  /* 0x00116c2401007387 */ /* 0x0001e80000100800 */
[----:B0-----:R-:W4:Y:S04]  /*aaa0*/  LDL.LU R36, [R1+0x1c6c] ;  /* 0x001c6c0001247983 */ /* 0x001f280000300800 */
[----:B------:R-:W4:Y:S04]  /*aab0*/  LDL.LU R35, [R1+0x1c68] ;  /* 0x001c680001237983 */ /* 0x000f280000300800 */
[----:B------:R-:W-:Y:S04]  /*aac0*/  STL [R1+0x1174], R34 ;  /* 0x0011742201007387 */ /* 0x000fe80000100800 */
[----:B--2---:R0:W-:Y:S04]  /*aad0*/  STL [R1+0x44c], R27 ;  /* 0x00044c1b01007387 */ /* 0x0041e80000100800 */
[----:B0-----:R-:W2:Y:S04]  /*aae0*/  LDL.LU R27, [R1+0x1c64] ;  /* 0x001c6400011b7983 */ /* 0x001ea80000300800 */
[----:B------:R-:W4:Y:S04]  /*aaf0*/  LDL.LU R34, [R1+0x1c60] ;  /* 0x001c600001227983 */ /* 0x000f280000300800 */
[----:B------:R-:W4:Y:S04]  /*ab00*/  LDL.LU R33, [R1+0x1c5c] ;  /* 0x001c5c0001217983 */ /* 0x000f280000300800 */
[----:B---3--:R0:W-:Y:S04]  /*ab10*/  STL [R1+0x448], R20 ;  /* 0x0004481401007387 */ /* 0x0081e80000100800 */
[----:B0-----:R-:W3:Y:S04]  /*ab20*/  LDL.LU R20, [R1+0x1c58] ;  /* 0x001c580001147983 */ /* 0x001ee80000300800 */
[----:B------:R-:W3:Y:S04]  /*ab30*/  LDL R12, [R1+0x2ec] ;  /* 0x0002ec00010c7983 */ /* 0x000ee80000100800 */
[----:B------:R-:W3:Y:S01]  /*ab40*/  LDL R13, [R1+0x2f0] ;  /* 0x0002f000010d7983 */ /* 0x000ee20000100800 */
[----:B------:R-:W-:Y:S01]  /*ab50*/  PRMT R31, RZ, 0x7610, R31 ;  /* 0x00007610ff1f7816 */ /* 0x000fe2000000001f */
[----:B------:R-:W-:-:S05]  /*ab60*/  VIADD R14, R21, 0xffffffed ;  /* 0xffffffed150e7836 */ /* 0x000fca0000000000 */
[----:B------:R-:W-:Y:S02]  /*ab70*/  ISETP.GE.U32.AND P3, PT, R14, 0x7fffff6e, PT ;  /* 0x7fffff6e0e00780c */ /* 0x000fe40003f66070 */
[----:B------:R-:W-:Y:S02]  /*ab80*/  PRMT R87, RZ, 0x7610, R87 ;  /* 0x00007610ff577816 */ /* 0x000fe40000000057 */
[----:B------:R-:W-:Y:S02]  /*ab90*/  PRMT R75, RZ, 0x7610, R75 ;  /* 0x00007610ff4b7816 */ /* 0x000fe4000000004b */
[----:B--2---:R-:W-:Y:S02]  /*aba0*/  PRMT R27, RZ, 0x7610, R27 ;  /* 0x00007610ff1b7816 */ /* 0x004fe4000000001b */
[----:B---3--:R-:W-:-:S04]  /*abb0*/  @!P5 LOP3.LUT R13, R13, R12, RZ, 0x3c, !PT ;  /* 0x0000000c0d0dd212 */ /* 0x008fc800078e3cff */
[----:B------:R-:W-:-:S04]  /*abc0*/  @!P5 LOP3.LUT R12, R13, R12, RZ, 0x3c, !PT ;  /* 0x0000000c0d0cd212 */ /* 0x000fc800078e3cff */
[----:B------:R-:W-:-:S05]  /*abd0*/  @!P5 LOP3.LUT R13, R13, R12, RZ, 0x3c, !PT ;  /* 0x0000000c0d0dd212 */ /* 0x000fca00078e3cff */
[----:B------:R0:W2:Y:S01]  /*abe0*/  @!P5 LDG.E.U8 R31, desc[UR20][R12.64] ;  /* 0x000000140c1fd981 */ /* 0x0000a2000c1e1100 */
[----:B------:R-:W-:Y:S01]  /*abf0*/  PRMT R20, RZ, 0x7610, R20 ;  /* 0x00007610ff147816 */ /* 0x000fe20000000014 */
        /* <DEDUP_REMOVED lines=8> */
[----:B------:R0:W4:Y:S01]  /*ac80*/  @!P1 LDG.E.U8 R87, desc[UR20][R12.64] ;  /* 0x000000140c579981 */ /* 0x000122000c1e1100 */
[----:B------:R-:W-:Y:S01]  /*ac90*/  PRMT R72, RZ, 0x7610, R72 ;  /* 0x00007610ff487816 */ /* 0x000fe20000000048 */
[----:B0-----:R-:W-:Y:S02]  /*aca0*/  @!P3 IMAD.MOV.U32 R12, RZ, RZ, R10 ;  /* 0x000000ffff0cb224 */ /* 0x001fe400078e000a */
[----:B------:R-:W-:-:S05]  /*acb0*/  @!P3 IMAD.MOV.U32 R13, RZ, RZ, R9 ;  /* 0x000000ffff0db224 */ /* 0x000fca00078e0009 */
[----:B------:R0:W4:Y:S01]  /*acc0*/  @!P3 LDG.E.U8 R75, desc[UR20][R12.64] ;  /* 0x000000140c4bb981 */ /* 0x000122000c1e1100 */
        /* <DEDUP_REMOVED lines=43> */
[----:B------:R-:W2:Y:S04]  /*af80*/  LDL.LU R25, [R1+0x1c44] ;  /* 0x001c440001197983 */ /* 0x000ea80000300800 */
[----:B------:R-:W2:Y:S04]  /*af90*/  LDL.LU R16, [R1+0x1c40] ;  /* 0x001c400001107983 */ /* 0x000ea80000300800 */
[----:B----4-:R1:W-:Y:S04]  /*afa0*/  STL [R1+0x43c], R20 ;  /* 0x00043c1401007387 */ /* 0x0103e80000100800 */
[----:B-1----:R-:W4:Y:S04]  /*afb0*/  LDL.LU R20, [R1+0x1c3c] ;  /* 0x001c3c0001147983 */ /* 0x002f280000300800 */
[----:B------:R-:W3:Y:S04]  /*afc0*/  LDL.LU R7, [R1+0x1c38] ;  /* 0x001c380001077983 */ /* 0x000ee80000300800 */
[----:B------:R-:W3:Y:S04]  /*afd0*/  LDL.LU R5, [R1+0x1c34] ;  /* 0x001c340001057983 */ /* 0x000ee80000300800 */
[----:B------:R-:W3:Y:S04]  /*afe0*/  LDL.LU R9, [R1+0x1c30] ;  /* 0x001c300001097983 */ /* 0x000ee80000300800 */
[----:B------:R-:W3:Y:S01]  /*aff0*/  LDL.LU R10, [R1+0x1c2c] ;  /* 0x001c2c00010a7983 */ /* 0x000ee20000300800 */
[----:B------:R-:W-:-:S02]  /*b000*/  IMAD R84, R6, 0x3, RZ ;  /* 0x0000000306547824 */ /* 0x000fc400078e02ff */
[----:B0-----:R-:W-:-:S03]  /*b010*/  VIADD R12, R21, 0xffffffa5 ;  /* 0xffffffa5150c7836 */ /* 0x001fc60000000000 */
[----:B------:R-:W-:Y:S01]  /*b020*/  IADD3 R30, P0, PT, R84, R0, RZ ;  /* 0x00000000541e7210 */ /* 0x000fe20007f1e0ff */
[----:B------:R0:W-:Y:S04]  /*b030*/  STL [R1+0x420], R14 ;  /* 0x0004200e01007387 */ /* 0x0001e80000100800 */
[----:B------:R-:W-:Y:S01]  /*b040*/  STL [R1+0x438], R87 ;  /* 0x0004385701007387 */ /* 0x000fe20000100800 */
[----:B0-----:R-:W-:-:S05]  /*b050*/  IMAD R14, R6, 0x3a, RZ ;  /* 0x0000003a060e7824 */ /* 0x001fca00078e02ff */
[----:B------:R-:W-:Y:S01]  /*b060*/  IADD3 R13, P6, PT, R14, R0, RZ ;  /* 0x000000000e0d7210 */ /* 0x000fe20007fde0ff */
[----:B------:R0:W-:Y:S04]  /*b070*/  STL [R1+0x3f8], R8 ;  /* 0x0003f80801007387 */ /* 0x0001e80000100800 */
[----:B------:R-:W-:Y:S04]  /*b080*/  STL [R1+0x434], R75 ;  /* 0x0004344b01007387 */ /* 0x000fe80000100800 */
[----:B------:R1:W-:Y:S01]  /*b090*/  STL [R1+0x41c], R11 ;  /* 0x00041c0b01007387 */ /* 0x0003e20000100800 */
[----:B0-----:R-:W-:-:S03]  /*b0a0*/  SHF.R.S32.HI R8, RZ, 0x1f, R14 ;  /* 0x0000001fff087819 */ /* 0x001fc6000001140e */
[----:B------:R-:W-:Y:S01]  /*b0b0*/  STL [R1+0x430], R72 ;  /* 0x0004304801007387 */ /* 0x000fe20000100800 */
[----:B-1----:R-:W-:Y:S01]  /*b0c0*/  SHF.R.S32.HI R11, RZ, 0x1f, R84 ;  /* 0x0000001fff0b7819 */ /* 0x002fe20000011454 */
[--C-:B------:R-:W-:Y:S01]  /*b0d0*/  IMAD.X R17, R8, 0x1, R3.reuse, P6 ;  /* 0x0000000108117824 */ /* 0x100fe200030e0603 */
[----:B------:R-:W-:Y:S01]  /*b0e0*/  IADD3 R15, P6, PT, R14, R2, RZ ;  /* 0x000000020e0f7210 */ /* 0x000fe20007fde0ff */
[----:B------:R0:W-:Y:S02]  /*b0f0*/  STL [R1+0xe10], R13 ;  /* 0x000e100d01007387 */ /* 0x0001e40000100800 */
[----:B------:R-:W-:Y:S01]  /*b100*/  IMAD.X R32, R11, 0x1, R3, P0 ;  /* 0x000000010b207824 */ /* 0x000fe200000e0603 */
[----:B------:R-:W-:Y:S01]  /*b110*/  ISETP.GE.U32.AND P0, PT, R12, 0x7fffff26, PT ;  /* 0x7fffff260c00780c */ /* 0x000fe20003f06070 */
[----:B------:R-:W-:Y:S02]  /*b120*/  @!P5 IMAD.MOV.U32 R12, RZ, RZ, R13 ;  /* 0x000000ffff0cd224 */ /* 0x000fe400078e000d */
[----:B------:R-:W-:-:S02]  /*b130*/  IMAD.X R8, R8, 0x1, R4, P6 ;  /* 0x0000000108087824 */ /* 0x000fc400030e0604 */
[----:B0-----:R-:W-:Y:S01]  /*b140*/  @!P5 IMAD.MOV.U32 R13, RZ, RZ, R17 ;  /* 0x000000ffff0dd224 */ /* 0x001fe200078e0011 */
[----:B--2---:R-:W-:-:S06]  /*b150*/  PRMT R16, RZ, 0x7610, R16 ;  /* 0x00007610ff107816 */ /* 0x004fcc0000000010 */
[----:B------:R0:W2:Y:S02]  /*b160*/  @!P5 LDG.E.U8 R16, desc[UR20][R12.64] ;  /* 0x000000140c10d981 */ /* 0x0000a4000c1e1100 */
[----:B0-----:R-:W-:Y:S02]  /*b170*/  @!P5 IMAD.MOV.U32 R12, RZ, RZ, R15 ;  /* 0x000000ffff0cd224 */ /* 0x001fe400078e000f */
[----:B------:R-:W-:Y:S01]  /*b180*/  @!P5 IMAD.MOV.U32 R13, RZ, RZ, R8 ;  /* 0x000000ffff0dd224 */ /* 0x000fe200078e0008 */
[----:B---3--:R-:W-:-:S06]  /*b190*/  PRMT R10, RZ, 0x7610, R10 ;  /* 0x00007610ff0a7816 */ /* 0x008fcc000000000a */
[----:B------:R0:W3:Y:S01]  /*b1a0*/  @!P5 LDG.E.U8 R10, desc[UR20][R12.64] ;  /* 0x000000140c0ad981 */ /* 0x0000e2000c1e1100 */
[----:B------:R-:W-:-:S03]  /*b1b0*/  IMAD R87, R6, 0xb, RZ ;  /* 0x0000000b06577824 */ /* 0x000fc600078e02ff */
[----:B------:R-:W-:Y:S04]  /*b1c0*/  STL [R1+0x300], R30 ;  /* 0x0003001e01007387 */ /* 0x000fe80000100800 */
[----:B------:R1:W-:Y:S01]  /*b1d0*/  STL [R1+0x42c], R47 ;  /* 0x00042c2f01007387 */ /* 0x0003e20000100800 */
[----:B------:R-:W-:-:S03]  /*b1e0*/  SHF.R.S32.HI R14, RZ, 0x1f, R87 ;  /* 0x0000001fff0e7819 */ /* 0x000fc60000011457 */
[----:B------:R0:W-:Y:S04]  /*b1f0*/  STL [R1+0xe0c], R17 ;  /* 0x000e0c1101007387 */ /* 0x0001e80000100800 */
[----:B------:R4:W-:Y:S01]  /*b200*/  STL [R1+0x428], R42 ;  /* 0x0004282a01007387 */ /* 0x0009e20000100800 */
[----:B-1----:R-:W-:-:S03]  /*b210*/  IMAD R47, R6, 0x42, RZ ;  /* 0x00000042062f7824 */ /* 0x002fc600078e02ff */
[----:B------:R-:W-:Y:S01]  /*b220*/  STL [R1+0x2fc], R32 ;  /* 0x0002fc2001007387 */ /* 0x000fe20000100800 */
[----:B0-----:R-:W-:-:S03]  /*b230*/  IADD3 R17, P6, PT, R87, R0, RZ ;  /* 0x0000000057117210 */ /* 0x001fc60007fde0ff */
[----:B------:R-:W-:Y:S01]  /*b240*/  STL [R1+0xe18], R15 ;  /* 0x000e180f01007387 */ /* 0x000fe20000100800 */
[----:B------:R-:W-:-:S03]  /*b250*/  IMAD R24, R6, 0x13, RZ ;  /* 0x0000001306187824 */ /* 0x000fc600078e02ff */
[----:B------:R-:W-:Y:S04]  /*b260*/  STL [R1+0x424], R38 ;  /* 0x0004242601007387 */ /* 0x000fe80000100800 */
[----:B------:R0:W-:Y:S04]  /*b270*/  STL [R1+0xe14], R8 ;  /* 0x000e140801007387 */ /* 0x0001e80000100800 */
[----:B------:R-:W-:Y:S01]  /*b280*/  STL [R1+0xb88], R17 ;  /* 0x000b881101007387 */ /* 0x000fe20000100800 */
[----:B----4-:R-:W-:Y:S01]  /*b290*/  SHF.R.S32.HI R42, RZ, 0x1f, R24 ;  /* 0x0000001fff2a7819 */ /* 0x010fe20000011418 */
[----:B------:R-:W-:Y:S01]  /*b2a0*/  VIADD R12, R21, 0xffffff9d ;  /* 0xffffff9d150c7836 */ /* 0x000fe20000000000 */
[----:B0-----:R-:W-:-:S02]  /*b2b0*/  SHF.R.S32.HI R8, RZ, 0x1f, R47 ;  /* 0x0000001fff087819 */ /* 0x001fc4000001142f */
[----:B------:R-:W-:Y:S01]  /*b2c0*/  PRMT R27, RZ, 0x7610, R27 ;  /* 0x00007610ff1b7816 */ /* 0x000fe2000000001b */
[----:B--2---:R0:W-:Y:S02]  /*b2d0*/  STL [R1+0x3f4], R16 ;  /* 0x0003f41001007387 */ /* 0x0041e40000100800 */
[----:B0-----:R-:W-:Y:S01]  /*b2e0*/  IMAD.X R16, R14, 0x1, R3, P6 ;  /* 0x000000010e107824 */ /* 0x001fe200030e0603 */
[----:B------:R-:W-:-:S05]  /*b2f0*/  IADD3 R38, P6, PT, R47, R0, RZ ;  /* 0x000000002f267210 */ /* 0x000fca0007fde0ff */
[----:B------:R-:W-:-:S04]  /*b300*/  IMAD.X R39, R8, 0x1, R3, P6 ;  /* 0x0000000108277824 */ /* 0x000fc800030e0603 */
[----:B------:R-:W-:Y:S01]  /*b310*/  @!P1 IMAD.MOV.U32 R13, RZ, RZ, R39 ;  /* 0x000000ffff0d9224 */ /* 0x000fe200078e0027 */
[----:B---3--:R0:W-:Y:S02]  /*b320*/  STL [R1+0x3f0], R10 ;  /* 0x0003f00a01007387 */ /* 0x0081e40000100800 */
[----:B0-----:R-:W-:-:S05]  /*b330*/  IADD3 R10, P5, PT, R24, R0, RZ ;  /* 0x00000000180a7210 */ /* 0x001fca0007fbe0ff */
[----:B------:R-:W-:Y:S01]  /*b340*/  IMAD.X R15, R42, 0x1, R3, P5 ;  /* 0x000000012a0f7824 */ /* 0x000fe200028e0603 */
[----:B------:R-:W-:Y:S01]  /*b350*/  ISETP.GE.U32.AND P5, PT, R12, 0x7fffff1e, PT ;  /* 0x7fffff1e0c00780c */ /* 0x000fe20003fa6070 */
[----:B------:R-:W-:-:S05]  /*b360*/  @!P1 IMAD.MOV.U32 R12, RZ, RZ, R38 ;  /* 0x000000ffff0c9224 */ /* 0x000fca00078e0026 */
[----:B------:R0:W2:Y:S01]  /*b370*/  @!P1 LDG.E.U8 R27, desc[UR20][R12.64] ;  /* 0x000000140c1b9981 */ /* 0x0000a2000c1e1100 */
[----:B------:R-:W-:Y:S01]  /*b380*/  IADD3 R26, P6, PT, R47, R2, RZ ;  /* 0x000000022f1a7210 */ /* 0x000fe20007fde0ff */
[----:B------:R-:W-:Y:S02]  /*b390*/  IMAD R50, R6, 0x1b, RZ ;  /* 0x0000001b06327824 */ /* 0x000fe400078e02ff */
[----:B------:R-:W-:Y:S02]  /*b3a0*/  STL [R1+0xb84], R16 ;  /* 0x000b841001007387 */ /* 0x000fe40000100800 */
[----:B------:R-:W-:Y:S02]  /*b3b0*/  IMAD.X R8, R8, 0x1, R4, P6 ;  /* 0x0000000108087824 */ /* 0x000fe400030e0604 */
[----:B------:R1:W-:Y:S01]  /*b3c0*/  STL [R1+0xe80], R38 ;  /* 0x000e802601007387 */ /* 0x0003e20000100800 */
[----:B------:R-:W-:-:S03]  /*b3d0*/  SHF.R.S32.HI R47, RZ, 0x1f, R50 ;  /* 0x0000001fff2f7819 */ /* 0x000fc60000011432 */
[----:B------:R-:W-:Y:S01]  /*b3e0*/  STL [R1+0xc08], R10 ;  /* 0x000c080a01007387 */ /* 0x000fe20000100800 */
[----:B------:R-:W-:Y:S01]  /*b3f0*/  IADD3 R59, P6, PT, R50, R0, RZ ;  /* 0x00000000323b7210 */ /* 0x000fe20007fde0ff */
[----:B------:R-:W-:Y:S02]  /*b400*/  IMAD R75, R6, 0x4a, RZ ;  /* 0x0000004a064b7824 */ /* 0x000fe400078e02ff */
[----:B------:R-:W-:Y:S01]  /*b410*/  STL [R1+0xe7c], R39 ;  /* 0x000e7c2701007387 */ /* 0x000fe20000100800 */
[----:B------:R-:W-:Y:S01]  /*b420*/  PRMT R9, RZ, 0x7610, R9 ;  /* 0x00007610ff097816 */ /* 0x000fe20000000009 */
[----:B0-----:R-:W-:Y:S02]  /*b430*/  @!P1 IMAD.MOV.U32 R12, RZ, RZ, R26 ;  /* 0x000000ffff0c9224 */ /* 0x001fe400078e001a */
[----:B------:R-:W-:Y:S01]  /*b440*/  STL [R1+0xc04], R15 ;  /* 0x000c040f01007387 */ /* 0x000fe20000100800 */
[----:B------:R-:W-:-:S03]  /*b450*/  @!P1 IMAD.MOV.U32 R13, RZ, RZ, R8 ;  /* 0x000000ffff0d9224 */ /* 0x000fc600078e0008 */
[----:B------:R-:W-:Y:S01]  /*b460*/  STL [R1+0xe88], R26 ;  /* 0x000e881a01007387 */ /* 0x000fe20000100800 */
[----:B------:R-:W-:Y:S01]  /*b470*/  IMAD.X R89, R47, 0x1, R3, P6 ;  /* 0x000000012f597824 */ /* 0x000fe200030e0603 */
[----:B-1----:R-:W-:Y:S02]  /*b480*/  IADD3 R38, P6, PT, R75, R0, RZ ;  /* 0x000000004b267210 */ /* 0x002fe40007fde0ff */
[----:B------:R0:W3:Y:S01]  /*b490*/  @!P1 LDG.E.U8 R9, desc[UR20][R12.64] ;  /* 0x000000140c099981 */ /* 0x0000e2000c1e1100 */
[----:B------:R-:W-:Y:S01]  /*b4a0*/  PRMT R28, RZ, 0x7610, R28 ;  /* 0x00007610ff1c7816 */ /* 0x000fe2000000001c */
[----:B0-----:R-:W-:Y:S01]  /*b4b0*/  VIADD R12, R21, 0xffffff95 ;  /* 0xffffff95150c7836 */ /* 0x001fe20000000000 */
[----:B------:R-:W-:Y:S01]  /*b4c0*/  PRMT R20, RZ, 0x7610, R20 ;  /* 0x00007610ff147816 */ /* 0x000fe20000000014 */
[----:B--2---:R0:W-:Y:S04]  /*b4d0*/  STL [R1+0x3ec], R27 ;  /* 0x0003ec1b01007387 */ /* 0x0041e80000100800 */
[----:B------:R1:W-:Y:S01]  /*b4e0*/  STL [R1+0xe84], R8 ;  /* 0x000e840801007387 */ /* 0x0003e20000100800 */
[----:B0-----:R-:W-:Y:S01]  /*b4f0*/  IMAD R27, R6, 0x23, RZ ;  /* 0x00000023061b7824 */ /* 0x001fe200078e02ff */
[----:B-1----:R-:W-:-:S04]  /*b500*/  SHF.R.S32.HI R8, RZ, 0x1f, R75 ;  /* 0x0000001fff087819 */ /* 0x002fc8000001144b */
[----:B------:R-:W-:Y:S02]  /*b510*/  SHF.R.S32.HI R72, RZ, 0x1f, R27 ;  /* 0x0000001fff487819 */ /* 0x000fe4000001141b */
[----:B------:R-:W-:Y:S01]  /*b520*/  IADD3 R44, P1, PT, R27, R0, RZ ;  /* 0x000000001b2c7210 */ /* 0x000fe20007f3e0ff */
[----:B------:R-:W-:Y:S01]  /*b530*/  IMAD.X R39, R8, 0x1, R3, P6 ;  /* 0x0000000108277824 */ /* 0x000fe200030e0603 */
[----:B------:R-:W-:-:S03]  /*b540*/  IADD3 R26, P6, PT, R75, R2, RZ ;  /* 0x000000024b1a7210 */ /* 0x000fc60007fde0ff */
[----:B------:R-:W-:Y:S01]  /*b550*/  IMAD.X R49, R72, 0x1, R3, P1 ;  /* 0x0000000148317824 */ /* 0x000fe200008e0603 */
[----:B------:R-:W-:Y:S01]  /*b560*/  ISETP.GE.U32.AND P1, PT, R12, 0x7fffff16, PT ;  /* 0x7fffff160c00780c */ /* 0x000fe20003f26070 */
[----:B------:R-:W-:Y:S02]  /*b570*/  @!P3 IMAD.MOV.U32 R12, RZ, RZ, R38 ;  /* 0x000000ffff0cb224 */ /* 0x000fe400078e0026 */
[----:B------:R-:W-:Y:S02]  /*b580*/  @!P3 IMAD.MOV.U32 R13, RZ, RZ, R39 ;  /* 0x000000ffff0db224 */ /* 0x000fe400078e0027 */
[----:B------:R-:W-:-:S03]  /*b590*/  IMAD.X R8, R8, 0x1, R4, P6 ;  /* 0x0000000108087824 */ /* 0x000fc600030e0604 */
[----:B------:R0:W2:Y:S02]  /*b5a0*/  @!P3 LDG.E.U8 R28, desc[UR20][R12.64] ;  /* 0x000000140c1cb981 */ /* 0x0000a4000c1e1100 */
[----:B0-----:R-:W-:Y:S02]  /*b5b0*/  @!P3 IMAD.MOV.U32 R12, RZ, RZ, R26 ;  /* 0x000000ffff0cb224 */ /* 0x001fe400078e001a */
[----:B------:R-:W-:-:S05]  /*b5c0*/  @!P3 IMAD.MOV.U32 R13, RZ, RZ, R8 ;  /* 0x000000ffff0db224 */ /* 0x000fca00078e0008 */
[----:B------:R0:W4:Y:S04]  /*b5d0*/  @!P3 LDG.E.U8 R20, desc[UR20][R12.64] ;  /* 0x000000140c14b981 */ /* 0x000128000c1e1100 */
[----:B------:R-:W-:Y:S04]  /*b5e0*/  STL [R1+0xc88], R59 ;  /* 0x000c883b01007387 */ /* 0x000fe80000100800 */
[----:B------:R-:W-:Y:S04]  /*b5f0*/  STL [R1+0xc84], R89 ;  /* 0x000c845901007387 */ /* 0x000fe80000100800 */
[----:B------:R-:W-:Y:S04]  /*b600*/  STL [R1+0xef0], R38 ;  /* 0x000ef02601007387 */ /* 0x000fe80000100800 */
[----:B------:R-:W-:Y:S04]  /*b610*/  STL [R1+0xcf0], R44 ;  /* 0x000cf02c01007387 */ /* 0x000fe80000100800 */
[----:B------:R-:W-:Y:S04]  /*b620*/  STL [R1+0xeec], R39 ;  /* 0x000eec2701007387 */ /* 0x000fe80000100800 */
[----:B---3--:R1:W-:Y:S01]  /*b630*/  STL [R1+0x3e8], R9 ;  /* 0x0003e80901007387 */ /* 0x0083e20000100800 */
[----:B------:R-:W-:-:S02]  /*b640*/  IMAD R78, R6, 0x52, RZ ;  /* 0x00000052064e7824 */ /* 0x000fc400078e02ff */
[----:B-1----:R-:W-:-:S05]  /*b650*/  IMAD R9, R6, 0x2b, RZ ;  /* 0x0000002b06097824 */ /* 0x002fca00078e02ff */
[----:B------:R-:W-:Y:S02]  /*b660*/  SHF.R.S32.HI R75, RZ, 0x1f, R9 ;  /* 0x0000001fff4b7819 */ /* 0x000fe40000011409 */
[-C--:B------:R-:W-:Y:S01]  /*b670*/  IADD3 R38, P6, PT, R9, R0.reuse, RZ ;  /* 0x0000000009267210 */ /* 0x080fe20007fde0ff */
[----:B------:R-:W-:Y:S04]  /*b680*/  STL [R1+0xcec], R49 ;  /* 0x000cec3101007387 */ /* 0x000fe80000100800 */
[----:B------:R-:W-:Y:S01]  /*b690*/  IMAD.X R39, R75, 0x1, R3, P6 ;  /* 0x000000014b277824 */ /* 0x000fe200030e0603 */
[----:B------:R1:W-:Y:S01]  /*b6a0*/  STL [R1+0xef8], R26 ;  /* 0x000ef81a01007387 */ /* 0x0003e20000100800 */
[----:B0-----:R-:W-:-:S03]  /*b6b0*/  IADD3 R13, P6, PT, R78, R0, RZ ;  /* 0x000000004e0d7210 */ /* 0x001fc60007fde0ff */
[----:B------:R0:W-:Y:S01]  /*b6c0*/  STL [R1+0xef4], R8 ;  /* 0x000ef40801007387 */ /* 0x0001e20000100800 */
[----:B------:R-:W-:-:S03]  /*b6d0*/  VIADD R12, R21, 0xffffff8d ;  /* 0xffffff8d150c7836 */ /* 0x000fc60000000000 */
[----:B------:R-:W-:Y:S01]  /*b6e0*/  STL [R1+0xd50], R38 ;  /* 0x000d502601007387 */ /* 0x000fe20000100800 */
[----:B-1----:R-:W-:-:S03]  /*b6f0*/  IADD3 R26, P3, PT, R84, R2, RZ ;  /* 0x00000002541a7210 */ /* 0x002fc60007f7e0ff */
[----:B------:R-:W-:Y:S01]  /*b700*/  STL [R1+0xd4c], R39 ;  /* 0x000d4c2701007387 */ /* 0x000fe20000100800 */
[----:B0-----:R-:W-:-:S03]  /*b710*/  SHF.R.S32.HI R8, RZ, 0x1f, R78 ;  /* 0x0000001fff087819 */ /* 0x001fc6000001144e */
[----:B------:R-:W-:Y:S04]  /*b720*/  STL [R1+0xf60], R13 ;  /* 0x000f600d01007387 */ /* 0x000fe80000100800 */
[----:B------:R-:W-:Y:S01]  /*b730*/  STL [R1+0x308], R26 ;  /* 0x0003081a01007387 */ /* 0x000fe20000100800 */
[----:B------:R-:W-:Y:S02]  /*b740*/  PRMT R33, RZ, 0x7610, R33 ;  /* 0x00007610ff217816 */ /* 0x000fe40000000021 */
[----:B------:R-:W-:Y:S01]  /*b750*/  PRMT R84, RZ, 0x7610, R84 ;  /* 0x00007610ff547816 */ /* 0x000fe20000000054 */
[----:B----4-:R0:W-:Y:S02]  /*b760*/  STL [R1+0x3e0], R20 ;  /* 0x0003e01401007387 */ /* 0x0101e40000100800 */
[----:B0-----:R-:W-:Y:S01]  /*b770*/  IMAD.X R20, R8, 0x1, R3, P6 ;  /* 0x0000000108147824 */ /* 0x001fe200030e0603 */
[----:B------:R-:W-:-:S03]  /*b780*/  ISETP.GE.U32.AND P6, PT, R12, 0x7fffff0e, PT ;  /* 0x7fffff0e0c00780c */ /* 0x000fc60003fc6070 */
[----:B------:R-:W-:-:S05]  /*b790*/  IMAD.MOV.U32 R12, RZ, RZ, R20 ;  /* 0x000000ffff0c7224 */ /* 0x000fca00078e0014 */
[----:B------:R-:W-:-:S04]  /*b7a0*/  @!P2 LOP3.LUT R13, R13, R12, RZ, 0x3c, !PT ;  /* 0x0000000c0d0da212 */ /* 0x000fc800078e3cff */
[----:B------:R-:W-:-:S04]  /*b7b0*/  @!P2 LOP3.LUT R12, R13, R12, RZ, 0x3c, !PT ;  /* 0x0000000c0d0ca212 */ /* 0x000fc800078e3cff */
[----:B------:R-:W-:-:S05]  /*b7c0*/  @!P2 LOP3.LUT R13, R13, R12, RZ, 0x3c, !PT ;  /* 0x0000000c0d0da212 */ /* 0x000fca00078e3cff */
[----:B------:R0:W3:Y:S04]  /*b7d0*/  @!P2 LDG.E.U8 R33, desc[UR20][R12.64] ;  /* 0x000000140c21a981 */ /* 0x0000e8000c1e1100 */
[----:B--2---:R1:W-:Y:S04]  /*b7e0*/  STL [R1+0x3e4], R28 ;  /* 0x0003e41c01007387 */ /* 0x0043e80000100800 */
[----:B------:R2:W-:Y:S01]  /*b7f0*/  STL [R1+0xf5c], R20 ;  /* 0x000f5c1401007387 */ /* 0x0005e20000100800 */
[----:B-1----:R-:W-:Y:S01]  /*b800*/  IMAD.X R28, R11, 0x1, R4, P3 ;  /* 0x000000010b1c7824 */ /* 0x002fe200018e0604 */
[----:B--2---:R-:W-:-:S05]  /*b810*/  IADD3 R20, P3, PT, R78, R2, RZ ;  /* 0x000000024e147210 */ /* 0x004fca0007f7e0ff */
[----:B0-----:R-:W-:Y:S02]  /*b820*/  IMAD.X R13, R8, 0x1, R4, P3 ;  /* 0x00000001080d7824 */ /* 0x001fe400018e0604 */
[----:B------:R-:W-:-:S05]  /*b830*/  @!P2 IMAD.MOV.U32 R12, RZ, RZ, R20 ;  /* 0x000000ffff0ca224 */ /* 0x000fca00078e0014 */
[----:B------:R0:W2:Y:S01]  /*b840*/  @!P2 LDG.E.U8 R84, desc[UR20][R12.64] ;  /* 0x000000140c54a981 */ /* 0x0000a2000c1e1100 */
[----:B------:R-:W-:-:S03]  /*b850*/  IMAD R11, R6, 0x5a, RZ ;  /* 0x0000005a060b7824 */ /* 0x000fc600078e02ff */
[----:B------:R-:W-:Y:S04]  /*b860*/  STL [R1+0x304], R28 ;  /* 0x0003041c01007387 */ /* 0x000fe80000100800 */
[----:B------:R1:W-:Y:S01]  /*b870*/  STL [R1+0xf68], R20 ;  /* 0x000f681401007387 */ /* 0x0003e20000100800 */
[----:B------:R-:W-:-:S03]  /*b880*/  SHF.R.S32.HI R8, RZ, 0x1f, R11 ;  /* 0x0000001fff087819 */ /* 0x000fc6000001140b */
[----:B------:R-:W-:Y:S01]  /*b890*/  STL [R1+0xf64], R13 ;  /* 0x000f640d01007387 */ /* 0x000fe20000100800 */
[----:B------:R-:W-:Y:S02]  /*b8a0*/  PRMT R5, RZ, 0x7610, R5 ;  /* 0x00007610ff057816 */ /* 0x000fe40000000005 */
[----:B------:R-:W-:Y:S01]  /*b8b0*/  PRMT R7, RZ, 0x7610, R7 ;  /* 0x00007610ff077816 */ /* 0x000fe20000000007 */
[----:B---3--:R3:W-:Y:S04]  /*b8c0*/  STL [R1+0x3dc], R33 ;  /* 0x0003dc2101007387 */ /* 0x0087e80000100800 */
[----:B-1----:R-:W4:Y:S01]  /*b8d0*/  LDL.LU R20, [R1+0x1c28] ;  /* 0x001c280001147983 */ /* 0x002f220000300800 */
[----:B---3--:R-:W-:-:S05]  /*b8e0*/  IADD3 R33, P3, PT, R11, R0, RZ ;  /* 0x000000000b217210 */ /* 0x008fca0007f7e0ff */
[----:B0-----:R-:W-:Y:S01]  /*b8f0*/  IMAD.MOV.U32 R13, RZ, RZ, R33 ;  /* 0x000000ffff0d7224 */ /* 0x001fe200078e0021 */
[----:B------:R0:W-:Y:S01]  /*b900*/  STL [R1+0xfd0], R33 ;  /* 0x000fd02101007387 */ /* 0x0001e20000100800 */
[----:B------:R-:W-:-:S05]  /*b910*/  IMAD.X R12, R8, 0x1, R3, P3 ;  /* 0x00000001080c7824 */ /* 0x000fca00018e0603 */
[----:B------:R-:W-:Y:S02]  /*b920*/  @!P0 LOP3.LUT R13, R13, R12, RZ, 0x3c, !PT ;  /* 0x0000000c0d0d8212 */ /* 0x000fe400078e3cff */
[----:B0-----:R-:W-:-:S05]  /*b930*/  IADD3 R33, P2, PT, R11, R2, RZ ;  /* 0x000000020b217210 */ /* 0x001fca0007f5e0ff */
[----:B------:R-:W-:Y:S04]  /*b940*/  STL [R1+0xfd8], R33 ;  /* 0x000fd82101007387 */ /* 0x000fe80000100800 */
[----:B------:R0:W-:Y:S04]  /*b950*/  STL [R1+0xfcc], R12 ;  /* 0x000fcc0c01007387 */ /* 0x0001e80000100800 */
[----:B--2---:R1:W-:Y:S01]  /*b960*/  STL [R1+0x3d8], R84 ;  /* 0x0003d85401007387 */ /* 0x0043e20000100800 */
[----:B0-----:R-:W-:-:S04]  /*b970*/  @!P0 LOP3.LUT R12, R13, R12, RZ, 0x3c, !PT ;  /* 0x0000000c0d0c8212 */ /* 0x001fc800078e3cff */
[----:B------:R-:W-:Y:S01]  /*b980*/  @!P0 LOP3.LUT R13, R13, R12, RZ, 0x3c, !PT ;  /* 0x0000000c0d0d8212 */ /* 0x000fe200078e3cff */
[----:B-1----:R-:W-:-:S04]  /*b990*/  IMAD.X R84, R8, 0x1, R4, P2 ;  /* 0x0000000108547824 */ /* 0x002fc800010e0604 */
[----:B------:R0:W2:Y:S02]  /*b9a0*/  @!P0 LDG.E.U8 R5, desc[UR20][R12.64] ;  /* 0x000000140c058981 */ /* 0x0000a4000c1e1100 */
[----:B0-----:R-:W-:Y:S02]  /*b9b0*/  @!P0 IMAD.MOV.U32 R12, RZ, RZ, R33 ;  /* 0x000000ffff0c8224 */ /* 0x001fe400078e0021 */
[----:B------:R-:W-:-:S05]  /*b9c0*/  @!P0 IMAD.MOV.U32 R13, RZ, RZ, R84 ;  /* 0x000000ffff0d8224 */ /* 0x000fca00078e0054 */
[----:B------:R0:W3:Y:S01]  /*b9d0*/  @!P0 LDG.E.U8 R7, desc[UR20][R12.64] ;  /* 0x000000140c078981 */ /* 0x0000e2000c1e1100 */
[----:B------:R-:W-:-:S03]  /*b9e0*/  VIADD R78, R21, 0xffffff85 ;  /* 0xffffff85154e7836 */ /* 0x000fc60000000000 */
[----:B------:R1:W-:Y:S01]  /*b9f0*/  STL [R1+0xfd4], R84 ;  /* 0x000fd45401007387 */ /* 0x0003e20000100800 */
[----:B------:R-:W-:Y:S01]  /*ba00*/  IMAD R11, R6, 0x62, RZ ;  /* 0x00000062060b7824 */ /* 0x000fe200078e02ff */
[----:B------:R-:W-:Y:S02]  /*ba10*/  ISETP.GE.U32.AND P3, PT, R78, 0x7fffff06, PT ;  /* 0x7fffff064e00780c */ /* 0x000fe40003f66070 */
[----:B------:R-:W-:Y:S01]  /*ba20*/  IADD3 R78, P0, PT, R24, R2, RZ ;  /* 0x00000002184e7210 */ /* 0x000fe20007f1e0ff */
[----:B0-----:R-:W-:Y:S01]  /*ba30*/  VIADD R12, R21, 0xffffffcd ;  /* 0xffffffcd150c7836 */ /* 0x001fe20000000000 */
[----:B------:R-:W-:-:S03]  /*ba40*/  SHF.R.S32.HI R8, RZ, 0x1f, R11 ;  /* 0x0000001fff087819 */ /* 0x000fc6000001140b */
[----:B-1----:R-:W-:Y:S01]  /*ba50*/  IMAD.X R84, R42, 0x1, R4, P0 ;  /* 0x000000012a547824 */ /* 0x002fe200000e0604 */
[----:B------:R-:W-:Y:S02]  /*ba60*/  ISETP.GE.U32.AND P0, PT, R12, 0x7fffff4e, PT ;  /* 0x7fffff4e0c00780c */ /* 0x000fe40003f06070 */
[----:B------:R-:W-:Y:S01]  /*ba70*/  PRMT R37, RZ, 0x7610, R37 ;  /* 0x00007610ff257816 */ /* 0x000fe20000000025 */
[----:B--2---:R0:W-:Y:S02]  /*ba80*/  STL [R1+0x3d4], R5 ;  /* 0x0003d40501007387 */ /* 0x0041e40000100800 */
[----:B0-----:R-:W-:-:S05]  /*ba90*/  IADD3 R5, P2, PT, R87, R2, RZ ;  /* 0x0000000257057210 */ /* 0x001fca0007f5e0ff */
[----:B------:R-:W-:Y:S04]  /*baa0*/  STL [R1+0xb90], R5 ;  /* 0x000b900501007387 */ /* 0x000fe80000100800 */
[----:B---3--:R0:W-:Y:S02]  /*bab0*/  STL [R1+0x3d0], R7 ;  /* 0x0003d00701007387 */ /* 0x0081e40000100800 */
[----:B0-----:R-:W-:Y:S01]  /*bac0*/  IMAD.X R7, R14, 0x1, R4, P2 ;  /* 0x000000010e077824 */ /* 0x001fe200010e0604 */
[----:B------:R-:W-:Y:S02]  /*bad0*/  IADD3 R33, P2, PT, R11, R0, RZ ;  /* 0x000000000b217210 */ /* 0x000fe40007f5e0ff */
[----:B------:R-:W-:-:S03]  /*bae0*/  PRMT R14, RZ, 0x7610, R14 ;  /* 0x00007610ff0e7816 */ /* 0x000fc6000000000e */
[----:B------:R-:W-:Y:S02]  /*baf0*/  IMAD.X R13, R8, 0x1, R3, P2 ;  /* 0x00000001080d7824 */ /* 0x000fe400010e0603 */
[----:B------:R-:W-:-:S05]  /*bb00*/  @!P5 IMAD.MOV.U32 R12, RZ, RZ, R33 ;  /* 0x000000ffff0cd224 */ /* 0x000fca00078e0021 */
[----:B------:R0:W2:Y:S01]  /*bb10*/  @!P5 LDG.E.U8 R14, desc[UR20][R12.64] ;  /* 0x000000140c0ed981 */ /* 0x0000a2000c1e1100 */
[----:B------:R-:W-:-:S03]  /*bb20*/  IADD3 R24, P2, PT, R11, R2, RZ ;  /* 0x000000020b187210 */ /* 0x000fc60007f5e0ff */
[----:B------:R-:W-:Y:S04]  /*bb30*/  STL [R1+0x1040], R33 ;  /* 0x0010402101007387 */ /* 0x000fe80000100800 */
[----:B------:R-:W-:Y:S01]  /*bb40*/  STL [R1+0xb8c], R7 ;  /* 0x000b8c0701007387 */ /* 0x000fe20000100800 */
[----:B0-----:R-:W-:-:S03]  /*bb50*/  @!P5 IMAD.MOV.U32 R12, RZ, RZ, R24 ;  /* 0x000000ffff0cd224 */ /* 0x001fc600078e0018 */
[----:B------:R-:W-:Y:S04]  /*bb60*/  STL [R1+0xc10], R78 ;  /* 0x000c104e01007387 */ /* 0x000fe80000100800 */
[----:B------:R0:W-:Y:S02]  /*bb70*/  STL [R1+0x103c], R13 ;  /* 0x00103c0d01007387 */ /* 0x0001e40000100800 */
[----:B0-----:R-:W-:-:S05]  /*bb80*/  IMAD.X R13, R8, 0x1, R4, P2 ;  /* 0x00000001080d7824 */ /* 0x001fca00010e0604 */
[----:B------:R0:W3:Y:S01]  /*bb90*/  @!P5 LDG.E.U8 R37, desc[UR20][R12.64] ;  /* 0x000000140c25d981 */ /* 0x0000e2000c1e1100 */
[----:B------:R-:W-:-:S03]  /*bba0*/  IMAD R11, R6, 0x6a, RZ ;  /* 0x0000006a060b7824 */ /* 0x000fc600078e02ff */
[----:B------:R-:W-:Y:S02]  /*bbb0*/  STL [R1+0xc0c], R84 ;  /* 0x000c0c5401007387 */ /* 0x000fe40000100800 */
[----:B------:R-:W-:Y:S02]  /*bbc0*/  SHF.R.S32.HI R8, RZ, 0x1f, R11 ;  /* 0x0000001fff087819 */ /* 0x000fe4000001140b */
[----:B------:R-:W-:Y:S01]  /*bbd0*/  IADD3 R33, P2, PT, R11, R0, RZ ;  /* 0x000000000b217210 */ /* 0x000fe20007f5e0ff */
[----:B------:R1:W-:Y:S04]  /*bbe0*/  STL [R1+0x1048], R24 ;  /* 0x0010481801007387 */ /* 0x0003e80000100800 */
[----:B0-----:R-:W-:Y:S01]  /*bbf0*/  IMAD.X R12, R8, 0x1, R3, P2 ;  /* 0x00000001080c7824 */ /* 0x001fe200010e0603 */
[----:B----4-:R-:W-:-:S02]  /*bc00*/  PRMT R20, RZ, 0x7610, R20 ;  /* 0x00007610ff147816 */ /* 0x010fc40000000014 */
[----:B------:R-:W-:Y:S01]  /*bc10*/  PRMT R31, RZ, 0x7610, R31 ;  /* 0x00007610ff1f7816 */ /* 0x000fe2000000001f */
[----:B--2---:R-:W-:Y:S04]  /*bc20*/  STL [R1+0x3cc], R14 ;  /* 0x0003cc0e01007387 */ /* 0x004fe80000100800 */
[----:B------:R0:W-:Y:S04]  /*bc30*/  STL [R1+0x1044], R13 ;  /* 0x0010440d01007387 */ /* 0x0001e80000100800 */
[----:B-1----:R-:W2:Y:S04]  /*bc40*/  LDL.LU R24, [R1+0x1c24] ;  /* 0x001c240001187983 */ /* 0x002ea80000300800 */
[----:B------:R1:W-:Y:S01]  /*bc50*/  STL [R1+0x10ac], R33 ;  /* 0x0010ac2101007387 */ /* 0x0003e20000100800 */
[----:B0-----:R-:W-:-:S05]  /*bc60*/  IMAD.MOV.U32 R13, RZ, RZ, R33 ;  /* 0x000000ffff0d7224 */ /* 0x001fca00078e0021 */
[----:B------:R-:W-:Y:S02]  /*bc70*/  @!P1 LOP3.LUT R13, R13, R12, RZ, 0x3c, !PT ;  /* 0x0000000c0d0d9212 */ /* 0x000fe400078e3cff */
[----:B-1----:R-:W-:-:S05]  /*bc80*/  IADD3 R33, P5, PT, R11, R2, RZ ;  /* 0x000000020b217210 */ /* 0x002fca0007fbe0ff */
[----:B------:R-:W-:Y:S04]  /*bc90*/  STL [R1+0x10b4], R33 ;  /* 0x0010b42101007387 */ /* 0x000fe80000100800 */
[----:B------:R0:W-:Y:S02]  /*bca0*/  STL [R1+0x10a8], R12 ;  /* 0x0010a80c01007387 */ /* 0x0001e40000100800 */
[----:B0-----:R-:W-:-:S04]  /*bcb0*/  @!P1 LOP3.LUT R12, R13, R12, RZ, 0x3c, !PT ;  /* 0x0000000c0d0c9212 */ /* 0x001fc800078e3cff */
[----:B------:R-:W-:Y:S01]  /*bcc0*/  @!P1 LOP3.LUT R13, R13, R12, RZ, 0x3c, !PT ;  /* 0x0000000c0d0d9212 */ /* 0x000fe200078e3cff */
[----:B---3--:R0:W-:Y:S04]  /*bcd0*/  STL [R1+0x3c8], R37 ;  /* 0x0003c82501007387 */ /* 0x0081e80000100800 */
[----:B------:R1:W3:Y:S01]  /*bce0*/  @!P1 LDG.E.U8 R20, desc[UR20][R12.64] ;  /* 0x000000140c149981 */ /* 0x0002e2000c1e1100 */
[----:B0-----:R-:W-:Y:S02]  /*bcf0*/  IMAD.X R37, R8, 0x1, R4, P5 ;  /* 0x0000000108257824 */ /* 0x001fe400028e0604 */
[----:B-1----:R-:W-:Y:S02]  /*bd00*/  @!P1 IMAD.MOV.U32 R12, RZ, RZ, R33 ;  /* 0x000000ffff0c9224 */ /* 0x002fe400078e0021 */
[----:B------:R-:W-:-:S05]  /*bd10*/  @!P1 IMAD.MOV.U32 R13, RZ, RZ, R37 ;  /* 0x000000ffff0d9224 */ /* 0x000fca00078e0025 */
[----:B------:R0:W4:Y:S01]  /*bd20*/  @!P1 LDG.E.U8 R31, desc[UR20][R12.64] ;  /* 0x000000140c1f9981 */ /* 0x000122000c1e1100 */
[-C--:B------:R-:W-:Y:S01]  /*bd30*/  IADD3 R50, P5, PT, R50, R2.reuse, RZ ;  /* 0x0000000232327210 */ /* 0x080fe20007fbe0ff */
[----:B------:R-:W-:Y:S01]  /*bd40*/  IMAD R11, R6, 0x72, RZ ;  /* 0x00000072060b7824 */ /* 0x000fe200078e02ff */
[----:B------:R-:W-:-:S03]  /*bd50*/  IADD3 R27, P1, PT, R27, R2, RZ ;  /* 0x000000021b1b7210 */ /* 0x000fc60007f3e0ff */
[----:B------:R-:W-:Y:S02]  /*bd60*/  IMAD.X R47, R47, 0x1, R4, P5 ;  /* 0x000000012f2f7824 */ /* 0x000fe400028e0604 */
[C---:B------:R-:W-:Y:S01]  /*bd70*/  VIADD R14, R21.reuse, 0xfffffffc ;  /* 0xfffffffc150e7836 */ /* 0x040fe20000000000 */
[----:B------:R-:W-:Y:S01]  /*bd80*/  SHF.R.S32.HI R8, RZ, 0x1f, R11 ;  /* 0x0000001fff087819 */ /* 0x000fe2000001140b */
[----:B0-----:R-:W-:-:S03]  /*bd90*/  VIADD R12, R21, 0xfffffff4 ;  /* 0xfffffff4150c7836 */ /* 0x001fc60000000000 */
[----:B------:R-:W-:Y:S02]  /*bda0*/  ISETP.GE.U32.AND P2, PT, R14, 0x7fffff7d, PT ;  /* 0x7fffff7d0e00780c */ /* 0x000fe40003f46070 */
[----:B------:R-:W-:Y:S02]  /*bdb0*/  PRMT R14, RZ, 0x7610, R14 ;  /* 0x00007610ff0e7816 */ /* 0x000fe4000000000e */
[----:B------:R-:W-:Y:S01]  /*bdc0*/  PRMT R25, RZ, 0x7610, R25 ;  /* 0x00007610ff197816 */ /* 0x000fe20000000019 */
[----:B---3--:R0:W-:Y:S04]  /*bdd0*/  STL [R1+0x3c4], R20 ;  /* 0x0003c41401007387 */ /* 0x0081e80000100800 */
[----:B0-----:R-:W3:Y:S04]  /*bde0*/  LDL.LU R20, [R1+0x1c20] ;  /* 0x001c200001147983 */ /* 0x001ee80000300800 */
[----:B------:R0:W-:Y:S04]  /*bdf0*/  STL [R1+0x10b0], R37 ;  /* 0x0010b02501007387 */ /* 0x0001e80000100800 */
[----:B------:R-:W-:Y:S01]  /*be00*/  STL [R1+0xc90], R50 ;  /* 0x000c903201007387 */ /* 0x000fe20000100800 */
[----:B0-----:R-:W-:-:S05]  /*be10*/  IADD3 R37, P5, PT, R11, R0, RZ ;  /* 0x000000000b257210 */ /* 0x001fca0007fbe0ff */
[----:B------:R-:W-:Y:S04]  /*be20*/  STL [R1+0x1110], R37 ;  /* 0x0011102501007387 */ /* 0x000fe80000100800 */
[----:B------:R-:W-:Y:S04]  /*be30*/  STL [R1+0xc8c], R47 ;  /* 0x000c8c2f01007387 */ /* 0x000fe80000100800 */
[----:B------:R-:W-:Y:S01]  /*be40*/  STL [R1+0xcf8], R27 ;  /* 0x000cf81b01007387 */ /* 0x000fe20000100800 */
[----:B------:R-:W-:-:S03]  /*be50*/  IMAD.X R13, R8, 0x1, R3, P5 ;  /* 0x00000001080d7824 */ /* 0x000fc600028e0603 */
[----:B----4-:R0:W-:Y:S01]  /*be60*/  STL [R1+0x3c0], R31 ;  /* 0x0003c01f01007387 */ /* 0x0101e20000100800 */
[----:B------:R-:W-:Y:S01]  /*be70*/  IADD3 R33, P5, PT, R11, R2, RZ ;  /* 0x000000020b217210 */ /* 0x000fe20007fbe0ff */
[--C-:B0-----:R-:W-:Y:S01]  /*be80*/  IMAD.X R31, R72, 0x1, R4.reuse, P1 ;  /* 0x00000001481f7824 */ /* 0x101fe200008e0604 */
[----:B------:R-:W-:Y:S01]  /*be90*/  ISETP.GE.U32.AND P1, PT, R12, 0x7fffff75, PT ;  /* 0x7fffff750c00780c */ /* 0x000fe20003f26070 */
[----:B------:R-:W-:Y:S01]  /*bea0*/  @!P6 IMAD.MOV.U32 R12, RZ, RZ, R37 ;  /* 0x000000ffff0ce224 */ /* 0x000fe200078e0025 */
[----:B------:R0:W-:Y:S04]  /*beb0*/  STL [R1+0x110c], R13 ;  /* 0x00110c0d01007387 */ /* 0x0001e80000100800 */
[----:B------:R0:W4:Y:S02]  /*bec0*/  @!P6 LDG.E.U8 R14, desc[UR20][R12.64] ;  /* 0x000000140c0ee981 */ /* 0x000124000c1e1100 */
        /* <DEDUP_REMOVED lines=10> */
[----:B--2---:R-:W-:Y:S01]  /*bf70*/  PRMT R24, RZ, 0x7610, R24 ;  /* 0x00007610ff187816 */ /* 0x004fe20000000018 */
[----:B----4-:R-:W-:Y:S04]  /*bf80*/  STL [R1+0x3bc], R14 ;  /* 0x0003bc0e01007387 */ /* 0x010fe80000100800 */
        /* <DEDUP_REMOVED lines=18> */
[----:B-1----:R-:W-:Y:S01]  /*c0b0*/  IADD3 R33, P3, PT, R11, R2, RZ ;  /* 0x000000020b217210 */ /* 0x002fe20007f7e0ff */
[----:B------:R-:W-:Y:S01]  /*c0c0*/  VIADD R13, R21, 0xffffffdc ;  /* 0xffffffdc150d7836 */ /* 0x000fe20000000000 */
[----:B------:R-:W-:-:S02]  /*c0d0*/  PRMT R34, RZ, 0x7610, R34 ;  /* 0x00007610ff227816 */ /* 0x000fc40000000022 */
[----:B------:R-:W-:Y:S01]  /*c0e0*/  PRMT R20, RZ, 0x7610, R20 ;  /* 0x00007610ff147816 */ /* 0x000fe20000000014 */
[----:B---3--:R0:W-:Y:S02]  /*c0f0*/  STL [R1+0x3b4], R24 ;  /* 0x0003b41801007387 */ /* 0x0081e40000100800 */
[----:B0-----:R-:W-:Y:S01]  /*c100*/  IMAD.X R24, R75, 0x1, R4, P6 ;  /* 0x000000014b187824 */ /* 0x001fe200030e0604 */
[----:B------:R-:W-:-:S05]  /*c110*/  IADD3 R25, P6, PT, R11, R0, RZ ;  /* 0x000000000b197210 */ /* 0x000fca0007fde0ff */
[----:B------:R-:W-:Y:S01]  /*c120*/  IMAD.X R37, R8, 0x1, R3, P6 ;  /* 0x0000000108257824 */ /* 0x000fe200030e0603 */
[----:B------:R-:W-:Y:S04]  /*c130*/  STL [R1+0xd54], R24 ;  /* 0x000d541801007387 */ /* 0x000fe80000100800 */
[----:B------:R-:W-:Y:S04]  /*c140*/  STL [R1+0xda0], R25 ;  /* 0x000da01901007387 */ /* 0x000fe80000100800 */
[----:B------:R-:W-:Y:S01]  /*c150*/  STL [R1+0xda8], R33 ;  /* 0x000da82101007387 */ /* 0x000fe20000100800 */
[----:B------:R-:W-:-:S03]  /*c160*/  ISETP.GE.U32.AND P6, PT, R12, 0x7fffff65, PT ;  /* 0x7fffff650c00780c */ /* 0x000fc60003fc6070 */
[----:B------:R-:W-:Y:S01]  /*c170*/  STL [R1+0xd9c], R37 ;  /* 0x000d9c2501007387 */ /* 0x000fe20000100800 */
[----:B------:R-:W-:-:S03]  /*c180*/  @!P0 IMAD.MOV.U32 R12, RZ, RZ, R25 ;  /* 0x000000ffff0c8224 */ /* 0x000fc600078e0019 */
[----:B--2---:R0:W-:Y:S02]  /*c190*/  STL [R1+0x3b8], R35 ;  /* 0x0003b82301007387 */ /* 0x0041e40000100800 */
[----:B0-----:R-:W-:Y:S01]  /*c1a0*/  IMAD.X R35, R8, 0x1, R4, P3 ;  /* 0x0000000108237824 */ /* 0x001fe200018e0604 */
[----:B------:R-:W-:Y:S01]  /*c1b0*/  ISETP.GE.U32.AND P3, PT, R13, 0x7fffff5d, PT ;  /* 0x7fffff5d0d00780c */ /* 0x000fe20003f66070 */
[----:B------:R-:W-:Y:S02]  /*c1c0*/  @!P0 IMAD.MOV.U32 R13, RZ, RZ, R37 ;  /* 0x000000ffff0d8224 */ /* 0x000fe400078e0025 */
[----:B------:R-:W2:Y:S04]  /*c1d0*/  LDL.LU R37, [R1+0x1c1c] ;  /* 0x001c1c0001257983 */ /* 0x000ea80000300800 */
[----:B------:R0:W3:Y:S04]  /*c1e0*/  @!P0 LDG.E.U8 R34, desc[UR20][R12.64] ;  /* 0x000000140c228981 */ /* 0x0000e8000c1e1100 */
[----:B------:R-:W4:Y:S01]  /*c1f0*/  LDL.LU R25, [R1+0x1c18] ;  /* 0x001c180001197983 */ /* 0x000f220000300800 */
[----:B0-----:R-:W-:-:S02]  /*c200*/  @!P0 IMAD.MOV.U32 R12, RZ, RZ, R33 ;  /* 0x000000ffff0c8224 */ /* 0x001fc400078e0021 */
[----:B------:R-:W-:-:S05]  /*c210*/  @!P0 IMAD.MOV.U32 R13, RZ, RZ, R35 ;  /* 0x000000ffff0d8224 */ /* 0x000fca00078e0023 */
[----:B------:R-:W2:Y:S04]  /*c220*/  @!P0 LDG.E.U8 R20, desc[UR20][R12.64] ;  /* 0x000000140c148981 */ /* 0x000ea8000c1e1100 */
[----:B------:R-:W-:Y:S04]  /*c230*/  STL [R1+0xda4], R35 ;  /* 0x000da42301007387 */ /* 0x000fe80000100800 */
[----:B---3--:R0:W-:Y:S04]  /*c240*/  STL [R1+0x3b0], R34 ;  /* 0x0003b02201007387 */ /* 0x0081e80000100800 */
[----:B0-----:R-:W3:Y:S04]  /*c250*/  LDL.LU R34, [R1+0x1c14] ;  /* 0x001c140001227983 */ /* 0x001ee80000300800 */
[----:B------:R-:W3:Y:S04]  /*c260*/  LDL.LU R35, [R1+0x1c10] ;  /* 0x001c100001237983 */ /* 0x000ee80000300800 */
[----:B------:R-:W3:Y:S04]  /*c270*/  LDL.LU R33, [R1+0x1c0c] ;  /* 0x001c0c0001217983 */ /* 0x000ee80000300800 */
[----:B--2---:R0:W-:Y:S04]  /*c280*/  STL [R1+0x3ac], R20 ;  /* 0x0003ac1401007387 */ /* 0x0041e80000100800 */
[----:B0-----:R-:W2:Y:S01]  /*c290*/  LDL.LU R20, [R1+0x1c08] ;  /* 0x001c080001147983 */ /* 0x001ea20000300800 */
[----:B------:R-:W-:Y:S01]  /*c2a0*/  PRMT R29, RZ, 0x7610, R29 ;  /* 0x00007610ff1d7816 */ /* 0x000fe2000000001d */
[----:B------:R-:W-:-:S02]  /*c2b0*/  @!P2 IMAD.MOV.U32 R12, RZ, RZ, R30 ;  /* 0x000000ffff0ca224 */ /* 0x000fc400078e001e */
[----:B------:R-:W-:Y:S01]  /*c2c0*/  @!P2 IMAD.MOV.U32 R13, RZ, RZ, R32 ;  /* 0x000000ffff0da224 */ /* 0x000fe200078e0020 */
[----:B----4-:R-:W-:Y:S01]  /*c2d0*/  PRMT R25, RZ, 0x7610, R25 ;  /* 0x00007610ff197816 */ /* 0x010fe20000000019 */
[C---:B------:R-:W-:Y:S01]  /*c2e0*/  VIADD R14, R21.reuse, 0xffffffec ;  /* 0xffffffec150e7836 */ /* 0x040fe20000000000 */
[----:B------:R-:W-:Y:S02]  /*c2f0*/  PRMT R87, RZ, 0x7610, R87 ;  /* 0x00007610ff577816 */ /* 0x000fe40000000057 */
[----:B------:R-:W-:Y:S01]  /*c300*/  PRMT R75, RZ, 0x7610, R75 ;  /* 0x00007610ff4b7816 */ /* 0x000fe2000000004b */
[----:B------:R0:W4:Y:S01]  /*c310*/  @!P2 LDG.E.U8 R29, desc[UR20][R12.64] ;  /* 0x000000140c1da981 */ /* 0x000122000c1e1100 */
[----:B------:R-:W-:Y:S01]  /*c320*/  PRMT R72, RZ, 0x7610, R72 ;  /* 0x00007610ff487816 */ /* 0x000fe20000000048 */
[----:B------:R-:W-:Y:S01]  /*c330*/  VIADD R8, R21, 0xffffffd4 ;  /* 0xffffffd415087836 */ /* 0x000fe20000000000 */
[----:B------:R-:W-:Y:S01]  /*c340*/  PRMT R56, RZ, 0x7610, R56 ;  /* 0x00007610ff387816 */ /* 0x000fe20000000038 */
[----:B------:R-:W3:Y:S01]  /*c350*/  LDL.LU R32, [R1+0x1c04] ;  /* 0x001c040001207983 */ /* 0x000ee20000300800 */
[----:B0-----:R-:W-:-:S02]  /*c360*/  @!P2 IMAD.MOV.U32 R12, RZ, RZ, R26 ;  /* 0x000000ffff0ca224 */ /* 0x001fc400078e001a */
[----:B------:R-:W-:Y:S01]  /*c370*/  @!P2 IMAD.MOV.U32 R13, RZ, RZ, R28 ;  /* 0x000000ffff0da224 */ /* 0x000fe200078e001c */
[----:B------:R-:W-:Y:S01]  /*c380*/  ISETP.GE.U32.AND P5, PT, R14, 0x7fffff6d, PT ;  /* 0x7fffff6d0e00780c */ /* 0x000fe20003fa6070 */
[----:B------:R-:W3:Y:S04]  /*c390*/  LDL.LU R30, [R1+0x1c00] ;  /* 0x001c0000011e7983 */ /* 0x000ee80000300800 */
[----:B------:R0:W3:Y:S02]  /*c3a0*/  @!P2 LDG.E.U8 R25, desc[UR20][R12.64] ;  /* 0x000000140c19a981 */ /* 0x0000e4000c1e1100 */
[----:B0-----:R-:W-:Y:S02]  /*c3b0*/  @!P1 IMAD.MOV.U32 R12, RZ, RZ, R17 ;  /* 0x000000ffff0c9224 */ /* 0x001fe400078e0011 */
[----:B------:R-:W-:Y:S01]  /*c3c0*/  @!P1 IMAD.MOV.U32 R13, RZ, RZ, R16 ;  /* 0x000000ffff0d9224 */ /* 0x000fe200078e0010 */
[----:B--2---:R-:W-:-:S06]  /*c3d0*/  PRMT R20, RZ, 0x7610, R20 ;  /* 0x00007610ff147816 */ /* 0x004fcc0000000014 */
[----:B------:R0:W2:Y:S02]  /*c3e0*/  @!P1 LDG.E.U8 R20, desc[UR20][R12.64] ;  /* 0x000000140c149981 */ /* 0x0000a4000c1e1100 */
[----:B0-----:R-:W-:Y:S02]  /*c3f0*/  @!P1 IMAD.MOV.U32 R12, RZ, RZ, R5 ;  /* 0x000000ffff0c9224 */ /* 0x001fe400078e0005 */
[----:B------:R-:W-:-:S05]  /*c400*/  @!P1 IMAD.MOV.U32 R13, RZ, RZ, R7 ;  /* 0x000000ffff0d9224 */ /* 0x000fca00078e0007 */
[----:B------:R0:W2:Y:S02]  /*c410*/  @!P1 LDG.E.U8 R87, desc[UR20][R12.64] ;  /* 0x000000140c579981 */ /* 0x0000a4000c1e1100 */
[----:B0-----:R-:W-:Y:S02]  /*c420*/  @!P5 IMAD.MOV.U32 R12, RZ, RZ, R10 ;  /* 0x000000ffff0cd224 */ /* 0x001fe400078e000a */
[----:B------:R-:W-:-:S05]  /*c430*/  @!P5 IMAD.MOV.U32 R13, RZ, RZ, R15 ;  /* 0x000000ffff0dd224 */ /* 0x000fca00078e000f */
[----:B------:R0:W2:Y:S02]  /*c440*/  @!P5 LDG.E.U8 R75, desc[UR20][R12.64] ;  /* 0x000000140c4bd981 */ /* 0x0000a4000c1e1100 */
[----:B0-----:R-:W-:Y:S02]  /*c450*/  @!P5 IMAD.MOV.U32 R12, RZ, RZ, R78 ;  /* 0x000000ffff0cd224 */ /* 0x001fe400078e004e */
[----:B------:R-:W-:-:S05]  /*c460*/  @!P5 IMAD.MOV.U32 R13, RZ, RZ, R84 ;  /* 0x000000ffff0dd224 */ /* 0x000fca00078e0054 */
[----:B------:R0:W2:Y:S01]  /*c470*/  @!P5 LDG.E.U8 R72, desc[UR20][R12.64] ;  /* 0x000000140c48d981 */ /* 0x0000a2000c1e1100 */
[----:B------:R-:W-:Y:S01]  /*c480*/  ISETP.GE.U32.AND P0, PT, R8, 0x7fffff55, PT ;  /* 0x7fffff550800780c */ /* 0x000fe20003f06070 */
[----:B------:R-:W-:Y:S01]  /*c490*/  VIADD R8, R21, 0xffffffcc ;  /* 0xffffffcc15087836 */ /* 0x000fe20000000000 */
[----:B------:R-:W-:Y:S01]  /*c4a0*/  PRMT R42, RZ, 0x7610, R42 ;  /* 0x00007610ff2a7816 */ /* 0x000fe2000000002a */
        /* <DEDUP_REMOVED lines=21> */
[----:B------:R-:W-:Y:S02]  /*c600*/  ISETP.GE.U32.AND P6, PT, R8, 0x7fffff35, PT ;  /* 0x7fffff350800780c */ /* 0x000fe40003fc6070 */
[----:B------:R-:W-:Y:S01]  /*c610*/  PRMT R8, RZ, 0x7610, R8 ;  /* 0x00007610ff087816 */ /* 0x000fe20000000008 */
[----:B0-----:R-:W-:Y:S02]  /*c620*/  @!P3 IMAD.MOV.U32 R12, RZ, RZ, R27 ;  /* 0x000000ffff0cb224 */ /* 0x001fe400078e001b */
[----:B------:R-:W-:Y:S01]  /*c630*/  @!P3 IMAD.MOV.U32 R13, RZ, RZ, R31 ;  /* 0x000000ffff0db224 */ /* 0x000fe200078e001f */
[----:B----4-:R0:W-:Y:S04]  /*c640*/  STL [R1+0x3a8], R29 ;  /* 0x0003a81d01007387 */ /* 0x0101e80000100800 */
[----:B------:R1:W4:Y:S04]  /*c650*/  @!P3 LDG.E.U8 R11, desc[UR20][R12.64] ;  /* 0x000000140c0bb981 */ /* 0x000328000c1e1100 */
[----:B0-----:R-:W4:Y:S01]  /*c660*/  LDL.LU R29, [R1+0x1bfc] ;  /* 0x001bfc00011d7983 */ /* 0x001f220000300800 */
[----:B-1----:R-:W-:-:S03]  /*c670*/  @!P0 IMAD.MOV.U32 R12, RZ, RZ, R9 ;  /* 0x000000ffff0c8224 */ /* 0x002fc600078e0009 */
[----:B------:R-:W4:Y:S01]  /*c680*/  LDL.LU R28, [R1+0x1bf8] ;  /* 0x001bf800011c7983 */ /* 0x000f220000300800 */
[----:B------:R-:W-:-:S03]  /*c690*/  @!P0 IMAD.MOV.U32 R13, RZ, RZ, R24 ;  /* 0x000000ffff0d8224 */ /* 0x000fc600078e0018 */
[----:B------:R-:W4:Y:S04]  /*c6a0*/  LDL.LU R26, [R1+0x1bf4] ;  /* 0x001bf400011a7983 */ /* 0x000f280000300800 */
[----:B------:R0:W4:Y:S04]  /*c6b0*/  @!P0 LDG.E.U8 R8, desc[UR20][R12.64] ;  /* 0x000000140c088981 */ /* 0x000128000c1e1100 */
[----:B---3--:R1:W-:Y:S04]  /*c6c0*/  STL [R1+0x3a4], R25 ;  /* 0x0003a41901007387 */ /* 0x0083e80000100800 */
[----:B-1----:R-:W3:Y:S04]  /*c6d0*/  LDL.LU R25, [R1+0x1bf0] ;  /* 0x001bf00001197983 */ /* 0x002ee80000300800 */
[----:B------:R-:W3:Y:S04]  /*c6e0*/  LDL.LU R16, [R1+0x1bec] ;  /* 0x001bec0001107983 */ /* 0x000ee80000300800 */
[----:B------:R-:W3:Y:S04]  /*c6f0*/  LDL.LU R17, [R1+0x1be8] ;  /* 0x001be80001117983 */ /* 0x000ee80000300800 */
[----:B--2---:R1:W-:Y:S04]  /*c700*/  STL [R1+0x3a0], R20 ;  /* 0x0003a01401007387 */ /* 0x0043e80000100800 */
[----:B-1----:R-:W2:Y:S04]  /*c710*/  LDL.LU R20, [R1+0x1be4] ;  /* 0x001be40001147983 */ /* 0x002ea80000300800 */
[----:B------:R-:W2:Y:S04]  /*c720*/  LDL.LU R7, [R1+0x1be0] ;  /* 0x001be00001077983 */ /* 0x000ea80000300800 */
[----:B------:R-:W2:Y:S04]  /*c730*/  LDL.LU R5, [R1+0x1bdc] ;  /* 0x001bdc0001057983 */ /* 0x000ea80000300800 */
[----:B------:R-:W2:Y:S01]  /*c740*/  LDL.LU R15, [R1+0x1bd8] ;  /* 0x001bd800010f7983 */ /* 0x000ea20000300800 */
[----:B------:R-:W-:-:S03]  /*c750*/  IMAD.SHL.U32 R84, R6, 0x4, RZ ;  /* 0x0000000406547824 */ /* 0x000fc600078e00ff */
[----:B------:R-:W3:Y:S01]  /*c760*/  LDL.LU R10, [R1+0x1bd4] ;  /* 0x001bd400010a7983 */ /* 0x000ee20000300800 */
[----:B0-----:R-:W-:Y:S01]  /*c770*/  VIADD R12, R21, 0xffffffac ;  /* 0xffffffac150c7836 */ /* 0x001fe20000000000 */
[----:B------:R-:W-:Y:S02]  /*c780*/  IADD3 R24, P0, PT, R84, R0, RZ ;  /* 0x0000000054187210 */ /* 0x000fe40007f1e0ff */
[----:B------:R0:W-:Y:S04]  /*c790*/  STL [R1+0x380], R14 ;  /* 0x0003800e01007387 */ /* 0x0001e80000100800 */
[----:B------:R-:W-:Y:S01]  /*c7a0*/  STL [R1+0x39c], R87 ;  /* 0x00039c5701007387 */ /* 0x000fe20000100800 */
[----:B0-----:R-:W-:-:S05]  /*c7b0*/  IMAD R14, R6, 0x33, RZ ;  /* 0x00000033060e7824 */ /* 0x001fca00078e02ff */
[----:B------:R-:W-:Y:S01]  /*c7c0*/  IADD3 R13, P3, PT, R14, R0, RZ ;  /* 0x000000000e0d7210 */ /* 0x000fe20007f7e0ff */
[----:B----4-:R0:W-:Y:S04]  /*c7d0*/  STL [R1+0x378], R8 ;  /* 0x0003780801007387 */ /* 0x0101e80000100800 */
        /* <DEDUP_REMOVED lines=13> */
[----:B--2---:R-:W-:Y:S02]  /*c8b0*/  PRMT R15, RZ, 0x7610, R15 ;  /* 0x00007610ff0f7816 */ /* 0x004fe4000000000f */
[----:B------:R-:W-:-:S04]  /*c8c0*/  PRMT R5, RZ, 0x7610, R5 ;  /* 0x00007610ff057816 */ /* 0x000fc80000000005 */
[----:B------:R0:W2:Y:S02]  /*c8d0*/  @!P2 LDG.E.U8 R15, desc[UR20][R12.64] ;  /* 0x000000140c0fa981 */ /* 0x0000a4000c1e1100 */
[----:B0-----:R-:W-:Y:S02]  /*c8e0*/  @!P2 IMAD.MOV.U32 R12, RZ, RZ, R9 ;  /* 0x000000ffff0ca224 */ /* 0x001fe400078e0009 */
[----:B------:R-:W-:-:S05]  /*c8f0*/  @!P2 IMAD.MOV.U32 R13, RZ, RZ, R8 ;  /* 0x000000ffff0da224 */ /* 0x000fca00078e0008 */
[----:B------:R0:W4:Y:S04]  /*c900*/  @!P2 LDG.E.U8 R5, desc[UR20][R12.64] ;  /* 0x000000140c05a981 */ /* 0x000128000c1e1100 */
[----:B------:R-:W-:Y:S01]  /*c910*/  STL [R1+0x310], R24 ;  /* 0x0003101801007387 */ /* 0x000fe20000100800 */
[----:B------:R-:W-:-:S03]  /*c920*/  IMAD R87, R6, 0xc, RZ ;  /* 0x0000000c06577824 */ /* 0x000fc600078e02ff */
[----:B------:R-:W-:Y:S04]  /*c930*/  STL [R1+0x390], R56 ;  /* 0x0003903801007387 */ /* 0x000fe80000100800 */
[----:B------:R-:W-:Y:S04]  /*c940*/  STL [R1+0xdac], R31 ;  /* 0x000dac1f01007387 */ /* 0x000fe80000100800 */
[----:B------:R-:W-:Y:S04]  /*c950*/  STL [R1+0x38c], R42 ;  /* 0x00038c2a01007387 */ /* 0x000fe80000100800 */
[----:B------:R-:W-:Y:S04]  /*c960*/  STL [R1+0x30c], R27 ;  /* 0x00030c1b01007387 */ /* 0x000fe80000100800 */
[----:B------:R-:W-:Y:S04]  /*c970*/  STL [R1+0xdb8], R9 ;  /* 0x000db80901007387 */ /* 0x000fe80000100800 */
[----:B------:R-:W-:Y:S04]  /*c980*/  STL [R1+0x384], R41 ;  /* 0x0003842901007387 */ /* 0x000fe80000100800 */
[----:B------:R1:W-:Y:S01]  /*c990*/  STL [R1+0xdb4], R8 ;  /* 0x000db40801007387 */ /* 0x0003e20000100800 */
[----:B------:R-:W-:Y:S01]  /*c9a0*/  SHF.R.S32.HI R14, RZ, 0x1f, R87 ;  /* 0x0000001fff0e7819 */ /* 0x000fe20000011457 */
[----:B------:R-:W-:-:S02]  /*c9b0*/  IMAD R47, R6, 0x3b, RZ ;  /* 0x0000003b062f7824 */ /* 0x000fc400078e02ff */
[----:B------:R-:W-:Y:S02]  /*c9c0*/  IMAD R38, R6, 0x14, RZ ;  /* 0x0000001406267824 */ /* 0x000fe400078e02ff */
[----:B0-----:R-:W-:Y:S01]  /*c9d0*/  VIADD R12, R21, 0xffffffa4 ;  /* 0xffffffa4150c7836 */ /* 0x001fe20000000000 */
[----:B-1----:R-:W-:Y:S02]  /*c9e0*/  SHF.R.S32.HI R8, RZ, 0x1f, R47 ;  /* 0x0000001fff087819 */ /* 0x002fe4000001142f */
[----:B------:R-:W-:Y:S02]  /*c9f0*/  SHF.R.S32.HI R42, RZ, 0x1f, R38 ;  /* 0x0000001fff2a7819 */ /* 0x000fe40000011426 */
[----:B------:R-:W-:Y:S02]  /*ca00*/  IADD3 R89, P2, PT, R38, R0, RZ ;  /* 0x0000000026597210 */ /* 0x000fe40007f5e0ff */
[----:B------:R-:W-:-:S03]  /*ca10*/  PRMT R26, RZ, 0x7610, R26 ;  /* 0x00007610ff1a7816 */ /* 0x000fc6000000001a */
[----:B------:R-:W-:Y:S01]  /*ca20*/  IMAD.X R9, R42, 0x1, R3, P2 ;  /* 0x000000012a097824 */ /* 0x000fe200010e0603 */
[----:B------:R-:W-:Y:S02]  /*ca30*/  ISETP.GE.U32.AND P2, PT, R12, 0x7fffff25, PT ;  /* 0x7fffff250c00780c */ /* 0x000fe40003f46070 */
[----:B---3--:R-:W-:Y:S01]  /*ca40*/  PRMT R16, RZ, 0x7610, R16 ;  /* 0x00007610ff107816 */ /* 0x008fe20000000010 */
[----:B--2---:R0:W-:Y:S02]  /*ca50*/  STL [R1+0x374], R15 ;  /* 0x0003740f01007387 */ /* 0x0041e40000100800 */
[----:B0-----:R-:W-:-:S05]  /*ca60*/  IADD3 R15, P3, PT, R87, R0, RZ ;  /* 0x00000000570f7210 */ /* 0x001fca0007f7e0ff */
[----:B------:R-:W-:Y:S04]  /*ca70*/  STL [R1+0xb98], R15 ;  /* 0x000b980f01007387 */ /* 0x000fe80000100800 */
[----:B----4-:R0:W-:Y:S02]  /*ca80*/  STL [R1+0x370], R5 ;  /* 0x0003700501007387 */ /* 0x0101e40000100800 */
[----:B0-----:R-:W-:Y:S01]  /*ca90*/  IMAD.X R5, R14, 0x1, R3, P3 ;  /* 0x000000010e057824 */ /* 0x001fe200018e0603 */
[----:B------:R-:W-:-:S05]  /*caa0*/  IADD3 R39, P3, PT, R47, R0, RZ ;  /* 0x000000002f277210 */ /* 0x000fca0007f7e0ff */
[----:B------:R-:W-:Y:S02]  /*cab0*/  IMAD.X R41, R8, 0x1, R3, P3 ;  /* 0x0000000108297824 */ /* 0x000fe400018e0603 */
[----:B------:R-:W-:Y:S02]  /*cac0*/  @!P1 IMAD.MOV.U32 R12, RZ, RZ, R39 ;  /* 0x000000ffff0c9224 */ /* 0x000fe400078e0027 */
[----:B------:R-:W-:Y:S01]  /*cad0*/  @!P1 IMAD.MOV.U32 R13, RZ, RZ, R41 ;  /* 0x000000ffff0d9224 */ /* 0x000fe200078e0029 */
[----:B------:R-:W-:-:S04]  /*cae0*/  IADD3 R31, P3, PT, R47, R2, RZ ;  /* 0x000000022f1f7210 */ /* 0x000fc80007f7e0ff */
[----:B------:R0:W2:Y:S01]  /*caf0*/  @!P1 LDG.E.U8 R26, desc[UR20][R12.64] ;  /* 0x000000140c1a9981 */ /* 0x0000a2000c1e1100 */
[----:B------:R-:W-:Y:S02]  /*cb00*/  IMAD.X R8, R8, 0x1, R4, P3 ;  /* 0x0000000108087824 */ /* 0x000fe400018e0604 */
[----:B0-----:R-:W-:Y:S02]  /*cb10*/  @!P1 IMAD.MOV.U32 R12, RZ, RZ, R31 ;  /* 0x000000ffff0c9224 */ /* 0x001fe400078e001f */
[----:B------:R-:W-:-:S05]  /*cb20*/  @!P1 IMAD.MOV.U32 R13, RZ, RZ, R8 ;  /* 0x000000ffff0d9224 */ /* 0x000fca00078e0008 */
[----:B------:R0:W3:Y:S04]  /*cb30*/  @!P1 LDG.E.U8 R16, desc[UR20][R12.64] ;  /* 0x000000140c109981 */ /* 0x0000e8000c1e1100 */
[----:B------:R-:W-:Y:S04]  /*cb40*/  STL [R1+0xb94], R5 ;  /* 0x000b940501007387 */ /* 0x000fe80000100800 */
[----:B------:R1:W-:Y:S01]  /*cb50*/  STL [R1+0xe20], R39 ;  /* 0x000e202701007387 */ /* 0x0003e20000100800 */
[----:B------:R-:W-:-:S03]  /*cb60*/  IMAD R75, R6, 0x43, RZ ;  /* 0x00000043064b7824 */ /* 0x000fc600078e02ff */
[----:B------:R-:W-:Y:S01]  /*cb70*/  STL [R1+0xc18], R89 ;  /* 0x000c185901007387 */ /* 0x000fe20000100800 */
[----:B-1----:R-:W-:-:S03]  /*cb80*/  IMAD R39, R6, 0x1c, RZ ;  /* 0x0000001c06277824 */ /* 0x002fc600078e02ff */
[----:B------:R1:W-:Y:S02]  /*cb90*/  STL [R1+0xe1c], R41 ;  /* 0x000e1c2901007387 */ /* 0x0003e40000100800 */
[----:B------:R-:W-:Y:S02]  /*cba0*/  SHF.R.S32.HI R47, RZ, 0x1f, R39 ;  /* 0x0000001fff2f7819 */ /* 0x000fe40000011427 */
[-C--:B------:R-:W-:Y:S01]  /*cbb0*/  IADD3 R56, P3, PT, R39, R0.reuse, RZ ;  /* 0x0000000027387210 */ /* 0x080fe20007f7e0ff */
[----:B------:R-:W-:Y:S04]  /*cbc0*/  STL [R1+0xc14], R9 ;  /* 0x000c140901007387 */ /* 0x000fe80000100800 */
[----:B------:R-:W-:Y:S01]  /*cbd0*/  STL [R1+0xe28], R31 ;  /* 0x000e281f01007387 */ /* 0x000fe20000100800 */
[----:B------:R-:W-:Y:S01]  /*cbe0*/  IMAD.X R59, R47, 0x1, R3, P3 ;  /* 0x000000012f3b7824 */ /* 0x000fe200018e0603 */
[----:B-1----:R-:W-:Y:S01]  /*cbf0*/  IADD3 R41, P3, PT, R75, R0, RZ ;  /* 0x000000004b297210 */ /* 0x002fe20007f7e0ff */
[----:B0-----:R-:W-:Y:S01]  /*cc00*/  VIADD R12, R21, 0xffffff9c ;  /* 0xffffff9c150c7836 */ /* 0x001fe20000000000 */
[----:B------:R-:W-:-:S02]  /*cc10*/  PRMT R20, RZ, 0x7610, R20 ;  /* 0x00007610ff147816 */ /* 0x000fc40000000014 */
        /* <DEDUP_REMOVED lines=10> */
[----:B------:R-:W-:Y:S04]  /*ccc0*/  STL [R1+0xe90], R41 ;  /* 0x000e902901007387 */ /* 0x000fe80000100800 */
[----:B------:R-:W-:Y:S01]  /*ccd0*/  STL [R1+0xd00], R49 ;  /* 0x000d003101007387 */ /* 0x000fe20000100800 */
[----:B------:R-:W-:-:S03]  /*cce0*/  IMAD.X R50, R72, 0x1, R3, P1 ;  /* 0x0000000148327824 */ /* 0x000fc600008e0603 */
[----:B------:R-:W-:Y:S01]  /*ccf0*/  STL [R1+0xe8c], R44 ;  /* 0x000e8c2c01007387 */ /* 0x000fe20000100800 */
[----:B------:R-:W-:-:S03]  /*cd00*/  ISETP.GE.U32.AND P1, PT, R12, 0x7fffff1d, PT ;  /* 0x7fffff1d0c00780c */ /* 0x000fc60003f26070 */
        /* <DEDUP_REMOVED lines=8> */
[----:B------:R0:W3:Y:S01]  /*cd90*/  @!P5 LDG.E.U8 R7, desc[UR20][R12.64] ;  /* 0x000000140c07d981 */ /* 0x0000e2000c1e1100 */
[C---:B------:R-:W-:Y:S02]  /*cda0*/  IMAD R31, R6.reuse, 0x2c, RZ ;  /* 0x0000002c061f7824 */ /* 0x040fe400078e02ff */
[----:B------:R-:W-:Y:S01]  /*cdb0*/  IMAD R78, R6, 0x4b, RZ ;  /* 0x0000004b064e7824 */ /* 0x000fe200078e02ff */
[----:B------:R-:W-:Y:S02]  /*cdc0*/  STL [R1+0xcfc], R50 ;  /* 0x000cfc3201007387 */ /* 0x000fe40000100800 */
[-C--:B------:R-:W-:Y:S02]  /*cdd0*/  IADD3 R41, P3, PT, R31, R0.reuse, RZ ;  /* 0x000000001f297210 */ /* 0x080fe40007f7e0ff */
[----:B------:R-:W-:Y:S01]  /*cde0*/  SHF.R.S32.HI R75, RZ, 0x1f, R31 ;  /* 0x0000001fff4b7819 */ /* 0x000fe2000001141f */
[----:B------:R-:W-:Y:S01]  /*cdf0*/  STL [R1+0xe98], R16 ;  /* 0x000e981001007387 */ /* 0x000fe20000100800 */
[----:B0-----:R-:W-:-:S03]  /*ce00*/  IADD3 R13, P5, PT, R78, R0, RZ ;  /* 0x000000004e0d7210 */ /* 0x001fc60007fbe0ff */
[----:B------:R0:W-:Y:S01]  /*ce10*/  STL [R1+0xe94], R8 ;  /* 0x000e940801007387 */ /* 0x0001e20000100800 */
[----:B------:R-:W-:Y:S02]  /*ce20*/  IMAD.X R44, R75, 0x1, R3, P3 ;  /* 0x000000014b2c7824 */ /* 0x000fe400018e0603 */
[----:B------:R-:W-:Y:S01]  /*ce30*/  VIADD R12, R21, 0xffffff94 ;  /* 0xffffff94150c7836 */ /* 0x000fe20000000000 */
[----:B0-----:R-:W-:Y:S02]  /*ce40*/  SHF.R.S32.HI R8, RZ, 0x1f, R78 ;  /* 0x0000001fff087819 */ /* 0x001fe4000001144e */
[----:B------:R-:W-:Y:S01]  /*ce50*/  PRMT R52, RZ, 0x7610, R52 ;  /* 0x00007610ff347816 */ /* 0x000fe20000000034 */
[----:B---3--:R0:W-:Y:S04]  /*ce60*/  STL [R1+0x360], R7 ;  /* 0x0003600701007387 */ /* 0x0081e80000100800 */
[----:B------:R-:W-:Y:S04]  /*ce70*/  STL [R1+0xd60], R41 ;  /* 0x000d602901007387 */ /* 0x000fe80000100800 */
[----:B--2---:R1:W-:Y:S01]  /*ce80*/  STL [R1+0x364], R20 ;  /* 0x0003641401007387 */ /* 0x0043e20000100800 */
[----:B0-----:R-:W-:-:S02]  /*ce90*/  IMAD.MOV.U32 R7, RZ, RZ, R64 ;  /* 0x000000ffff077224 */ /* 0x001fc400078e0040 */
[----:B------:R-:W-:Y:S01]  /*cea0*/  IMAD.X R64, R8, 0x1, R3, P5 ;  /* 0x0000000108407824 */ /* 0x000fe200028e0603 */
[----:B-1----:R-:W-:-:S05]  /*ceb0*/  IADD3 R20, P3, PT, R84, R2, RZ ;  /* 0x0000000254147210 */ /* 0x002fca0007f7e0ff */
[----:B------:R-:W-:Y:S01]  /*cec0*/  IMAD.X R16, R11, 0x1, R4, P3 ;  /* 0x000000010b107824 */ /* 0x000fe200018e0604 */
[----:B------:R-:W-:Y:S01]  /*ced0*/  ISETP.GE.U32.AND P3, PT, R12, 0x7fffff15, PT ;  /* 0x7fffff150c00780c */ /* 0x000fe20003f66070 */
[----:B------:R-:W-:Y:S01]  /*cee0*/  IMAD.MOV.U32 R12, RZ, RZ, R64 ;  /* 0x000000ffff0c7224 */ /* 0x000fe200078e0040 */
[----:B------:R-:W-:Y:S04]  /*cef0*/  STL [R1+0xd5c], R44 ;  /* 0x000d5c2c01007387 */ /* 0x000fe80000100800 */
[----:B------:R0:W-:Y:S02]  /*cf00*/  STL [R1+0xf00], R13 ;  /* 0x000f000d01007387 */ /* 0x0001e40000100800 */
[----:B0-----:R-:W-:-:S04]  /*cf10*/  @!P6 LOP3.LUT R13, R13, R12, RZ, 0x3c, !PT ;  /* 0x0000000c0d0de212 */ /* 0x001fc800078e3cff */
[----:B------:R-:W-:-:S04]  /*cf20*/  @!P6 LOP3.LUT R12, R13, R12, RZ, 0x3c, !PT ;  /* 0x0000000c0d0ce212 */ /* 0x000fc800078e3cff */
[----:B------:R-:W-:-:S05]  /*cf30*/  @!P6 LOP3.LUT R13, R13, R12, RZ, 0x3c, !PT ;  /* 0x0000000c0d0de212 */ /* 0x000fca00078e3cff */
[----:B------:R0:W2:Y:S04]  /*cf40*/  @!P6 LDG.E.U8 R52, desc[UR20][R12.64] ;  /* 0x000000140c34e981 */ /* 0x0000a8000c1e1100 */
[----:B------:R-:W-:Y:S04]  /*cf50*/  STL [R1+0x318], R20 ;  /* 0x0003181401007387 */ /* 0x000fe80000100800 */
[----:B------:R1:W-:Y:S01]  /*cf60*/  STL [R1+0xefc], R64 ;  /* 0x000efc4001007387 */ /* 0x0003e20000100800 */
[----:B------:R-:W-:Y:S02]  /*cf70*/  PRMT R84, RZ, 0x7610, R84 ;  /* 0x00007610ff547816 */ /* 0x000fe40000000054 */
[----:B-1----:R-:W-:-:S05]  /*cf80*/  IADD3 R64, P5, PT, R78, R2, RZ ;  /* 0x000000024e407210 */ /* 0x002fca0007fbe0ff */
[----:B0-----:R-:W-:Y:S02]  /*cf90*/  IMAD.X R13, R8, 0x1, R4, P5 ;  /* 0x00000001080d7824 */ /* 0x001fe400028e0604 */
[----:B------:R-:W-:-:S05]  /*cfa0*/  @!P6 IMAD.MOV.U32 R12, RZ, RZ, R64 ;  /* 0x000000ffff0ce224 */ /* 0x000fca00078e0040 */
[----:B------:R0:W3:Y:S01]  /*cfb0*/  @!P6 LDG.E.U8 R84, desc[UR20][R12.64] ;  /* 0x000000140c54e981 */ /* 0x0000e2000c1e1100 */
[----:B------:R-:W-:-:S03]  /*cfc0*/  IMAD R11, R6, 0x53, RZ ;  /* 0x00000053060b7824 */ /* 0x000fc600078e02ff */
[----:B------:R-:W-:Y:S04]  /*cfd0*/  STL [R1+0x314], R16 ;  /* 0x0003141001007387 */ /* 0x000fe80000100800 */
[----:B------:R1:W-:Y:S01]  /*cfe0*/  STL [R1+0xf08], R64 ;  /* 0x000f084001007387 */ /* 0x0003e20000100800 */
[----:B------:R-:W-:-:S03]  /*cff0*/  SHF.R.S32.HI R8, RZ, 0x1f, R11 ;  /* 0x0000001fff087819 */ /* 0x000fc6000001140b */
[----:B------:R-:W-:Y:S01]  /*d000*/  STL [R1+0xf04], R13 ;  /* 0x000f040d01007387 */ /* 0x000fe20000100800 */
[----:B------:R-:W-:Y:S01]  /*d010*/  VIADD R78, R21, 0xffffff8c ;  /* 0xffffff8c154e7836 */ /* 0x000fe20000000000 */
[----:B------:R-:W-:Y:S02]  /*d020*/  PRMT R10, RZ, 0x7610, R10 ;  /* 0x00007610ff0a7816 */ /* 0x000fe4000000000a */
[----:B--2---:R2:W-:Y:S04]  /*d030*/  STL [R1+0x35c], R52 ;  /* 0x00035c3401007387 */ /* 0x0045e80000100800 */
[----:B-1----:R-:W4:Y:S01]  /*d040*/  LDL.LU R64, [R1+0x1bd0] ;  /* 0x001bd00001407983 */ /* 0x002f220000300800 */
[----:B--2---:R-:W-:-:S05]  /*d050*/  IADD3 R52, P5, PT, R11, R0, RZ ;  /* 0x000000000b347210 */ /* 0x004fca0007fbe0ff */
[----:B0-----:R-:W-:Y:S01]  /*d060*/  IMAD.MOV.U32 R13, RZ, RZ, R52 ;  /* 0x000000ffff0d7224 */ /* 0x001fe200078e0034 */
[----:B------:R0:W-:Y:S01]  /*d070*/  STL [R1+0xf70], R52 ;  /* 0x000f703401007387 */ /* 0x0001e20000100800 */
[----:B------:R-:W-:-:S05]  /*d080*/  IMAD.X R12, R8, 0x1, R3, P5 ;  /* 0x00000001080c7824 */ /* 0x000fca00028e0603 */
[----:B------:R-:W-:Y:S02]  /*d090*/  @!P0 LOP3.LUT R13, R13, R12, RZ, 0x3c, !PT ;  /* 0x0000000c0d0d8212 */ /* 0x000fe400078e3cff */
[----:B0-----:R-:W-:-:S05]  /*d0a0*/  IADD3 R52, P6, PT, R11, R2, RZ ;  /* 0x000000020b347210 */ /* 0x001fca0007fde0ff */
[----:B------:R-:W-:Y:S01]  /*d0b0*/  STL [R1+0xf78], R52 ;  /* 0x000f783401007387 */ /* 0x000fe20000100800 */
[----:B------:R-:W-:-:S03]  /*d0c0*/  ISETP.GE.U32.AND P5, PT, R78, 0x7fffff0d, PT ;  /* 0x7fffff0d4e00780c */ /* 0x000fc60003fa6070 */
[----:B------:R0:W-:Y:S01]  /*d0d0*/  STL [R1+0xf6c], R12 ;  /* 0x000f6c0c01007387 */ /* 0x0001e20000100800 */
[----:B------:R-:W-:-:S03]  /*d0e0*/  PRMT R78, RZ, 0x7610, R78 ;  /* 0x00007610ff4e7816 */ /* 0x000fc6000000004e */
[----:B---3--:R1:W-:Y:S01]  /*d0f0*/  STL [R1+0x354], R84 ;  /* 0x0003545401007387 */ /* 0x0083e20000100800 */
[----:B0-----:R-:W-:-:S04]  /*d100*/  @!P0 LOP3.LUT R12, R13, R12, RZ, 0x3c, !PT ;  /* 0x0000000c0d0c8212 */ /* 0x001fc800078e3cff */
[----:B------:R-:W-:Y:S01]  /*d110*/  @!P0 LOP3.LUT R13, R13, R12, RZ, 0x3c, !PT ;  /* 0x0000000c0d0d8212 */ /* 0x000fe200078e3cff */
[----:B-1----:R-:W-:-:S04]  /*d120*/  IMAD.X R84, R8, 0x1, R4, P6 ;  /* 0x0000000108547824 */ /* 0x002fc800030e0604 */
[----:B------:R0:W2:Y:S02]  /*d130*/  @!P0 LDG.E.U8 R78, desc[UR20][R12.64] ;  /* 0x000000140c4e8981 */ /* 0x0000a4000c1e1100 */
[----:B0-----:R-:W-:Y:S02]  /*d140*/  @!P0 IMAD.MOV.U32 R12, RZ, RZ, R52 ;  /* 0x000000ffff0c8224 */ /* 0x001fe400078e0034 */
[----:B------:R-:W-:-:S05]  /*d150*/  @!P0 IMAD.MOV.U32 R13, RZ, RZ, R84 ;  /* 0x000000ffff0d8224 */ /* 0x000fca00078e0054 */
[----:B------:R0:W3:Y:S01]  /*d160*/  @!P0 LDG.E.U8 R10, desc[UR20][R12.64] ;  /* 0x000000140c0a8981 */ /* 0x0000e2000c1e1100 */
[----:B------:R-:W-:Y:S01]  /*d170*/  IADD3 R87, P6, PT, R87, R2, RZ ;  /* 0x0000000257577210 */ /* 0x000fe20007fde0ff */
[----:B------:R-:W-:Y:S02]  /*d180*/  IMAD R11, R6, 0x5b, RZ ;  /* 0x0000005b060b7824 */ /* 0x000fe400078e02ff */
[----:B------:R-:W-:Y:S04]  /*d190*/  STL [R1+0xf74], R84 ;  /* 0x000f745401007387 */ /* 0x000fe80000100800 */
[----:B------:R-:W-:Y:S01]  /*d1a0*/  STL [R1+0xba0], R87 ;  /* 0x000ba05701007387 */ /* 0x000fe20000100800 */
[----:B------:R-:W-:Y:S01]  /*d1b0*/  SHF.R.S32.HI R8, RZ, 0x1f, R11 ;  /* 0x0000001fff087819 */ /* 0x000fe2000001140b */
[----:B0-----:R-:W-:Y:S01]  /*d1c0*/  VIADD R12, R21, 0xffffff84 ;  /* 0xffffff84150c7836 */ /* 0x001fe20000000000 */
[----:B------:R-:W-:Y:S01]  /*d1d0*/  PRMT R37, RZ, 0x7610, R37 ;  /* 0x00007610ff257816 */ /* 0x000fe20000000025 */
[----:B---3--:R0:W-:Y:S04]  /*d1e0*/  STL [R1+0x34c], R10 ;  /* 0x00034c0a01007387 */ /* 0x0081e80000100800 */
[----:B--2---:R1:W-:Y:S01]  /*d1f0*/  STL [R1+0x350], R78 ;  /* 0x0003504e01007387 */ /* 0x0043e20000100800 */
[----:B0-----:R-:W-:Y:S01]  /*d200*/  IMAD.X R10, R14, 0x1, R4, P6 ;  /* 0x000000010e0a7824 */ /* 0x001fe200030e0604 */
[----:B------:R-:W-:-:S02]  /*d210*/  IADD3 R52, P6, PT, R11, R0, RZ ;  /* 0x000000000b347210 */ /* 0x000fc40007fde0ff */
[-C--:B-1----:R-:W-:Y:S02]  /*d220*/  IADD3 R78, P0, PT, R38, R2.reuse, RZ ;  /* 0x00000002264e7210 */ /* 0x082fe40007f1e0ff */
[----:B------:R-:W-:Y:S01]  /*d230*/  PRMT R14, RZ, 0x7610, R14 ;  /* 0x00007610ff0e7816 */ /* 0x000fe2000000000e */
[----:B------:R-:W-:Y:S02]  /*d240*/  IMAD.X R13, R8, 0x1, R3, P6 ;  /* 0x00000001080d7824 */ /* 0x000fe400030e0603 */
[----:B------:R-:W-:Y:S01]  /*d250*/  IMAD.X R84, R42, 0x1, R4, P0 ;  /* 0x000000012a547824 */ /* 0x000fe200000e0604 */
[----:B------:R-:W-:Y:S01]  /*d260*/  ISETP.GE.U32.AND P0, PT, R12, 0x7fffff05, PT ;  /* 0x7fffff050c00780c */ /* 0x000fe20003f06070 */
[----:B------:R-:W-:Y:S01]  /*d270*/  @!P2 IMAD.MOV.U32 R12, RZ, RZ, R52 ;  /* 0x000000ffff0ca224 */ /* 0x000fe200078e0034 */
[----:B------:R-:W-:Y:S01]  /*d280*/  IADD3 R38, P6, PT, R11, R2, RZ ;  /* 0x000000020b267210 */ /* 0x000fe20007fde0ff */
[----:B------:R-:W-:Y:S04]  /*d290*/  STL [R1+0xfe0], R52 ;  /* 0x000fe03401007387 */ /* 0x000fe80000100800 */
[----:B------:R-:W-:Y:S04]  /*d2a0*/  STL [R1+0xb9c], R10 ;  /* 0x000b9c0a01007387 */ /* 0x000fe80000100800 */
[----:B------:R-:W-:Y:S04]  /*d2b0*/  STL [R1+0xc20], R78 ;  /* 0x000c204e01007387 */ /* 0x000fe80000100800 */
        /* <DEDUP_REMOVED lines=14> */
[----:B------:R0:W-:Y:S02]  /*d3a0*/  STL [R1+0xfe4], R13 ;  /* 0x000fe40d01007387 */ /* 0x0001e40000100800 */
[----:B0-----:R-:W-:Y:S02]  /*d3b0*/  IMAD.X R13, R8, 0x1, R3, P6 ;  /* 0x00000001080d7824 */ /* 0x001fe400030e0603 */
[----:B---3--:R0:W-:Y:S04]  /*d3c0*/  STL [R1+0x290], R37 ;  /* 0x0002902501007387 */ /* 0x0081e80000100800 */
[----:B------:R-:W-:Y:S04]  /*d3d0*/  STL [R1+0x1050], R52 ;  /* 0x0010503401007387 */ /* 0x000fe80000100800 */
[----:B------:R1:W2:Y:S01]  /*d3e0*/  @!P1 LDG.E.U8 R51, desc[UR20][R12.64] ;  /* 0x000000140c339981 */ /* 0x0002a2000c1e1100 */
[----:B0-----:R-:W-:-:S05]  /*d3f0*/  IADD3 R37, P2, PT, R11, R2, RZ ;  /* 0x000000020b257210 */ /* 0x001fca0007f5e0ff */
[----:B------:R-:W-:Y:S01]  /*d400*/  IMAD.X R38, R8, 0x1, R4, P2 ;  /* 0x0000000108267824 */ /* 0x000fe200010e0604 */
[----:B------:R-:W-:Y:S01]  /*d410*/  STL [R1+0x1058], R37 ;  /* 0x0010582501007387 */ /* 0x000fe20000100800 */
[----:B-1----:R-:W-:-:S03]  /*d420*/  @!P1 IMAD.MOV.U32 R12, RZ, RZ, R37 ;  /* 0x000000ffff0c9224 */ /* 0x002fc600078e0025 */
[----:B------:R0:W-:Y:S02]  /*d430*/  STL [R1+0x104c], R13 ;  /* 0x00104c0d01007387 */ /* 0x0001e40000100800 */
[----:B0-----:R-:W-:-:S05]  /*d440*/  @!P1 IMAD.MOV.U32 R13, RZ, RZ, R38 ;  /* 0x000000ffff0d9224 */ /* 0x001fca00078e0026 */
[----:B------:R0:W3:Y:S04]  /*d450*/  @!P1 LDG.E.U8 R28, desc[UR20][R12.64] ;  /* 0x000000140c1c9981 */ /* 0x0000e8000c1e1100 */
[----:B------:R1:W-:Y:S01]  /*d460*/  STL [R1+0x1054], R38 ;  /* 0x0010542601007387 */ /* 0x0003e20000100800 */
[----:B------:R-:W-:Y:S02]  /*d470*/  IMAD R11, R6, 0x6b, RZ ;  /* 0x0000006b060b7824 */ /* 0x000fe400078e02ff */
[C---:B------:R-:W-:Y:S02]  /*d480*/  VIADD R14, R21.reuse, 0xfffffffb ;  /* 0xfffffffb150e7836 */ /* 0x040fe40000000000 */
[----:B0-----:R-:W-:Y:S01]  /*d490*/  VIADD R12, R21, 0xfffffff3 ;  /* 0xfffffff3150c7836 */ /* 0x001fe20000000000 */
[----:B------:R-:W-:-:S02]  /*d4a0*/  SHF.R.S32.HI R8, RZ, 0x1f, R11 ;  /* 0x0000001fff087819 */ /* 0x000fc4000001140b */
[-C--:B-1----:R-:W-:Y:S02]  /*d4b0*/  IADD3 R38, P1, PT, R26, R2.reuse, RZ ;  /* 0x000000021a267210 */ /* 0x082fe40007f3e0ff */
[----:B------:R-:W-:Y:S02]  /*d4c0*/  ISETP.GE.U32.AND P6, PT, R14, 0x7fffff7c, PT ;  /* 0x7fffff7c0e00780c */ /* 0x000fe40003fc6070 */
[----:B------:R-:W-:Y:S01]  /*d4d0*/  PRMT R14, RZ, 0x7610, R14 ;  /* 0x00007610ff0e7816 */ /* 0x000fe2000000000e */
[----:B--2---:R0:W-:Y:S02]  /*d4e0*/  STL [R1+0x280], R51 ;  /* 0x0002803301007387 */ /* 0x0041e40000100800 */
[----:B0-----:R-:W-:-:S05]  /*d4f0*/  IADD3 R51, P2, PT, R39, R2, RZ ;  /* 0x0000000227337210 */ /* 0x001fca0007f5e0ff */
[----:B------:R-:W-:Y:S01]  /*d500*/  STL [R1+0xca0], R51 ;  /* 0x000ca03301007387 */ /* 0x000fe20000100800 */
[--C-:B------:R-:W-:Y:S02]  /*d510*/  IMAD.X R52, R47, 0x1, R4.reuse, P2 ;  /* 0x000000012f347824 */ /* 0x100fe400010e0604 */
[----:B------:R-:W-:Y:S01]  /*d520*/  IMAD.X R39, R72, 0x1, R4, P1 ;  /* 0x0000000148277824 */ /* 0x000fe200008e0604 */
[----:B------:R-:W-:Y:S01]  /*d530*/  ISETP.GE.U32.AND P1, PT, R12, 0x7fffff74, PT ;  /* 0x7fffff740c00780c */ /* 0x000fe20003f26070 */
[----:B---3--:R0:W-:Y:S02]  /*d540*/  STL [R1+0x274], R28 ;  /* 0x0002741c01007387 */ /* 0x0081e40000100800 */
[----:B0-----:R-:W-:-:S05]  /*d550*/  IADD3 R28, P2, PT, R11, R0, RZ ;  /* 0x000000000b1c7210 */ /* 0x001fca0007f5e0ff */
[----:B------:R-:W-:Y:S02]  /*d560*/  IMAD.X R13, R8, 0x1, R3, P2 ;  /* 0x00000001080d7824 */ /* 0x000fe400010e0603 */
[----:B------:R-:W-:-:S05]  /*d570*/  @!P3 IMAD.MOV.U32 R12, RZ, RZ, R28 ;  /* 0x000000ffff0cb224 */ /* 0x000fca00078e001c */
[----:B------:R0:W2:Y:S01]  /*d580*/  @!P3 LDG.E.U8 R14, desc[UR20][R12.64] ;  /* 0x000000140c0eb981 */ /* 0x0000a2000c1e1100 */
[----:B------:R-:W-:-:S03]  /*d590*/  IADD3 R26, P2, PT, R11, R2, RZ ;  /* 0x000000020b1a7210 */ /* 0x000fc60007f5e0ff */
[----:B------:R1:W-:Y:S01]  /*d5a0*/  STL [R1+0x10bc], R28 ;  /* 0x0010bc1c01007387 */ /* 0x0003e20000100800 */
[----:B------:R-:W-:Y:S01]  /*d5b0*/  IMAD R11, R6, 0x73, RZ ;  /* 0x00000073060b7824 */ /* 0x000fe200078e02ff */
[----:B------:R-:W-:Y:S02]  /*d5c0*/  PRMT R93, RZ, 0x7610, R93 ;  /* 0x00007610ff5d7816 */ /* 0x000fe4000000005d */
[----:B------:R-:W-:Y:S01]  /*d5d0*/  STL [R1+0xc9c], R52 ;  /* 0x000c9c3401007387 */ /* 0x000fe20000100800 */
[----:B0-----:R-:W-:-:S03]  /*d5e0*/  @!P3 IMAD.MOV.U32 R12, RZ, RZ, R26 ;  /* 0x000000ffff0cb224 */ /* 0x001fc600078e001a */
[----:B------:R-:W-:Y:S01]  /*d5f0*/  STL [R1+0xd08], R38 ;  /* 0x000d082601007387 */ /* 0x000fe20000100800 */
[----:B-1----:R-:W-:-:S03]  /*d600*/  IMAD.X R28, R8, 0x1, R4, P2 ;  /* 0x00000001081c7824 */ /* 0x002fc600010e0604 */
[----:B------:R0:W-:Y:S01]  /*d610*/  STL [R1+0x10b8], R13 ;  /* 0x0010b80d01007387 */ /* 0x0001e20000100800 */
[----:B------:R-:W-:Y:S02]  /*d620*/  SHF.R.S32.HI R8, RZ, 0x1f, R11 ;  /* 0x0000001fff087819 */ /* 0x000fe4000001140b */
[----:B------:R-:W-:Y:S01]  /*d630*/  IADD3 R37, P2, PT, R11, R0, RZ ;  /* 0x000000000b257210 */ /* 0x000fe20007f5e0ff */
[----:B------:R-:W-:Y:S01]  /*d640*/  STL [R1+0xd04], R39 ;  /* 0x000d042701007387 */ /* 0x000fe20000100800 */
[----:B0-----:R-:W-:-:S03]  /*d650*/  @!P3 IMAD.MOV.U32 R13, RZ, RZ, R28 ;  /* 0x000000ffff0db224 */ /* 0x001fc600078e001c */
[----:B------:R0:W-:Y:S01]  /*d660*/  STL [R1+0x10c4], R26 ;  /* 0x0010c41a01007387 */ /* 0x0001e20000100800 */
[----:B------:R-:W-:-:S03]  /*d670*/  PRMT R34, RZ, 0x7610, R34 ;  /* 0x00007610ff227816 */ /* 0x000fc60000000022 */
[----:B------:R1:W3:Y:S01]  /*d680*/  @!P3 LDG.E.U8 R93, desc[UR20][R12.64] ;  /* 0x000000140c5db981 */ /* 0x0002e2000c1e1100 */
[----:B0-----:R-:W-:Y:S01]  /*d690*/  IADD3 R26, P3, PT, R11, R2, RZ ;  /* 0x000000020b1a7210 */ /* 0x001fe20007f7e0ff */
[----:B-1----:R-:W-:Y:S02]  /*d6a0*/  IMAD.X R13, R8, 0x1, R3, P2 ;  /* 0x00000001080d7824 */ /* 0x002fe400010e0603 */
[----:B------:R-:W-:Y:S01]  /*d6b0*/  @!P5 IMAD.MOV.U32 R12, RZ, RZ, R37 ;  /* 0x000000ffff0cd224 */ /* 0x000fe200078e0025 */
[----:B------:R-:W-:-:S04]  /*d6c0*/  PRMT R17, RZ, 0x7610, R17 ;  /* 0x00007610ff117816 */ /* 0x000fc80000000011 */
[----:B------:R0:W3:Y:S02]  /*d6d0*/  @!P5 LDG.E.U8 R34, desc[UR20][R12.64] ;  /* 0x000000140c22d981 */ /* 0x0000e4000c1e1100 */
[----:B0-----:R-:W-:Y:S02]  /*d6e0*/  @!P5 IMAD.MOV.U32 R12, RZ, RZ, R26 ;  /* 0x000000ffff0cd224 */ /* 0x001fe400078e001a */
[----:B--2---:R-:W-:Y:S04]  /*d6f0*/  STL [R1+0x244], R14 ;  /* 0x0002440e01007387 */ /* 0x004fe80000100800 */
[----:B------:R0:W-:Y:S04]  /*d700*/  STL [R1+0x10c0], R28 ;  /* 0x0010c01c01007387 */ /* 0x0001e80000100800 */
[----:B------:R-:W-:Y:S04]  /*d710*/  STL [R1+0x1120], R37 ;  /* 0x0011202501007387 */ /* 0x000fe80000100800 */
[----:B------:R-:W-:Y:S01]  /*d720*/  STL [R1+0x1128], R26 ;  /* 0x0011281a01007387 */ /* 0x000fe20000100800 */
[----:B0-----:R-:W-:-:S03]  /*d730*/  IMAD.X R28, R8, 0x1, R4, P3 ;  /* 0x00000001081c7824 */ /* 0x001fc600018e0604 */
[----:B------:R0:W-:Y:S02]  /*d740*/  STL [R1+0x111c], R13 ;  /* 0x00111c0d01007387 */ /* 0x0001e40000100800 */
[----:B0-----:R-:W-:-:S05]  /*d750*/  @!P5 IMAD.MOV.U32 R13, RZ, RZ, R28 ;  /* 0x000000ffff0dd224 */ /* 0x001fca00078e001c */
[----:B------:R0:W2:Y:S01]  /*d760*/  @!P5 LDG.E.U8 R17, desc[UR20][R12.64] ;  /* 0x000000140c11d981 */ /* 0x0000a2000c1e1100 */
[----:B------:R-:W-:-:S03]  /*d770*/  IMAD R11, R6, 0x7b, RZ ;  /* 0x0000007b060b7824 */ /* 0x000fc600078e02ff */
[----:B------:R-:W-:Y:S02]  /*d780*/  STL [R1+0x1124], R28 ;  /* 0x0011241c01007387 */ /* 0x000fe40000100800 */
[----:B------:R-:W-:Y:S02]  /*d790*/  SHF.R.S32.HI R8, RZ, 0x1f, R11 ;  /* 0x0000001fff087819 */ /* 0x000fe4000001140b */
[-C--:B------:R-:W-:Y:S01]  /*d7a0*/  IADD3 R26, P5, PT, R11, R2.reuse, RZ ;  /* 0x000000020b1a7210 */ /* 0x080fe20007fbe0ff */
[----:B---3--:R1:W-:Y:S01]  /*d7b0*/  STL [R1+0x228], R34 ;  /* 0x0002282201007387 */ /* 0x0083e20000100800 */
[----:B0-----:R-:W-:Y:S01]  /*d7c0*/  VIADD R12, R21, 0xffffffe3 ;  /* 0xffffffe3150c7836 */ /* 0x001fe20000000000 */
[----:B-1----:R-:W-:Y:S01]  /*d7d0*/  IADD3 R34, P3, PT, R31, R2, RZ ;  /* 0x000000021f227210 */ /* 0x002fe20007f7e0ff */
[----:B------:R-:W-:-:S04]  /*d7e0*/  VIADD R13, R21, 0xffffffdb ;  /* 0xffffffdb150d7836 */ /* 0x000fc80000000000 */
[--C-:B------:R-:W-:Y:S01]  /*d7f0*/  IMAD.X R37, R75, 0x1, R4.reuse, P3 ;  /* 0x000000014b257824 */ /* 0x100fe200018e0604 */
[----:B------:R-:W-:Y:S01]  /*d800*/  PRMT R29, RZ, 0x7610, R29 ;  /* 0x00007610ff1d7816 */ /* 0x000fe2000000001d */
[----:B------:R-:W-:Y:S01]  /*d810*/  IMAD.X R28, R8, 0x1, R4, P5 ;  /* 0x00000001081c7824 */ /* 0x000fe200028e0604 */
[----:B------:R-:W-:Y:S02]  /*d820*/  ISETP.GE.U32.AND P5, PT, R13, 0x7fffff5c, PT ;  /* 0x7fffff5c0d00780c */ /* 0x000fe40003fa6070 */
[----:B----4-:R-:W-:Y:S01]  /*d830*/  PRMT R64, RZ, 0x7610, R64 ;  /* 0x00007610ff407816 */ /* 0x010fe20000000040 */
[----:B--2---:R0:W-:Y:S02]  /*d840*/  STL [R1+0x224], R17 ;  /* 0x0002241101007387 */ /* 0x0041e40000100800 */
[----:B0-----:R-:W-:Y:S01]  /*d850*/  IMAD.MOV.U32 R17, RZ, RZ, R7 ;  /* 0x000000ffff117224 */ /* 0x001fe200078e0007 */
[----:B------:R-:W-:-:S05]  /*d860*/  IADD3 R7, P3, PT, R11, R0, RZ ;  /* 0x000000000b077210 */ /* 0x000fca0007f7e0ff */
        /* <DEDUP_REMOVED lines=22> */
[----:B------:R-:W-:Y:S01]  /*d9d0*/  PRMT R25, RZ, 0x7610, R25 ;  /* 0x00007610ff197816 */ /* 0x000fe20000000019 */
[----:B------:R-:W-:-:S02]  /*d9e0*/  @!P6 IMAD.MOV.U32 R12, RZ, RZ, R24 ;  /* 0x000000ffff0ce224 */ /* 0x000fc400078e0018 */
[----:B------:R-:W-:Y:S02]  /*d9f0*/  @!P6 IMAD.MOV.U32 R13, RZ, RZ, R27 ;  /* 0x000000ffff0de224 */ /* 0x000fe400078e001b */
[C---:B------:R-:W-:Y:S01]  /*da00*/  VIADD R14, R21.reuse, 0xffffffeb ;  /* 0xffffffeb150e7836 */ /* 0x040fe20000000000 */
[----:B------:R-:W-:Y:S02]  /*da10*/  PRMT R75, RZ, 0x7610, R75 ;  /* 0x00007610ff4b7816 */ /* 0x000fe4000000004b */
[----:B------:R-:W-:Y:S01]  /*da20*/  PRMT R72, RZ, 0x7610, R72 ;  /* 0x00007610ff487816 */ /* 0x000fe20000000048 */
[----:B------:R0:W2:Y:S01]  /*da30*/  @!P6 LDG.E.U8 R25, desc[UR20][R12.64] ;  /* 0x000000140c19e981 */ /* 0x0000a2000c1e1100 */
[----:B------:R-:W-:Y:S02]  /*da40*/  ISETP.GE.U32.AND P2, PT, R14, 0x7fffff6c, PT ;  /* 0x7fffff6c0e00780c */ /* 0x000fe40003f46070 */
[----:B------:R-:W-:Y:S01]  /*da50*/  PRMT R61, RZ, 0x7610, R61 ;  /* 0x00007610ff3d7816 */ /* 0x000fe2000000003d */
[----:B------:R-:W-:Y:S01]  /*da60*/  VIADD R8, R21, 0xffffffd3 ;  /* 0xffffffd315087836 */ /* 0x000fe20000000000 */
[----:B------:R-:W-:Y:S01]  /*da70*/  PRMT R54, RZ, 0x7610, R54 ;  /* 0x00007610ff367816 */ /* 0x000fe20000000036 */
[----:B------:R-:W2:Y:S01]  /*da80*/  LDL.LU R27, [R1+0x1bb4] ;  /* 0x001bb400011b7983 */ /* 0x000ea20000300800 */
[----:B----4-:R-:W-:Y:S01]  /*da90*/  PRMT R7, RZ, 0x7610, R7 ;  /* 0x00007610ff077816 */ /* 0x010fe20000000007 */
[----:B0-----:R-:W-:-:S02]  /*daa0*/  @!P6 IMAD.MOV.U32 R12, RZ, RZ, R20 ;  /* 0x000000ffff0ce224 */ /* 0x001fc400078e0014 */
[----:B------:R-:W-:Y:S01]  /*dab0*/  @!P6 IMAD.MOV.U32 R13, RZ, RZ, R16 ;  /* 0x000000ffff0de224 */ /* 0x000fe200078e0010 */
[----:B------:R-:W-:Y:S01]  /*dac0*/  ISETP.GE.U32.AND P0, PT, R8, 0x7fffff54, PT ;  /* 0x7fffff540800780c */ /* 0x000fe20003f06070 */
[----:B------:R-:W4:Y:S04]  /*dad0*/  LDL.LU R24, [R1+0x1bb0] ;  /* 0x001bb00001187983 */ /* 0x000f280000300800 */
[----:B------:R0:W2:Y:S02]  /*dae0*/  @!P6 LDG.E.U8 R7, desc[UR20][R12.64] ;  /* 0x000000140c07e981 */ /* 0x0000a4000c1e1100 */
[----:B0-----:R-:W-:Y:S02]  /*daf0*/  @!P1 IMAD.MOV.U32 R12, RZ, RZ, R15 ;  /* 0x000000ffff0c9224 */ /* 0x001fe400078e000f */
[----:B------:R-:W-:Y:S01]  /*db00*/  @!P1 IMAD.MOV.U32 R13, RZ, RZ, R5 ;  /* 0x000000ffff0d9224 */ /* 0x000fe200078e0005 */
[----:B------:R-:W-:Y:S01]  /*db10*/  PRMT R47, RZ, 0x7610, R47 ;  /* 0x00007610ff2f7816 */ /* 0x000fe2000000002f */
[----:B------:R-:W-:Y:S01]  /*db20*/  VIADD R8, R21, 0xffffffcb ;  /* 0xffffffcb15087836 */ /* 0x000fe20000000000 */
[----:B------:R-:W-:-:S04]  /*db30*/  PRMT R42, RZ, 0x7610, R42 ;  /* 0x00007610ff2a7816 */ /* 0x000fc8000000002a */
[----:B------:R-:W-:Y:S01]  /*db40*/  ISETP.GE.U32.AND P6, PT, R8, 0x7fffff4c, PT ;  /* 0x7fffff4c0800780c */ /* 0x000fe20003fc6070 */
[----:B------:R-:W-:Y:S01]  /*db50*/  VIADD R8, R21, 0xffffffc3 ;  /* 0xffffffc315087836 */ /* 0x000fe20000000000 */
[----:B------:R-:W-:Y:S02]  /*db60*/  PRMT R14, RZ, 0x7610, R14 ;  /* 0x00007610ff0e7816 */ /* 0x000fe4000000000e */
[----:B------:R-:W-:Y:S02]  /*db70*/  PRMT R11, RZ, 0x7610, R11 ;  /* 0x00007610ff0b7816 */ /* 0x000fe4000000000b */
[----:B---3--:R-:W-:-:S06]  /*db80*/  PRMT R64, RZ, 0x7610, R64 ;  /* 0x00007610ff407816 */ /* 0x008fcc0000000040 */
        /* <DEDUP_REMOVED lines=17> */
[----:B------:R-:W-:Y:S02]  /*dca0*/  VIADD R8, R21, 0xffffffbb ;  /* 0xffffffbb15087836 */ /* 0x000fe40000000000 */
        /* <DEDUP_REMOVED lines=20> */
[----:B------:R1:W-:Y:S01]  /*ddf0*/  STL [R1+0x1f8], R7 ;  /* 0x0001f80701007387 */ /* 0x0003e20000100800 */
[----:B------:R-:W-:-:S03]  /*de00*/  IMAD R84, R6, 0x5, RZ ;  /* 0x0000000506547824 */ /* 0x000fc600078e02ff */
[----:B-1----:R-:W2:Y:S04]  /*de10*/  LDL.LU R7, [R1+0x1ba0] ;  /* 0x001ba00001077983 */ /* 0x002ea80000300800 */
[----:B------:R-:W2:Y:S04]  /*de20*/  LDL.LU R5, [R1+0x1b9c] ;  /* 0x001b9c0001057983 */ /* 0x000ea80000300800 */
[----:B------:R-:W2:Y:S01]  /*de30*/  LDL.LU R15, [R1+0x1b98] ;  /* 0x001b9800010f7983 */ /* 0x000ea20000300800 */
[----:B0-----:R-:W-:Y:S01]  /*de40*/  VIADD R12, R21, 0xffffffab ;  /* 0xffffffab150c7836 */ /* 0x001fe20000000000 */
[----:B------:R-:W-:-:S02]  /*de50*/  PRMT R35, RZ, 0x7610, R35 ;  /* 0x00007610ff237816 */ /* 0x000fc40000000023 */
[----:B---3--:R0:W-:Y:S04]  /*de60*/  STL [R1+0x1f0], R64 ;  /* 0x0001f04001007387 */ /* 0x0081e80000100800 */
[----:B0-----:R-:W3:Y:S04]  /*de70*/  LDL.LU R64, [R1+0x1b94] ;  /* 0x001b940001407983 */ /* 0x001ee80000300800 */
[----:B------:R-:W3:Y:S04]  /*de80*/  LDL.LU R10, [R1+0x1b90] ;  /* 0x001b9000010a7983 */ /* 0x000ee80000300800 */
[----:B------:R-:W3:Y:S04]  /*de90*/  LDL.LU R9, [R1+0x1b8c] ;  /* 0x001b8c0001097983 */ /* 0x000ee80000300800 */
[----:B----4-:R0:W-:Y:S04]  /*dea0*/  STL [R1+0x1c0], R14 ;  /* 0x0001c00e01007387 */ /* 0x0101e80000100800 */
[----:B------:R-:W-:Y:S01]  /*deb0*/  STL [R1+0x1e8], R75 ;  /* 0x0001e84b01007387 */ /* 0x000fe20000100800 */
[----:B0-----:R-:W-:-:S05]  /*dec0*/  IMAD R14, R6, 0x34, RZ ;  /* 0x00000034060e7824 */ /* 0x001fca00078e02ff */
[----:B------:R-:W-:Y:S01]  /*ded0*/  IADD3 R13, P5, PT, R14, R0, RZ ;  /* 0x000000000e0d7210 */ /* 0x000fe20007fbe0ff */
[----:B------:R0:W-:Y:S04]  /*dee0*/  STL [R1+0x1ac], R8 ;  /* 0x0001ac0801007387 */ /* 0x0001e80000100800 */
[----:B------:R-:W-:Y:S04]  /*def0*/  STL [R1+0x1e0], R72 ;  /* 0x0001e04801007387 */ /* 0x000fe80000100800 */
[----:B------:R1:W-:Y:S01]  /*df00*/  STL [R1+0x1b4], R11 ;  /* 0x0001b40b01007387 */ /* 0x0003e20000100800 */
[----:B0-----:R-:W-:-:S03]  /*df10*/  SHF.R.S32.HI R8, RZ, 0x1f, R14 ;  /* 0x0000001fff087819 */ /* 0x001fc6000001140e */
[----:B------:R0:W-:Y:S01]  /*df20*/  STL [R1+0x1d4], R54 ;  /* 0x0001d43601007387 */ /* 0x0001e20000100800 */
[----:B-1----:R-:W-:Y:S02]  /*df30*/  SHF.R.S32.HI R11, RZ, 0x1f, R84 ;  /* 0x0000001fff0b7819 */ /* 0x002fe40000011454 */
[----:B0-----:R-:W-:Y:S01]  /*df40*/  IADD3 R54, P0, PT, R84, R0, RZ ;  /* 0x0000000054367210 */ /* 0x001fe20007f1e0ff */
[--C-:B------:R-:W-:Y:S01]  /*df50*/  IMAD.X R37, R8, 0x1, R3.reuse, P5 ;  /* 0x0000000108257824 */ /* 0x100fe200028e0603 */
[----:B------:R-:W-:Y:S03]  /*df60*/  STL [R1+0x1dc], R61 ;  /* 0x0001dc3d01007387 */ /* 0x000fe60000100800 */
[----:B------:R-:W-:Y:S01]  /*df70*/  IMAD.X R56, R11, 0x1, R3, P0 ;  /* 0x000000010b387824 */ /* 0x000fe200000e0603 */
[----:B------:R-:W-:Y:S01]  /*df80*/  ISETP.GE.U32.AND P0, PT, R12, 0x7fffff2c, PT ;  /* 0x7fffff2c0c00780c */ /* 0x000fe20003f06070 */
[----:B------:R0:W-:Y:S01]  /*df90*/  STL [R1+0xdc0], R13 ;  /* 0x000dc00d01007387 */ /* 0x0001e20000100800 */
[----:B------:R-:W-:-:S02]  /*dfa0*/  @!P6 IMAD.MOV.U32 R12, RZ, RZ, R13 ;  /* 0x000000ffff0ce224 */ /* 0x000fc400078e000d */
[----:B0-----:R-:W-:-:S05]  /*dfb0*/  @!P6 IMAD.MOV.U32 R13, RZ, RZ, R37 ;  /* 0x000000ffff0de224 */ /* 0x001fca00078e0025 */
[----:B------:R0:W4:Y:S01]  /*dfc0*/  @!P6 LDG.E.U8 R35, desc[UR20][R12.64] ;  /* 0x000000140c23e981 */ /* 0x000122000c1e1100 */
[----:B------:R-:W-:Y:S01]  /*dfd0*/  IADD3 R34, P5, PT, R14, R2, RZ ;  /* 0x000000020e227210 */ /* 0x000fe20007fbe0ff */
[----:B------:R-:W-:Y:S01]  /*dfe0*/  IMAD R87, R6, 0xd, RZ ;  /* 0x0000000d06577824 */ /* 0x000fe200078e02ff */
[----:B------:R-:W-:Y:S01]  /*dff0*/  PRMT R32, RZ, 0x7610, R32 ;  /* 0x00007610ff207816 */ /* 0x000fe20000000020 */
[----:B------:R-:W-:Y:S02]  /*e000*/  STL [R1+0x320], R54 ;  /* 0x0003203601007387 */ /* 0x000fe40000100800 */
[----:B------:R-:W-:Y:S01]  /*e010*/  IMAD.X R8, R8, 0x1, R4, P5 ;  /* 0x0000000108087824 */ /* 0x000fe200028e0604 */
[----:B------:R-:W-:Y:S01]  /*e020*/  SHF.R.S32.HI R14, RZ, 0x1f, R87 ;  /* 0x0000001fff0e7819 */ /* 0x000fe20000011457 */
[----:B------:R-:W-:Y:S01]  /*e030*/  STL [R1+0xdbc], R37 ;  /* 0x000dbc2501007387 */ /* 0x000fe20000100800 */
[----:B------:R-:W-:Y:S01]  /*e040*/  IADD3 R49, P5, PT, R87, R0, RZ ;  /* 0x0000000057317210 */ /* 0x000fe20007fbe0ff */
[----:B0-----:R-:W-:-:S02]  /*e050*/  @!P6 IMAD.MOV.U32 R12, RZ, RZ, R34 ;  /* 0x000000ffff0ce224 */ /* 0x001fc400078e0022 */
[----:B------:R0:W-:Y:S01]  /*e060*/  STL [R1+0x1cc], R47 ;  /* 0x0001cc2f01007387 */ /* 0x0001e20000100800 */
[----:B------:R-:W-:Y:S02]  /*e070*/  @!P6 IMAD.MOV.U32 R13, RZ, RZ, R8 ;  /* 0x000000ffff0de224 */ /* 0x000fe400078e0008 */
[----:B------:R-:W-:Y:S01]  /*e080*/  IMAD R39, R6, 0x15, RZ ;  /* 0x0000001506277824 */ /* 0x000fe200078e02ff */
[----:B------:R-:W-:Y:S01]  /*e090*/  STL [R1+0x31c], R56 ;  /* 0x00031c3801007387 */ /* 0x000fe20000100800 */
[----:B------:R-:W-:Y:S02]  /*e0a0*/  IMAD.X R50, R14, 0x1, R3, P5 ;  /* 0x000000010e327824 */ /* 0x000fe400028e0603 */
[----:B0-----:R-:W-:Y:S01]  /*e0b0*/  IMAD R47, R6, 0x3c, RZ ;  /* 0x0000003c062f7824 */ /* 0x001fe200078e02ff */
[----:B------:R0:W-:Y:S04]  /*e0c0*/  STL [R1+0xdc8], R34 ;  /* 0x000dc82201007387 */ /* 0x0001e80000100800 */
[----:B------:R1:W3:Y:S04]  /*e0d0*/  @!P6 LDG.E.U8 R32, desc[UR20][R12.64] ;  /* 0x000000140c20e981 */ /* 0x0002e8000c1e1100 */
[----:B------:R2:W-:Y:S01]  /*e0e0*/  STL [R1+0x1c8], R42 ;  /* 0x0001c82a01007387 */ /* 0x0005e20000100800 */
[----:B0-----:R-:W-:-:S03]  /*e0f0*/  IADD3 R34, P6, PT, R47, R0, RZ ;  /* 0x000000002f227210 */ /* 0x001fc60007fde0ff */
[----:B------:R0:W-:Y:S01]  /*e100*/  STL [R1+0xdc4], R8 ;  /* 0x000dc40801007387 */ /* 0x0001e20000100800 */
[----:B------:R-:W-:Y:S01]  /*e110*/  IADD3 R41, P5, PT, R39, R0, RZ ;  /* 0x0000000027297210 */ /* 0x000fe20007fbe0ff */
[----:B-1----:R-:W-:Y:S02]  /*e120*/  VIADD R12, R21, 0xffffffa3 ;  /* 0xffffffa3150c7836 */ /* 0x002fe40000000000 */
[----:B------:R-:W-:Y:S01]  /*e130*/  STL [R1+0xba8], R49 ;  /* 0x000ba83101007387 */ /* 0x000fe20000100800 */
[----:B--2---:R-:W-:-:S03]  /*e140*/  SHF.R.S32.HI R42, RZ, 0x1f, R39 ;  /* 0x0000001fff2a7819 */ /* 0x004fc60000011427 */
[----:B------:R-:W-:Y:S01]  /*e150*/  STL [R1+0xba4], R50 ;  /* 0x000ba43201007387 */ /* 0x000fe20000100800 */
[----:B0-----:R-:W-:-:S03]  /*e160*/  SHF.R.S32.HI R8, RZ, 0x1f, R47 ;  /* 0x0000001fff087819 */ /* 0x001fc6000001142f */
[----:B------:R-:W-:Y:S01]  /*e170*/  STL [R1+0xe30], R34 ;  /* 0x000e302201007387 */ /* 0x000fe20000100800 */
[----:B------:R-:W-:Y:S01]  /*e180*/  IMAD.X R44, R42, 0x1, R3, P5 ;  /* 0x000000012a2c7824 */ /* 0x000fe200028e0603 */
[----:B------:R-:W-:Y:S02]  /*e190*/  PRMT R25, RZ, 0x7610, R25 ;  /* 0x00007610ff197816 */ /* 0x000fe40000000019 */
[----:B------:R-:W-:Y:S01]  /*e1a0*/  ISETP.GE.U32.AND P5, PT, R12, 0x7fffff24, PT ;  /* 0x7fffff240c00780c */ /* 0x000fe20003fa6070 */
[----:B------:R-:W-:Y:S01]  /*e1b0*/  @!P1 IMAD.MOV.U32 R12, RZ, RZ, R34 ;  /* 0x000000ffff0c9224 */ /* 0x000fe200078e0022 */
[----:B----4-:R0:W-:Y:S02]  /*e1c0*/  STL [R1+0x1a8], R35 ;  /* 0x0001a82301007387 */ /* 0x0101e40000100800 */
[----:B0-----:R-:W-:-:S04]  /*e1d0*/  IMAD.X R35, R8, 0x1, R3, P6 ;  /* 0x0000000108237824 */ /* 0x001fc800030e0603 */
[----:B------:R-:W-:-:S05]  /*e1e0*/  @!P1 IMAD.MOV.U32 R13, RZ, RZ, R35 ;  /* 0x000000ffff0d9224 */ /* 0x000fca00078e0023 */
[----:B------:R0:W2:Y:S04]  /*e1f0*/  @!P1 LDG.E.U8 R25, desc[UR20][R12.64] ;  /* 0x000000140c199981 */ /* 0x0000a8000c1e1100 */
[----:B------:R-:W-:Y:S04]  /*e200*/  STL [R1+0xc28], R41 ;  /* 0x000c282901007387 */ /* 0x000fe80000100800 */
[----:B------:R1:W-:Y:S04]  /*e210*/  STL [R1+0xe2c], R35 ;  /* 0x000e2c2301007387 */ /* 0x0003e80000100800 */
[----:B---3--:R3:W-:Y:S01]  /*e220*/  STL [R1+0x1a4], R32 ;  /* 0x0001a42001007387 */ /* 0x0087e20000100800 */
[----:B-1----:R-:W-:Y:S01]  /*e230*/  IMAD R35, R6, 0x1d, RZ ;  /* 0x0000001d06237824 */ /* 0x002fe200078e02ff */
[----:B---3--:R-:W-:-:S02]  /*e240*/  IADD3 R32, P6, PT, R47, R2, RZ ;  /* 0x000000022f207210 */ /* 0x008fc40007fde0ff */
[----:B------:R-:W-:Y:S02]  /*e250*/  STL [R1+0xc24], R44 ;  /* 0x000c242c01007387 */ /* 0x000fe40000100800 */
[----:B------:R-:W-:Y:S01]  /*e260*/  SHF.R.S32.HI R47, RZ, 0x1f, R35 ;  /* 0x0000001fff2f7819 */ /* 0x000fe20000011423 */
[----:B------:R-:W-:Y:S01]  /*e270*/  IMAD.X R8, R8, 0x1, R4, P6 ;  /* 0x0000000108087824 */ /* 0x000fe200030e0604 */
[----:B------:R-:W-:Y:S01]  /*e280*/  IADD3 R37, P6, PT, R35, R0, RZ ;  /* 0x0000000023257210 */ /* 0x000fe20007fde0ff */
[----:B------:R-:W-:Y:S01]  /*e290*/  STL [R1+0xe38], R32 ;  /* 0x000e382001007387 */ /* 0x000fe20000100800 */
[----:B------:R-:W-:Y:S01]  /*e2a0*/  PRMT R24, RZ, 0x7610, R24 ;  /* 0x00007610ff187816 */ /* 0x000fe20000000018 */
[----:B------:R-:W-:Y:S02]  /*e2b0*/  IMAD R75, R6, 0x44, RZ ;  /* 0x00000044064b7824 */ /* 0x000fe400078e02ff */
[----:B0-----:R-:W-:Y:S02]  /*e2c0*/  @!P1 IMAD.MOV.U32 R12, RZ, RZ, R32 ;  /* 0x000000ffff0c9224 */ /* 0x001fe400078e0020 */
[----:B------:R-:W-:-:S02]  /*e2d0*/  @!P1 IMAD.MOV.U32 R13, RZ, RZ, R8 ;  /* 0x000000ffff0d9224 */ /* 0x000fc400078e0008 */
[----:B------:R-:W-:Y:S01]  /*e2e0*/  IMAD.X R38, R47, 0x1, R3, P6 ;  /* 0x000000012f267824 */ /* 0x000fe200030e0603 */
[----:B------:R-:W-:Y:S02]  /*e2f0*/  IADD3 R52, P6, PT, R75, R0, RZ ;  /* 0x000000004b347210 */ /* 0x000fe40007fde0ff */
        /* <DEDUP_REMOVED lines=26> */
[----:B---3--:R1:W-:Y:S04]  /*e4a0*/  STL [R1+0x19c], R24 ;  /* 0x00019c1801007387 */ /* 0x0083e80000100800 */
[----:B------:R-:W-:Y:S04]  /*e4b0*/  STL [R1+0xd0c], R34 ;  /* 0x000d0c2201007387 */ /* 0x000fe80000100800 */
[----:B------:R3:W-:Y:S01]  /*e4c0*/  STL [R1+0xea8], R51 ;  /* 0x000ea83301007387 */ /* 0x0007e20000100800 */
[----:B-1----:R-:W-:-:S03]  /*e4d0*/  IMAD R24, R6, 0x2d, RZ ;  /* 0x0000002d06187824 */ /* 0x002fc600078e02ff */
[----:B------:R1:W-:Y:S01]  /*e4e0*/  STL [R1+0xea4], R8 ;  /* 0x000ea40801007387 */ /* 0x0003e20000100800 */
[----:B------:R-:W-:Y:S01]  /*e4f0*/  IMAD R78, R6, 0x4c, RZ ;  /* 0x0000004c064e7824 */ /* 0x000fe200078e02ff */
[----:B------:R-:W-:Y:S01]  /*e500*/  SHF.R.S32.HI R75, RZ, 0x1f, R24 ;  /* 0x0000001fff4b7819 */ /* 0x000fe20000011418 */
[----:B0-----:R-:W-:Y:S01]  /*e510*/  VIADD R12, R21, 0xffffff93 ;  /* 0xffffff93150c7836 */ /* 0x001fe20000000000 */
[----:B---3--:R-:W-:Y:S02]  /*e520*/  IADD3 R51, P2, PT, R84, R2, RZ ;  /* 0x0000000254337210 */ /* 0x008fe40007f5e0ff */
[----:B-1----:R-:W-:-:S03]  /*e530*/  SHF.R.S32.HI R8, RZ, 0x1f, R78 ;  /* 0x0000001fff087819 */ /* 0x002fc6000001144e */
[----:B------:R-:W-:Y:S01]  /*e540*/  IMAD.X R52, R11, 0x1, R4, P2 ;  /* 0x000000010b347824 */ /* 0x000fe200010e0604 */
[----:B------:R-:W-:Y:S02]  /*e550*/  PRMT R60, RZ, 0x7610, R60 ;  /* 0x00007610ff3c7816 */ /* 0x000fe4000000003c */
[----:B------:R-:W-:Y:S02]  /*e560*/  ISETP.GE.U32.AND P2, PT, R12, 0x7fffff14, PT ;  /* 0x7fffff140c00780c */ /* 0x000fe40003f46070 */
[----:B------:R-:W-:Y:S01]  /*e570*/  PRMT R48, RZ, 0x7610, R48 ;  /* 0x00007610ff307816 */ /* 0x000fe20000000030 */
[----:B--2---:R0:W-:Y:S02]  /*e580*/  STL [R1+0x198], R30 ;  /* 0x0001981e01007387 */ /* 0x0041e40000100800 */
[----:B0-----:R-:W-:-:S05]  /*e590*/  IADD3 R30, P6, PT, R24, R0, RZ ;  /* 0x00000000181e7210 */ /* 0x001fca0007fde0ff */
[----:B------:R-:W-:Y:S04]  /*e5a0*/  STL [R1+0xd70], R30 ;  /* 0x000d701e01007387 */ /* 0x000fe80000100800 */
[----:B----4-:R0:W-:Y:S02]  /*e5b0*/  STL [R1+0x194], R31 ;  /* 0x0001941f01007387 */ /* 0x0101e40000100800 */
[----:B0-----:R-:W-:Y:S01]  /*e5c0*/  IMAD.X R31, R75, 0x1, R3, P6 ;  /* 0x000000014b1f7824 */ /* 0x001fe200030e0603 */
[----:B------:R-:W-:-:S05]  /*e5d0*/  IADD3 R61, P6, PT, R78, R0, RZ ;  /* 0x000000004e3d7210 */ /* 0x000fca0007fde0ff */
[----:B------:R-:W-:Y:S01]  /*e5e0*/  IMAD.X R89, R8, 0x1, R3, P6 ;  /* 0x0000000108597824 */ /* 0x000fe200030e0603 */
[----:B------:R-:W-:Y:S01]  /*e5f0*/  IADD3 R59, P6, PT, R78, R2, RZ ;  /* 0x000000024e3b7210 */ /* 0x000fe20007fde0ff */
[----:B------:R-:W-:Y:S01]  /*e600*/  @!P3 IMAD.MOV.U32 R12, RZ, RZ, R61 ;  /* 0x000000ffff0cb224 */ /* 0x000fe200078e003d */
[----:B------:R-:W-:Y:S01]  /*e610*/  STL [R1+0xd6c], R31 ;  /* 0x000d6c1f01007387 */ /* 0x000fe20000100800 */
[----:B------:R-:W-:-:S03]  /*e620*/  @!P3 IMAD.MOV.U32 R13, RZ, RZ, R89 ;  /* 0x000000ffff0db224 */ /* 0x000fc600078e0059 */
[----:B------:R0:W-:Y:S04]  /*e630*/  STL [R1+0xf10], R61 ;  /* 0x000f103d01007387 */ /* 0x0001e80000100800 */
[----:B------:R1:W2:Y:S01]  /*e640*/  @!P3 LDG.E.U8 R60, desc[UR20][R12.64] ;  /* 0x000000140c3cb981 */ /* 0x0002a2000c1e1100 */
[----:B0-----:R-:W-:Y:S02]  /*e650*/  IMAD.X R61, R8, 0x1, R4, P6 ;  /* 0x00000001083d7824 */ /* 0x001fe400030e0604 */
[----:B-1----:R-:W-:Y:S02]  /*e660*/  @!P3 IMAD.MOV.U32 R12, RZ, RZ, R59 ;  /* 0x000000ffff0cb224 */ /* 0x002fe400078e003b */
[----:B------:R-:W-:-:S05]  /*e670*/  @!P3 IMAD.MOV.U32 R13, RZ, RZ, R61 ;  /* 0x000000ffff0db224 */ /* 0x000fca00078e003d */
[----:B------:R0:W3:Y:S01]  /*e680*/  @!P3 LDG.E.U8 R48, desc[UR20][R12.64] ;  /* 0x000000140c30b981 */ /* 0x0000e2000c1e1100 */
[----:B------:R-:W-:-:S03]  /*e690*/  IMAD R11, R6, 0x54, RZ ;  /* 0x00000054060b7824 */ /* 0x000fc600078e02ff */
[----:B------:R-:W-:Y:S04]  /*e6a0*/  STL [R1+0x328], R51 ;  /* 0x0003283301007387 */ /* 0x000fe80000100800 */
[----:B------:R-:W-:Y:S04]  /*e6b0*/  STL [R1+0xf0c], R89 ;  /* 0x000f0c5901007387 */ /* 0x000fe80000100800 */
[----:B------:R-:W-:Y:S04]  /*e6c0*/  STL [R1+0x324], R52 ;  /* 0x0003243401007387 */ /* 0x000fe80000100800 */
[----:B------:R-:W-:Y:S04]  /*e6d0*/  STL [R1+0xf18], R59 ;  /* 0x000f183b01007387 */ /* 0x000fe80000100800 */
[----:B------:R-:W-:Y:S01]  /*e6e0*/  STL [R1+0xf14], R61 ;  /* 0x000f143d01007387 */ /* 0x000fe20000100800 */
[----:B------:R-:W-:-:S02]  /*e6f0*/  SHF.R.S32.HI R8, RZ, 0x1f, R11 ;  /* 0x0000001fff087819 */ /* 0x000fc4000001140b */
[----:B------:R-:W-:Y:S02]  /*e700*/  PRMT R45, RZ, 0x7610, R45 ;  /* 0x00007610ff2d7816 */ /* 0x000fe4000000002d */
[----:B------:R-:W-:Y:S01]  /*e710*/  PRMT R40, RZ, 0x7610, R40 ;  /* 0x00007610ff287816 */ /* 0x000fe20000000028 */
[----:B--2---:R1:W-:Y:S02]  /*e720*/  STL [R1+0x190], R60 ;  /* 0x0001903c01007387 */ /* 0x0043e40000100800 */
[----:B-1----:R-:W-:-:S05]  /*e730*/  IADD3 R60, P6, PT, R11, R0, RZ ;  /* 0x000000000b3c7210 */ /* 0x002fca0007fde0ff */
[----:B------:R-:W-:Y:S01]  /*e740*/  STL [R1+0xf80], R60 ;  /* 0x000f803c01007387 */ /* 0x000fe20000100800 */
[----:B0-----:R-:W-:-:S03]  /*e750*/  IMAD.X R12, R8, 0x1, R3, P6 ;  /* 0x00000001080c7824 */ /* 0x001fc600030e0603 */
[----:B---3--:R0:W-:Y:S01]  /*e760*/  STL [R1+0x18c], R48 ;  /* 0x00018c3001007387 */ /* 0x0081e20000100800 */
[----:B------:R-:W-:Y:S01]  /*e770*/  @!P0 IMAD.MOV.U32 R13, RZ, RZ, R12 ;  /* 0x000000ffff0d8224 */ /* 0x000fe200078e000c */
[----:B0-----:R-:W-:-:S05]  /*e780*/  IADD3 R48, P3, PT, R11, R2, RZ ;  /* 0x000000020b307210 */ /* 0x001fca0007f7e0ff */
[----:B------:R-:W-:Y:S04]  /*e790*/  STL [R1+0xf88], R48 ;  /* 0x000f883001007387 */ /* 0x000fe80000100800 */
[----:B------:R0:W-:Y:S02]  /*e7a0*/  STL [R1+0xf7c], R12 ;  /* 0x000f7c0c01007387 */ /* 0x0001e40000100800 */
[----:B0-----:R-:W-:-:S05]  /*e7b0*/  @!P0 IMAD.MOV.U32 R12, RZ, RZ, R60 ;  /* 0x000000ffff0c8224 */ /* 0x001fca00078e003c */
[----:B------:R0:W2:Y:S01]  /*e7c0*/  @!P0 LDG.E.U8 R45, desc[UR20][R12.64] ;  /* 0x000000140c2d8981 */ /* 0x0000a2000c1e1100 */
[----:B------:R-:W-:Y:S02]  /*e7d0*/  IMAD.X R59, R8, 0x1, R4, P3 ;  /* 0x00000001083b7824 */ /* 0x000fe400018e0604 */
[----:B0-----:R-:W-:Y:S02]  /*e7e0*/  @!P0 IMAD.MOV.U32 R12, RZ, RZ, R48 ;  /* 0x000000ffff0c8224 */ /* 0x001fe400078e0030 */
[----:B------:R-:W-:-:S05]  /*e7f0*/  @!P0 IMAD.MOV.U32 R13, RZ, RZ, R59 ;  /* 0x000000ffff0d8224 */ /* 0x000fca00078e003b */
[----:B------:R0:W3:Y:S01]  /*e800*/  @!P0 LDG.E.U8 R40, desc[UR20][R12.64] ;  /* 0x000000140c288981 */ /* 0x0000e2000c1e1100 */
[----:B------:R-:W-:-:S03]  /*e810*/  IMAD R11, R6, 0x5c, RZ ;  /* 0x0000005c060b7824 */ /* 0x000fc600078e02ff */
[----:B------:R-:W-:Y:S01]  /*e820*/  STL [R1+0xf84], R59 ;  /* 0x000f843b01007387 */ /* 0x000fe20000100800 */
[-C--:B------:R-:W-:Y:S02]  /*e830*/  IADD3 R39, P0, PT, R39, R2.reuse, RZ ;  /* 0x0000000227277210 */ /* 0x080fe40007f1e0ff */
[----:B------:R-:W-:Y:S01]  /*e840*/  SHF.R.S32.HI R8, RZ, 0x1f, R11 ;  /* 0x0000001fff087819 */ /* 0x000fe2000001140b */
[----:B0-----:R-:W-:Y:S01]  /*e850*/  VIADD R12, R21, 0xffffff83 ;  /* 0xffffff83150c7836 */ /* 0x001fe20000000000 */
[----:B------:R-:W-:Y:S01]  /*e860*/  PRMT R36, RZ, 0x7610, R36 ;  /* 0x00007610ff247816 */ /* 0x000fe20000000024 */
[----:B--2---:R0:W-:Y:S02]  /*e870*/  STL [R1+0x188], R45 ;  /* 0x0001882d01007387 */ /* 0x0041e40000100800 */
[----:B0-----:R-:W-:-:S05]  /*e880*/  IADD3 R45, P3, PT, R87, R2, RZ ;  /* 0x00000002572d7210 */ /* 0x001fca0007f7e0ff */
[----:B------:R-:W-:Y:S01]  /*e890*/  IMAD.X R48, R14, 0x1, R4, P3 ;  /* 0x000000010e307824 */ /* 0x000fe200018e0604 */
[C---:B------:R-:W-:Y:S01]  /*e8a0*/  IADD3 R59, P3, PT, R11.reuse, R0, RZ ;  /* 0x000000000b3b7210 */ /* 0x040fe20007f7e0ff */
[----:B------:R-:W-:Y:S04]  /*e8b0*/  STL [R1+0xbb0], R45 ;  /* 0x000bb02d01007387 */ /* 0x000fe80000100800 */
[----:B------:R-:W-:Y:S01]  /*e8c0*/  STL [R1+0xbac], R48 ;  /* 0x000bac3001007387 */ /* 0x000fe20000100800 */
[----:B------:R-:W-:Y:S01]  /*e8d0*/  IMAD.X R13, R8, 0x1, R3, P3 ;  /* 0x00000001080d7824 */ /* 0x000fe200018e0603 */
[----:B------:R-:W-:Y:S02]  /*e8e0*/  IADD3 R60, P3, PT, R11, R2, RZ ;  /* 0x000000020b3c7210 */ /* 0x000fe40007f7e0ff */
[----:B------:R-:W-:Y:S01]  /*e8f0*/  STL [R1+0xff0], R59 ;  /* 0x000ff03b01007387 */ /* 0x000fe20000100800 */
[----:B------:R-:W-:-:S03]  /*e900*/  PRMT R14, RZ, 0x7610, R14 ;  /* 0x00007610ff0e7816 */ /* 0x000fc6000000000e */
[----:B------:R-:W-:Y:S04]  /*e910*/  STL [R1+0xc30], R39 ;  /* 0x000c302701007387 */ /* 0x000fe80000100800 */
[----:B---3--:R0:W-:Y:S02]  /*e920*/  STL [R1+0x180], R40 ;  /* 0x0001802801007387 */ /* 0x0081e40000100800 */
[--C-:B0-----:R-:W-:Y:S01]  /*e930*/  IMAD.X R40, R42, 0x1, R4.reuse, P0 ;  /* 0x000000012a287824 */ /* 0x101fe200000e0604 */
[----:B------:R-:W-:Y:S01]  /*e940*/  ISETP.GE.U32.AND P0, PT, R12, 0x7fffff04, PT ;  /* 0x7fffff040c00780c */ /* 0x000fe20003f06070 */
[----:B------:R-:W-:Y:S02]  /*e950*/  @!P5 IMAD.MOV.U32 R12, RZ, RZ, R59 ;  /* 0x000000ffff0cd224 */ /* 0x000fe400078e003b */
[----:B------:R-:W-:Y:S01]  /*e960*/  IMAD.X R42, R8, 0x1, R4, P3 ;  /* 0x00000001082a7824 */ /* 0x000fe200018e0604 */
[----:B------:R0:W-:Y:S04]  /*e970*/  STL [R1+0xfec], R13 ;  /* 0x000fec0d01007387 */ /* 0x0001e80000100800 */
[----:B------:R1:W2:Y:S02]  /*e980*/  @!P5 LDG.E.U8 R14, desc[UR20][R12.64] ;  /* 0x000000140c0ed981 */ /* 0x0002a4000c1e1100 */
[----:B-1----:R-:W-:-:S02]  /*e990*/  @!P5 IMAD.MOV.U32 R12, RZ, RZ, R60 ;  /* 0x000000ffff0cd224 */ /* 0x002fc400078e003c */
[----:B0-----:R-:W-:-:S05]  /*e9a0*/  @!P5 IMAD.MOV.U32 R13, RZ, RZ, R42 ;  /* 0x000000ffff0dd224 */ /* 0x001fca00078e002a */
[----:B------:R0:W3:Y:S01]  /*e9b0*/  @!P5 LDG.E.U8 R36, desc[UR20][R12.64] ;  /* 0x000000140c24d981 */ /* 0x0000e2000c1e1100 */
[----:B------:R-:W-:-:S03]  /*e9c0*/  IMAD R11, R6, 0x64, RZ ;  /* 0x00000064060b7824 */ /* 0x000fc600078e02ff */
[----:B------:R-:W-:Y:S02]  /*e9d0*/  STL [R1+0xc2c], R40 ;  /* 0x000c2c2801007387 */ /* 0x000fe40000100800 */
[----:B------:R-:W-:Y:S02]  /*e9e0*/  IADD3 R59, P3, PT, R11, R0, RZ ;  /* 0x000000000b3b7210 */ /* 0x000fe40007f7e0ff */
[----:B------:R-:W-:Y:S01]  /*e9f0*/  STL [R1+0xff8], R60 ;  /* 0x000ff83c01007387 */ /* 0x000fe20000100800 */
[----:B------:R-:W-:-:S05]  /*ea00*/  SHF.R.S32.HI R8, RZ, 0x1f, R11 ;  /* 0x0000001fff087819 */ /* 0x000fca000001140b */
[----:B0-----:R-:W-:Y:S01]  /*ea10*/  IMAD.X R12, R8, 0x1, R3, P3 ;  /* 0x00000001080c7824 */ /* 0x001fe200018e0603 */
[----:B------:R-:W-:-:S03]  /*ea20*/  PRMT R58, RZ, 0x7610, R58 ;  /* 0x00007610ff3a7816 */ /* 0x000fc6000000003a */
[----:B------:R-:W-:Y:S01]  /*ea30*/  @!P1 IMAD.MOV.U32 R13, RZ, RZ, R12 ;  /* 0x000000ffff0d9224 */ /* 0x000fe200078e000c */
[----:B------:R-:W-:Y:S01]  /*ea40*/  PRMT R27, RZ, 0x7610, R27 ;  /* 0x00007610ff1b7816 */ /* 0x000fe2000000001b */
[----:B--2---:R-:W-:Y:S04]  /*ea50*/  STL [R1+0x17c], R14 ;  /* 0x00017c0e01007387 */ /* 0x004fe80000100800 */
[----:B------:R-:W-:Y:S04]  /*ea60*/  STL [R1+0xff4], R42 ;  /* 0x000ff42a01007387 */ /* 0x000fe80000100800 */
[----:B------:R-:W-:Y:S04]  /*ea70*/  STL [R1+0x1060], R59 ;  /* 0x0010603b01007387 */ /* 0x000fe80000100800 */
[----:B---3--:R0:W-:Y:S02]  /*ea80*/  STL [R1+0x178], R36 ;  /* 0x0001782401007387 */ /* 0x0081e40000100800 */
[----:B0-----:R-:W-:-:S05]  /*ea90*/  IADD3 R36, P5, PT, R11, R2, RZ ;  /* 0x000000020b247210 */ /* 0x001fca0007fbe0ff */
[----:B------:R-:W-:Y:S04]  /*eaa0*/  STL [R1+0x1068], R36 ;  /* 0x0010682401007387 */ /* 0x000fe80000100800 */
[----:B------:R0:W-:Y:S01]  /*eab0*/  STL [R1+0x105c], R12 ;  /* 0x00105c0c01007387 */ /* 0x0001e20000100800 */
[----:B------:R-:W-:Y:S02]  /*eac0*/  IMAD.X R42, R8, 0x1, R4, P5 ;  /* 0x00000001082a7824 */ /* 0x000fe400028e0604 */
[----:B0-----:R-:W-:-:S05]  /*ead0*/  @!P1 IMAD.MOV.U32 R12, RZ, RZ, R59 ;  /* 0x000000ffff0c9224 */ /* 0x001fca00078e003b */
[----:B------:R0:W2:Y:S02]  /*eae0*/  @!P1 LDG.E.U8 R58, desc[UR20][R12.64] ;  /* 0x000000140c3a9981 */ /* 0x0000a4000c1e1100 */
[----:B0-----:R-:W-:Y:S02]  /*eaf0*/  @!P1 IMAD.MOV.U32 R12, RZ, RZ, R36 ;  /* 0x000000ffff0c9224 */ /* 0x001fe400078e0024 */
[----:B------:R-:W-:-:S05]  /*eb00*/  @!P1 IMAD.MOV.U32 R13, RZ, RZ, R42 ;  /* 0x000000ffff0d9224 */ /* 0x000fca00078e002a */
[----:B------:R0:W3:Y:S01]  /*eb10*/  @!P1 LDG.E.U8 R27, desc[UR20][R12.64] ;  /* 0x000000140c1b9981 */ /* 0x0000e2000c1e1100 */
[-C--:B------:R-:W-:Y:S01]  /*eb20*/  IADD3 R35, P5, PT, R35, R2.reuse, RZ ;  /* 0x0000000223237210 */ /* 0x080fe20007fbe0ff */
[----:B------:R-:W-:Y:S02]  /*eb30*/  IMAD R11, R6, 0x6c, RZ ;  /* 0x0000006c060b7824 */ /* 0x000fe400078e02ff */
[----:B------:R-:W-:Y:S02]  /*eb40*/  STL [R1+0x1064], R42 ;  /* 0x0010642a01007387 */ /* 0x000fe40000100800 */
[----:B------:R-:W-:Y:S02]  /*eb50*/  IMAD.X R36, R47, 0x1, R4, P5 ;  /* 0x000000012f247824 */ /* 0x000fe400028e0604 */
[----:B------:R-:W-:Y:S01]  /*eb60*/  STL [R1+0xcb0], R35 ;  /* 0x000cb02301007387 */ /* 0x000fe20000100800 */
[----:B------:R-:W-:Y:S01]  /*eb70*/  IADD3 R25, P1, PT, R25, R2, RZ ;  /* 0x0000000219197210 */ /* 0x000fe20007f3e0ff */
[C---:B------:R-:W-:Y:S01]  /*eb80*/  VIADD R14, R21.reuse, 0xfffffffa ;  /* 0xfffffffa150e7836 */ /* 0x040fe20000000000 */
[----:B------:R-:W-:Y:S01]  /*eb90*/  SHF.R.S32.HI R8, RZ, 0x1f, R11 ;  /* 0x0000001fff087819 */ /* 0x000fe2000001140b */
[----:B0-----:R-:W-:-:S03]  /*eba0*/  VIADD R12, R21, 0xfffffff2 ;  /* 0xfffffff2150c7836 */ /* 0x001fc60000000000 */
[----:B------:R-:W-:Y:S02]  /*ebb0*/  ISETP.GE.U32.AND P3, PT, R14, 0x7fffff7b, PT ;  /* 0x7fffff7b0e00780c */ /* 0x000fe40003f66070 */
[----:B------:R-:W-:Y:S01]  /*ebc0*/  PRMT R14, RZ, 0x7610, R14 ;  /* 0x00007610ff0e7816 */ /* 0x000fe2000000000e */
[----:B--2---:R0:W-:Y:S04]  /*ebd0*/  STL [R1+0x174], R58 ;  /* 0x0001743a01007387 */ /* 0x0041e80000100800 */
[----:B------:R-:W-:Y:S01]  /*ebe0*/  STL [R1+0xcac], R36 ;  /* 0x000cac2401007387 */ /* 0x000fe20000100800 */
[----:B0-----:R-:W-:-:S05]  /*ebf0*/  IADD3 R58, P5, PT, R11, R0, RZ ;  /* 0x000000000b3a7210 */ /* 0x001fca0007fbe0ff */
[----:B------:R-:W-:Y:S04]  /*ec00*/  STL [R1+0x10cc], R58 ;  /* 0x0010cc3a01007387 */ /* 0x000fe80000100800 */
[----:B------:R-:W-:Y:S01]  /*ec10*/  STL [R1+0xd18], R25 ;  /* 0x000d181901007387 */ /* 0x000fe20000100800 */
[----:B------:R-:W-:-:S03]  /*ec20*/  IMAD.X R13, R8, 0x1, R3, P5 ;  /* 0x00000001080d7824 */ /* 0x000fc600028e0603 */
[----:B---3--:R0:W-:Y:S02]  /*ec30*/  STL [R1+0x170], R27 ;  /* 0x0001701b01007387 */ /* 0x0081e40000100800 */
[----:B0-----:R-:W-:Y:S01]  /*ec40*/  IMAD.X R27, R72, 0x1, R4, P1 ;  /* 0x00000001481b7824 */ /* 0x001fe200008e0604 */
[----:B------:R-:W-:Y:S01]  /*ec50*/  ISETP.GE.U32.AND P1, PT, R12, 0x7fffff73, PT ;  /* 0x7fffff730c00780c */ /* 0x000fe20003f26070 */
[----:B------:R-:W-:-:S05]  /*ec60*/  @!P2 IMAD.MOV.U32 R12, RZ, RZ, R58 ;  /* 0x000000ffff0ca224 */ /* 0x000fca00078e003a */
[----:B------:R0:W2:Y:S01]  /*ec70*/  @!P2 LDG.E.U8 R14, desc[UR20][R12.64] ;  /* 0x000000140c0ea981 */ /* 0x0000a2000c1e1100 */
[----:B------:R-:W-:Y:S01]  /*ec80*/  VIADD R78, R21, 0xffffff8b ;  /* 0xffffff8b154e7836 */ /* 0x000fe20000000000 */
[----:B------:R-:W-:Y:S01]  /*ec90*/  IADD3 R42, P5, PT, R11, R2, RZ ;  /* 0x000000020b2a7210 */ /* 0x000fe20007fbe0ff */
[----:B------:R-:W-:-:S03]  /*eca0*/  IMAD R11, R6, 0x74, RZ ;  /* 0x00000074060b7824 */ /* 0x000fc600078e02ff */
[----:B------:R-:W-:Y:S01]  /*ecb0*/  ISETP.GE.U32.AND P6, PT, R78, 0x7fffff0c, PT ;  /* 0x7fffff0c4e00780c */ /* 0x000fe20003fc6070 */
[----:B------:R-:W-:Y:S01]  /*ecc0*/  IMAD.X R47, R8, 0x1, R4, P5 ;  /* 0x00000001082f7824 */ /* 0x000fe200028e0604 */
[----:B------:R1:W-:Y:S01]  /*ecd0*/  STL [R1+0x10c8], R13 ;  /* 0x0010c80d01007387 */ /* 0x0003e20000100800 */
[----:B------:R-:W-:Y:S01]  /*ece0*/  PRMT R43, RZ, 0x7610, R43 ;  /* 0x00007610ff2b7816 */ /* 0x000fe2000000002b */
[----:B0-----:R-:W-:Y:S01]  /*ecf0*/  @!P2 IMAD.MOV.U32 R12, RZ, RZ, R42 ;  /* 0x000000ffff0ca224 */ /* 0x001fe200078e002a */
[----:B------:R-:W-:Y:S02]  /*ed00*/  SHF.R.S32.HI R8, RZ, 0x1f, R11 ;  /* 0x0000001fff087819 */ /* 0x000fe4000001140b */
[----:B------:R-:W-:Y:S01]  /*ed10*/  IADD3 R58, P5, PT, R11, R0, RZ ;  /* 0x000000000b3a7210 */ /* 0x000fe20007fbe0ff */
[----:B------:R-:W-:Y:S01]  /*ed20*/  STL [R1+0xd14], R27 ;  /* 0x000d141b01007387 */ /* 0x000fe20000100800 */
[----:B-1----:R-:W-:-:S03]  /*ed30*/  @!P2 IMAD.MOV.U32 R13, RZ, RZ, R47 ;  /* 0x000000ffff0da224 */ /* 0x002fc600078e002f */
[----:B------:R0:W-:Y:S01]  /*ed40*/  STL [R1+0x10d4], R42 ;  /* 0x0010d42a01007387 */ /* 0x0001e20000100800 */
[----:B------:R-:W-:-:S03]  /*ed50*/  IMAD.X R59, R8, 0x1, R3, P5 ;  /* 0x00000001083b7824 */ /* 0x000fc600028e0603 */
[----:B------:R1:W3:Y:S01]  /*ed60*/  @!P2 LDG.E.U8 R43, desc[UR20][R12.64] ;  /* 0x000000140c2ba981 */ /* 0x0002e2000c1e1100 */
[----:B------:R-:W-:Y:S02]  /*ed70*/  PRMT R57, RZ, 0x7610, R57 ;  /* 0x00007610ff397816 */ /* 0x000fe40000000039 */
[----:B0-----:R-:W-:Y:S01]  /*ed80*/  IADD3 R42, P2, PT, R11, R2, RZ ;  /* 0x000000020b2a7210 */ /* 0x001fe20007f5e0ff */
[----:B-1----:R-:W-:Y:S02]  /*ed90*/  @!P6 IMAD.MOV.U32 R12, RZ, RZ, R58 ;  /* 0x000000ffff0ce224 */ /* 0x002fe400078e003a */
[----:B------:R-:W-:Y:S01]  /*eda0*/  @!P6 IMAD.MOV.U32 R13, RZ, RZ, R59 ;  /* 0x000000ffff0de224 */ /* 0x000fe200078e003b */
[----:B------:R-:W-:-:S04]  /*edb0*/  PRMT R26, RZ, 0x7610, R26 ;  /* 0x00007610ff1a7816 */ /* 0x000fc8000000001a */
[----:B------:R0:W4:Y:S02]  /*edc0*/  @!P6 LDG.E.U8 R57, desc[UR20][R12.64] ;  /* 0x000000140c39e981 */ /* 0x000124000c1e1100 */
[----:B0-----:R-:W-:Y:S02]  /*edd0*/  @!P6 IMAD.MOV.U32 R12, RZ, RZ, R42 ;  /* 0x000000ffff0ce224 */ /* 0x001fe400078e002a */
[----:B--2---:R-:W-:Y:S04]  /*ede0*/  STL [R1+0x164], R14 ;  /* 0x0001640e01007387 */ /* 0x004fe80000100800 */
[----:B------:R0:W-:Y:S02]  /*edf0*/  STL [R1+0x10d0], R47 ;  /* 0x0010d02f01007387 */ /* 0x0001e40000100800 */
[----:B0-----:R-:W-:-:S04]  /*ee00*/  IMAD.X R47, R8, 0x1, R4, P2 ;  /* 0x00000001082f7824 */ /* 0x001fc800010e0604 */
[----:B------:R-:W-:-:S05]  /*ee10*/  @!P6 IMAD.MOV.U32 R13, RZ, RZ, R47 ;  /* 0x000000ffff0de224 */ /* 0x000fca00078e002f */
[----:B------:R0:W2:Y:S01]  /*ee20*/  @!P6 LDG.E.U8 R26, desc[UR20][R12.64] ;  /* 0x000000140c1ae981 */ /* 0x0000a2000c1e1100 */
[----:B------:R-:W-:-:S03]  /*ee30*/  IADD3 R24, P2, PT, R24, R2, RZ ;  /* 0x0000000218187210 */ /* 0x000fc60007f5e0ff */
[----:B------:R-:W-:Y:S01]  /*ee40*/  STL [R1+0x1130], R58 ;  /* 0x0011303a01007387 */ /* 0x000fe20000100800 */
[----:B------:R-:W-:-:S03]  /*ee50*/  IMAD R11, R6, 0x7c, RZ ;  /* 0x0000007c060b7824 */ /* 0x000fc600078e02ff */
[----:B---3--:R-:W-:Y:S04]  /*ee60*/  STL [R1+0x1b28], R43 ;  /* 0x001b282b01007387 */ /* 0x008fe80000100800 */
[----:B------:R-:W-:Y:S01]  /*ee70*/  STL [R1+0x1138], R42 ;  /* 0x0011382a01007387 */ /* 0x000fe20000100800 */
[----:B------:R-:W-:-:S03]  /*ee80*/  VIADD R14, R21, 0xffffffea ;  /* 0xffffffea150e7836 */ /* 0x000fc60000000000 */
[----:B------:R-:W-:Y:S04]  /*ee90*/  STL [R1+0x112c], R59 ;  /* 0x00112c3b01007387 */ /* 0x000fe80000100800 */
[----:B------:R1:W-:Y:S04]  /*eea0*/  STL [R1+0x1134], R47 ;  /* 0x0011342f01007387 */ /* 0x0003e80000100800 */
[----:B------:R-:W-:Y:S01]  /*eeb0*/  STL [R1+0xd78], R24 ;  /* 0x000d781801007387 */ /* 0x000fe20000100800 */
[----:B------:R-:W-:Y:S02]  /*eec0*/  SHF.R.S32.HI R8, RZ, 0x1f, R11 ;  /* 0x0000001fff087819 */ /* 0x000fe4000001140b */
[----:B------:R-:W-:-:S02]  /*eed0*/  ISETP.GE.U32.AND P5, PT, R14, 0x7fffff6b, PT ;  /* 0x7fffff6b0e00780c */ /* 0x000fc40003fa6070 */
[----:B-1----:R-:W-:Y:S01]  /*eee0*/  IADD3 R47, P6, PT, R11, R0, RZ ;  /* 0x000000000b2f7210 */ /* 0x002fe20007fde0ff */
[C---:B0-----:R-:W-:Y:S02]  /*eef0*/  VIADD R12, R21.reuse, 0xffffffe2 ;  /* 0xffffffe2150c7836 */ /* 0x041fe40000000000 */
[----:B------:R-:W-:Y:S01]  /*ef00*/  VIADD R13, R21, 0xffffffda ;  /* 0xffffffda150d7836 */ /* 0x000fe20000000000 */
[----:B------:R-:W-:Y:S02]  /*ef10*/  PRMT R43, RZ, 0x7610, R43 ;  /* 0x00007610ff2b7816 */ /* 0x000fe4000000002b */
[----:B------:R-:W-:Y:S02]  /*ef20*/  PRMT R92, RZ, 0x7610, R92 ;  /* 0x00007610ff5c7816 */ /* 0x000fe4000000005c */
[----:B------:R-:W-:Y:S02]  /*ef30*/  PRMT R91, RZ, 0x7610, R91 ;  /* 0x00007610ff5b7816 */ /* 0x000fe4000000005b */
[----:B------:R-:W-:-:S02]  /*ef40*/  PRMT R90, RZ, 0x7610, R90 ;  /* 0x00007610ff5a7816 */ /* 0x000fc4000000005a */
[----:B------:R-:W-:Y:S02]  /*ef50*/  PRMT R88, RZ, 0x7610, R88 ;  /* 0x00007610ff587816 */ /* 0x000fe40000000058 */
[----:B------:R-:W-:Y:S02]  /*ef60*/  PRMT R86, RZ, 0x7610, R86 ;  /* 0x00007610ff567816 */ /* 0x000fe40000000056 */
[----:B------:R-:W-:Y:S02]  /*ef70*/  PRMT R85, RZ, 0x7610, R85 ;  /* 0x00007610ff557816 */ /* 0x000fe40000000055 */
[----:B------:R-:W-:Y:S02]  /*ef80*/  PRMT R83, RZ, 0x7610, R83 ;  /* 0x00007610ff537816 */ /* 0x000fe40000000053 */
[----:B------:R-:W-:Y:S02]  /*ef90*/  PRMT R81, RZ, 0x7610, R81 ;  /* 0x00007610ff517816 */ /* 0x000fe40000000051 */
[----:B------:R-:W-:-:S02]  /*efa0*/  PRMT R82, RZ, 0x7610, R82 ;  /* 0x00007610ff527816 */ /* 0x000fc40000000052 */
[----:B------:R-:W-:Y:S02]  /*efb0*/  PRMT R80, RZ, 0x7610, R80 ;  /* 0x00007610ff507816 */ /* 0x000fe40000000050 */
[----:B------:R-:W-:Y:S02]  /*efc0*/  PRMT R77, RZ, 0x7610, R77 ;  /* 0x00007610ff4d7816 */ /* 0x000fe4000000004d */
[----:B------:R-:W-:Y:S02]  /*efd0*/  PRMT R79, RZ, 0x7610, R79 ;  /* 0x00007610ff4f7816 */ /* 0x000fe4000000004f */
[----:B------:R-:W-:Y:S01]  /*efe0*/  PRMT R73, RZ, 0x7610, R73 ;  /* 0x00007610ff497816 */ /* 0x000fe20000000049 */
[----:B--2---:R0:W-:Y:S02]  /*eff0*/  STL [R1+0x168], R26 ;  /* 0x0001681a01007387 */ /* 0x0041e40000100800 */
[----:B0-----:R-:W-:Y:S01]  /*f000*/  IMAD.X R26, R75, 0x1, R4, P2 ;  /* 0x000000014b1a7824 */ /* 0x001fe200010e0604 */
[----:B------:R-:W-:-:S04]  /*f010*/  IADD3 R14, P2, PT, R11, R2, RZ ;  /* 0x000000020b0e7210 */ /* 0x000fc80007f5e0ff */
[----:B------:R-:W-:Y:S04]  /*f020*/  STL [R1+0xd74], R26 ;  /* 0x000d741a01007387 */ /* 0x000fe80000100800 */
[----:B------:R-:W-:Y:S01]  /*f030*/  STL [R1+0x11a0], R47 ;  /* 0x0011a02f01007387 */ /* 0x000fe20000100800 */
[----:B------:R-:W-:-:S03]  /*f040*/  IMAD.X R42, R8, 0x1, R4, P2 ;  /* 0x00000001082a7824 */ /* 0x000fc600010e0604 */
[----:B----4-:R0:W-:Y:S01]  /*f050*/  STL [R1+0x16c], R57 ;  /* 0x00016c3901007387 */ /* 0x0101e20000100800 */
[----:B------:R-:W-:Y:S01]  /*f060*/  ISETP.GE.U32.AND P2, PT, R13, 0x7fffff5b, PT ;  /* 0x7fffff5b0d00780c */ /* 0x000fe20003f46070 */
[----:B0-----:R-:W-:Y:S01]  /*f070*/  IMAD.X R57, R8, 0x1, R3, P6 ;  /* 0x0000000108397824 */ /* 0x001fe200030e0603 */
[----:B------:R-:W-:Y:S01]  /*f080*/  ISETP.GE.U32.AND P6, PT, R12, 0x7fffff63, PT ;  /* 0x7fffff630c00780c */ /* 0x000fe20003fc6070 */
[----:B------:R-:W-:Y:S02]  /*f090*/  @!P0 IMAD.MOV.U32 R12, RZ, RZ, R47 ;  /* 0x000000ffff0c8224 */ /* 0x000fe400078e002f */
[----:B------:R-:W-:-:S05]  /*f0a0*/  @!P0 IMAD.MOV.U32 R13, RZ, RZ, R57 ;  /* 0x000000ffff0d8224 */ /* 0x000fca00078e0039 */
[----:B------:R0:W2:Y:S02]  /*f0b0*/  @!P0 LDG.E.U8 R43, desc[UR20][R12.64] ;  /* 0x000000140c2b8981 */ /* 0x0000a4000c1e1100 */
        /* <DEDUP_REMOVED lines=18> */
[----:B------:R-:W-:Y:S02]  /*f1e0*/  VIADD R8, R21, 0xffffffd2 ;  /* 0xffffffd215087836 */ /* 0x000fe40000000000 */
[----:B0-----:R-:W-:Y:S02]  /*f1f0*/  @!P5 IMAD.MOV.U32 R12, RZ, RZ, R39 ;  /* 0x000000ffff0cd224 */ /* 0x001fe400078e0027 */
[----:B------:R-:W-:-:S05]  /*f200*/  @!P5 IMAD.MOV.U32 R13, RZ, RZ, R40 ;  /* 0x000000ffff0dd224 */ /* 0x000fca00078e0028 */
[----:B------:R0:W2:Y:S01]  /*f210*/  @!P5 LDG.E.U8 R83, desc[UR20][R12.64] ;  /* 0x000000140c53d981 */ /* 0x0000a2000c1e1100 */
[----:B------:R-:W-:Y:S01]  /*f220*/  ISETP.GE.U32.AND P0, PT, R8, 0x7fffff53, PT ;  /* 0x7fffff530800780c */ /* 0x000fe20003f06070 */
        /* <DEDUP_REMOVED lines=18> */
[----:B------:R-:W-:-:S05]  /*f350*/  VIADD R8, R21, 0xffffffca ;  /* 0xffffffca15087836 */ /* 0x000fca0000000000 */
[----:B------:R-:W-:Y:S01]  /*f360*/  ISETP.GE.U32.AND P3, PT, R8, 0x7fffff4b, PT ;  /* 0x7fffff4b0800780c */ /* 0x000fe20003f66070 */
[----:B------:R-:W-:-:S05]  /*f370*/  VIADD R8, R21, 0xffffffc2 ;  /* 0xffffffc215087836 */ /* 0x000fca0000000000 */
[----:B------:R-:W-:Y:S01]  /*f380*/  ISETP.GE.U32.AND P1, PT, R8, 0x7fffff43, PT ;  /* 0x7fffff430800780c */ /* 0x000fe20003f26070 */
[----:B------:R-:W-:Y:S02]  /*f390*/  VIADD R8, R21, 0xffffffba ;  /* 0xffffffba15087836 */ /* 0x000fe40000000000 */
[----:B------:R-:W-:-:S03]  /*f3a0*/  IMAD R11, R6, 0x35, RZ ;  /* 0x00000035060b7824 */ /* 0x000fc600078e02ff */
[----:B------:R-:W-:Y:S01]  /*f3b0*/  ISETP.GE.U32.AND P5, PT, R8, 0x7fffff3b, PT ;  /* 0x7fffff3b0800780c */ /* 0x000fe20003fa6070 */
[----:B------:R-:W-:Y:S01]  /*f3c0*/  VIADD R8, R21, 0xffffffb2 ;  /* 0xffffffb215087836 */ /* 0x000fe20000000000 */
[----:B------:R-:W-:Y:S01]  /*f3d0*/  IADD3 R25, P2, PT, R11, R0, RZ ;  /* 0x000000000b197210 */ /* 0x000fe20007f5e0ff */
[----:B------:R-:W-:Y:S03]  /*f3e0*/  STL [R1+0x11a8], R14 ;  /* 0x0011a80e01007387 */ /* 0x000fe60000100800 */
[----:B------:R-:W-:Y:S02]  /*f3f0*/  ISETP.GE.U32.AND P6, PT, R8, 0x7fffff33, PT ;  /* 0x7fffff330800780c */ /* 0x000fe40003fc6070 */
[----:B------:R-:W-:Y:S01]  /*f400*/  SHF.R.S32.HI R8, RZ, 0x1f, R11 ;  /* 0x0000001fff087819 */ /* 0x000fe2000001140b */
[----:B------:R-:W-:Y:S04]  /*f410*/  STL [R1+0x119c], R57 ;  /* 0x00119c3901007387 */ /* 0x000fe80000100800 */
[----:B------:R-:W-:Y:S01]  /*f420*/  STL [R1+0x11a4], R42 ;  /* 0x0011a42a01007387 */ /* 0x000fe20000100800 */
[----:B------:R-:W-:Y:S01]  /*f430*/  IMAD.X R26, R8, 0x1, R3, P2 ;  /* 0x00000001081a7824 */ /* 0x000fe200010e0603 */
[----:B------:R-:W-:Y:S01]  /*f440*/  PRMT R74, RZ, 0x7610, R74 ;  /* 0x00007610ff4a7816 */ /* 0x000fe2000000004a */
[----:B0-----:R-:W-:-:S02]  /*f450*/  @!P3 IMAD.MOV.U32 R12, RZ, RZ, R25 ;  /* 0x000000ffff0cb224 */ /* 0x001fc400078e0019 */
[----:B------:R-:W-:Y:S01]  /*f460*/  @!P3 IMAD.MOV.U32 R13, RZ, RZ, R26 ;  /* 0x000000ffff0db224 */ /* 0x000fe200078e001a */
[----:B------:R-:W-:-:S04]  /*f470*/  IADD3 R24, P2, PT, R11, R2, RZ ;  /* 0x000000020b187210 */ /* 0x000fc80007f5e0ff */
[----:B------:R0:W2:Y:S01]  /*f480*/  @!P3 LDG.E.U8 R74, desc[UR20][R12.64] ;  /* 0x000000140c4ab981 */ /* 0x0000a2000c1e1100 */
[----:B------:R-:W-:Y:S01]  /*f490*/  PRMT R76, RZ, 0x7610, R76 ;  /* 0x00007610ff4c7816 */ /* 0x000fe2000000004c */
[----:B0-----:R-:W-:Y:S02]  /*f4a0*/  @!P3 IMAD.MOV.U32 R12, RZ, RZ, R24 ;  /* 0x000000ffff0cb224 */ /* 0x001fe400078e0018 */
[----:B---3--:R-:W-:Y:S04]  /*f4b0*/  STL [R1+0x1b1c], R92 ;  /* 0x001b1c5c01007387 */ /* 0x008fe80000100800 */
[----:B----4-:R-:W-:Y:S04]  /*f4c0*/  STL [R1+0x1b20], R91 ;  /* 0x001b205b01007387 */ /* 0x010fe80000100800 */
[----:B--2---:R-:W-:Y:S04]  /*f4d0*/  STL [R1+0x1b24], R90 ;  /* 0x001b245a01007387 */ /* 0x004fe80000100800 */
        /* <DEDUP_REMOVED lines=12> */
[----:B------:R0:W-:Y:S02]  /*f5a0*/  STL [R1+0xdcc], R26 ;  /* 0x000dcc1a01007387 */ /* 0x0001e40000100800 */
[----:B0-----:R-:W-:-:S04]  /*f5b0*/  IMAD.X R26, R8, 0x1, R4, P2 ;  /* 0x00000001081a7824 */ /* 0x001fc800010e0604 */
[----:B------:R-:W-:-:S05]  /*f5c0*/  @!P3 IMAD.MOV.U32 R13, RZ, RZ, R26 ;  /* 0x000000ffff0db224 */ /* 0x000fca00078e001a */
[----:B------:R0:W2:Y:S01]  /*f5d0*/  @!P3 LDG.E.U8 R76, desc[UR20][R12.64] ;  /* 0x000000140c4cb981 */ /* 0x0000a2000c1e1100 */
[----:B------:R-:W-:-:S03]  /*f5e0*/  IMAD R11, R6, 0x3d, RZ ;  /* 0x0000003d060b7824 */ /* 0x000fc600078e02ff */
[----:B------:R-:W-:Y:S02]  /*f5f0*/  STL [R1+0xdd8], R24 ;  /* 0x000dd81801007387 */ /* 0x000fe40000100800 */
[----:B------:R-:W-:Y:S02]  /*f600*/  SHF.R.S32.HI R8, RZ, 0x1f, R11 ;  /* 0x0000001fff087819 */ /* 0x000fe4000001140b */
[----:B------:R-:W-:Y:S02]  /*f610*/  IADD3 R25, P2, PT, R11, R0, RZ ;  /* 0x000000000b197210 */ /* 0x000fe40007f5e0ff */
[----:B------:R-:W-:Y:S01]  /*f620*/  PRMT R71, RZ, 0x7610, R71 ;  /* 0x00007610ff477816 */ /* 0x000fe20000000047 */
[----:B------:R-:W-:Y:S04]  /*f630*/  STL [R1+0x1b54], R74 ;  /* 0x001b544a01007387 */ /* 0x000fe80000100800 */
[----:B------:R1:W-:Y:S01]  /*f640*/  STL [R1+0xdd4], R26 ;  /* 0x000dd41a01007387 */ /* 0x0003e20000100800 */
[----:B0-----:R-:W-:-:S02]  /*f650*/  @!P1 IMAD.MOV.U32 R12, RZ, RZ, R25 ;  /* 0x000000ffff0c9224 */ /* 0x001fc400078e0019 */
[----:B-1----:R-:W-:-:S04]  /*f660*/  IMAD.X R26, R8, 0x1, R3, P2 ;  /* 0x00000001081a7824 */ /* 0x002fc800010e0603 */
[----:B------:R-:W-:Y:S01]  /*f670*/  @!P1 IMAD.MOV.U32 R13, RZ, RZ, R26 ;  /* 0x000000ffff0d9224 */ /* 0x000fe200078e001a */
[----:B------:R-:W-:-:S04]  /*f680*/  IADD3 R24, P3, PT, R11, R2, RZ ;  /* 0x000000020b187210 */ /* 0x000fc80007f7e0ff */
[----:B------:R0:W3:Y:S04]  /*f690*/  @!P1 LDG.E.U8 R71, desc[UR20][R12.64] ;  /* 0x000000140c479981 */ /* 0x0000e8000c1e1100 */
[----:B------:R-:W-:Y:S01]  /*f6a0*/  STL [R1+0xe40], R25 ;  /* 0x000e401901007387 */ /* 0x000fe20000100800 */
[----:B------:R-:W-:Y:S01]  /*f6b0*/  PRMT R70, RZ, 0x7610, R70 ;  /* 0x00007610ff467816 */ /* 0x000fe20000000046 */
[----:B0-----:R-:W-:Y:S02]  /*f6c0*/  @!P1 IMAD.MOV.U32 R12, RZ, RZ, R24 ;  /* 0x000000ffff0c9224 */ /* 0x001fe400078e0018 */
[----:B--2---:R-:W-:Y:S04]  /*f6d0*/  STL [R1+0x1b58], R76 ;  /* 0x001b584c01007387 */ /* 0x004fe80000100800 */
        /* <DEDUP_REMOVED lines=9> */
[----:B---3--:R-:W-:Y:S04]  /*f770*/  STL [R1+0x1b5c], R71 ;  /* 0x001b5c4701007387 */ /* 0x008fe80000100800 */
        /* <DEDUP_REMOVED lines=34> */
[----:B------:R-:W-:-:S05]  /*f9a0*/  VIADD R14, R21, 0xffffffaa ;  /* 0xffffffaa150e7836 */ /* 0x000fca0000000000 */
[----:B------:R-:W-:Y:S01]  /*f9b0*/  ISETP.GE.U32.AND P0, PT, R14, 0x7fffff2b, PT ;  /* 0x7fffff2b0e00780c */ /* 0x000fe20003f06070 */
[----:B------:R-:W-:Y:S02]  /*f9c0*/  VIADD R14, R21, 0xffffffa2 ;  /* 0xffffffa2150e7836 */ /* 0x000fe40000000000 */
[----:B------:R-:W-:-:S03]  /*f9d0*/  IMAD R11, R6, 0x55, RZ ;  /* 0x00000055060b7824 */ /* 0x000fc600078e02ff */
[----:B------:R-:W-:Y:S01]  /*f9e0*/  ISETP.GE.U32.AND P2, PT, R14, 0x7fffff23, PT ;  /* 0x7fffff230e00780c */ /* 0x000fe20003f46070 */
[----:B------:R-:W-:Y:S01]  /*f9f0*/  VIADD R14, R21, 0xffffff9a ;  /* 0xffffff9a150e7836 */ /* 0x000fe20000000000 */
[----:B------:R-:W-:Y:S02]  /*fa00*/  SHF.R.S32.HI R8, RZ, 0x1f, R11 ;  /* 0x0000001fff087819 */ /* 0x000fe4000001140b */
[----:B------:R-:W-:Y:S01]  /*fa10*/  IADD3 R25, P5, PT, R11, R0, RZ ;  /* 0x000000000b197210 */ /* 0x000fe20007fbe0ff */
[----:B------:R-:W-:Y:S01]  /*fa20*/  STL [R1+0xf28], R24 ;  /* 0x000f281801007387 */ /* 0x000fe20000100800 */
[----:B------:R-:W-:Y:S01]  /*fa30*/  ISETP.GE.U32.AND P1, PT, R14, 0x7fffff1b, PT ;  /* 0x7fffff1b0e00780c */ /* 0x000fe20003f26070 */
[----:B------:R-:W-:Y:S02]  /*fa40*/  VIADD R14, R21, 0xffffff92 ;  /* 0xffffff92150e7836 */ /* 0x000fe40000000000 */
[----:B---3--:R-:W-:Y:S01]  /*fa50*/  STL [R1+0x1b6c], R67 ;  /* 0x001b6c4301007387 */ /* 0x008fe20000100800 */
[----:B------:R-:W-:-:S03]  /*fa60*/  IADD3 R11, P6, PT, R11, R2, RZ ;  /* 0x000000020b0b7210 */ /* 0x000fc60007fde0ff */
[----:B------:R1:W-:Y:S01]  /*fa70*/  STL [R1+0xf24], R26 ;  /* 0x000f241a01007387 */ /* 0x0003e20000100800 */
[----:B------:R-:W-:Y:S01]  /*fa80*/  ISETP.GE.U32.AND P3, PT, R14, 0x7fffff13, PT ;  /* 0x7fffff130e00780c */ /* 0x000fe20003f66070 */
[----:B------:R-:W-:Y:S01]  /*fa90*/  VIADD R14, R21, 0xffffff8a ;  /* 0xffffff8a150e7836 */ /* 0x000fe20000000000 */
[----:B------:R-:W-:Y:S01]  /*faa0*/  PRMT R65, RZ, 0x7610, R65 ;  /* 0x00007610ff417816 */ /* 0x000fe20000000041 */
[----:B0-----:R-:W-:Y:S02]  /*fab0*/  @!P0 IMAD.MOV.U32 R12, RZ, RZ, R25 ;  /* 0x000000ffff0c8224 */ /* 0x001fe400078e0019 */
[C---:B-1----:R-:W-:Y:S02]  /*fac0*/  IMAD.X R26, R8.reuse, 0x1, R3, P5 ;  /* 0x00000001081a7824 */ /* 0x042fe400028e0603 */
[----:B------:R-:W-:Y:S02]  /*fad0*/  IMAD.X R24, R8, 0x1, R4, P6 ;  /* 0x0000000108187824 */ /* 0x000fe400030e0604 */
[----:B------:R-:W-:Y:S01]  /*fae0*/  @!P0 IMAD.MOV.U32 R13, RZ, RZ, R26 ;  /* 0x000000ffff0d8224 */ /* 0x000fe200078e001a */
[----:B------:R-:W-:Y:S01]  /*faf0*/  ISETP.GE.U32.AND P5, PT, R14, 0x7fffff0b, PT ;  /* 0x7fffff0b0e00780c */ /* 0x000fe20003fa6070 */
[----:B------:R-:W-:Y:S01]  /*fb00*/  IMAD R14, R6, 0x5d, RZ ;  /* 0x0000005d060e7824 */ /* 0x000fe200078e02ff */
[----:B------:R-:W-:-:S02]  /*fb10*/  PRMT R63, RZ, 0x7610, R63 ;  /* 0x00007610ff3f7816 */ /* 0x000fc4000000003f */
[----:B------:R0:W3:Y:S01]  /*fb20*/  @!P0 LDG.E.U8 R65, desc[UR20][R12.64] ;  /* 0x000000140c418981 */ /* 0x0000e2000c1e1100 */
[----:B------:R-:W-:Y:S01]  /*fb30*/  IMAD R72, R6, 0x6, RZ ;  /* 0x0000000606487824 */ /* 0x000fe200078e02ff */
[----:B------:R-:W-:Y:S02]  /*fb40*/  SHF.R.S32.HI R8, RZ, 0x1f, R14 ;  /* 0x0000001fff087819 */ /* 0x000fe4000001140e */
[----:B------:R1:W-:Y:S01]  /*fb50*/  STL [R1+0xf90], R25 ;  /* 0x000f901901007387 */ /* 0x0003e20000100800 */
[----:B0-----:R-:W-:Y:S02]  /*fb60*/  @!P0 IMAD.MOV.U32 R12, RZ, RZ, R11 ;  /* 0x000000ffff0c8224 */ /* 0x001fe400078e000b */
[----:B------:R-:W-:Y:S01]  /*fb70*/  @!P0 IMAD.MOV.U32 R13, RZ, RZ, R24 ;  /* 0x000000ffff0d8224 */ /* 0x000fe200078e0018 */
[----:B-1----:R-:W-:-:S04]  /*fb80*/  IADD3 R25, P6, PT, R14, R0, RZ ;  /* 0x000000000e197210 */ /* 0x002fc80007fde0ff */
[----:B------:R0:W4:Y:S01]  /*fb90*/  @!P0 LDG.E.U8 R63, desc[UR20][R12.64] ;  /* 0x000000140c3f8981 */ /* 0x000122000c1e1100 */
[----:B------:R-:W-:Y:S02]  /*fba0*/  IADD3 R41, P0, PT, R72, R0, RZ ;  /* 0x0000000048297210 */ /* 0x000fe40007f1e0ff */
[----:B------:R-:W-:Y:S01]  /*fbb0*/  PRMT R62, RZ, 0x7610, R62 ;  /* 0x00007610ff3e7816 */ /* 0x000fe2000000003e */
[----:B0-----:R-:W-:Y:S01]  /*fbc0*/  VIADD R12, R21, 0xffffff82 ;  /* 0xffffff82150c7836 */ /* 0x001fe20000000000 */
[----:B------:R-:W-:Y:S01]  /*fbd0*/  PRMT R55, RZ, 0x7610, R55 ;  /* 0x00007610ff377816 */ /* 0x000fe20000000037 */
[----:B--2---:R-:W-:Y:S04]  /*fbe0*/  STL [R1+0x1b70], R66 ;  /* 0x001b704201007387 */ /* 0x004fe80000100800 */
[----:B------:R0:W-:Y:S04]  /*fbf0*/  STL [R1+0xf98], R11 ;  /* 0x000f980b01007387 */ /* 0x0001e80000100800 */
[----:B------:R1:W-:Y:S01]  /*fc00*/  STL [R1+0xf8c], R26 ;  /* 0x000f8c1a01007387 */ /* 0x0003e20000100800 */
[----:B0-----:R-:W-:Y:S01]  /*fc10*/  SHF.R.S32.HI R11, RZ, 0x1f, R72 ;  /* 0x0000001fff0b7819 */ /* 0x001fe20000011448 */
[----:B-1----:R-:W-:-:S04]  /*fc20*/  IMAD.X R26, R8, 0x1, R3, P6 ;  /* 0x00000001081a7824 */ /* 0x002fc800030e0603 */
[----:B------:R-:W-:Y:S01]  /*fc30*/  IMAD.X R44, R11, 0x1, R3, P0 ;  /* 0x000000010b2c7824 */ /* 0x000fe200000e0603 */
[----:B------:R-:W-:Y:S01]  /*fc40*/  ISETP.GE.U32.AND P0, PT, R12, 0x7fffff03, PT ;  /* 0x7fffff030c00780c */ /* 0x000fe20003f06070 */
[----:B------:R-:W-:Y:S01]  /*fc50*/  @!P2 IMAD.MOV.U32 R12, RZ, RZ, R25 ;  /* 0x000000ffff0ca224 */ /* 0x000fe200078e0019 */
[----:B------:R0:W-:Y:S01]  /*fc60*/  STL [R1+0xf94], R24 ;  /* 0x000f941801007387 */ /* 0x0001e20000100800 */
[----:B------:R-:W-:-:S05]  /*fc70*/  @!P2 IMAD.MOV.U32 R13, RZ, RZ, R26 ;  /* 0x000000ffff0da224 */ /* 0x000fca00078e001a */
[----:B------:R1:W2:Y:S01]  /*fc80*/  @!P2 LDG.E.U8 R62, desc[UR20][R12.64] ;  /* 0x000000140c3ea981 */ /* 0x0002a2000c1e1100 */
[----:B0-----:R-:W-:-:S05]  /*fc90*/  IADD3 R24, P6, PT, R14, R2, RZ ;  /* 0x000000020e187210 */ /* 0x001fca0007fde0ff */
[----:B------:R-:W-:Y:S02]  /*fca0*/  IMAD.X R8, R8, 0x1, R4, P6 ;  /* 0x0000000108087824 */ /* 0x000fe400030e0604 */
[----:B-1----:R-:W-:Y:S02]  /*fcb0*/  @!P2 IMAD.MOV.U32 R12, RZ, RZ, R24 ;  /* 0x000000ffff0ca224 */ /* 0x002fe400078e0018 */
[----:B------:R-:W-:-:S05]  /*fcc0*/  @!P2 IMAD.MOV.U32 R13, RZ, RZ, R8 ;  /* 0x000000ffff0da224 */ /* 0x000fca00078e0008 */
[----:B------:R0:W2:Y:S04]  /*fcd0*/  @!P2 LDG.E.U8 R55, desc[UR20][R12.64] ;  /* 0x000000140c37a981 */ /* 0x0000a8000c1e1100 */
[----:B---3--:R-:W-:Y:S01]  /*fce0*/  STL [R1+0x1b74], R65 ;  /* 0x001b744101007387 */ /* 0x008fe20000100800 */
[----:B------:R-:W-:-:S03]  /*fcf0*/  IMAD R47, R6, 0x65, RZ ;  /* 0x00000065062f7824 */ /* 0x000fc600078e02ff */
[----:B----4-:R-:W-:Y:S04]  /*fd00*/  STL [R1+0x1b78], R63 ;  /* 0x001b783f01007387 */ /* 0x010fe80000100800 */
        /* <DEDUP_REMOVED lines=12> */
[----:B------:R-:W-:-:S02]  /*fdd0*/  SHF.R.S32.HI R42, RZ, 0x1f, R27 ;  /* 0x0000001fff2a7819 */ /* 0x000fc4000001141b */
[----:B------:R-:W-:Y:S02]  /*fde0*/  IADD3 R35, P2, PT, R27, R0, RZ ;  /* 0x000000001b237210 */ /* 0x000fe40007f5e0ff */
[----:B------:R-:W-:-:S03]  /*fdf0*/  PRMT R46, RZ, 0x7610, R46 ;  /* 0x00007610ff2e7816 */ /* 0x000fc6000000002e */
[----:B------:R-:W-:Y:S01]  /*fe00*/  IMAD.X R36, R42, 0x1, R3, P2 ;  /* 0x000000012a247824 */ /* 0x000fe200010e0603 */
[----:B------:R-:W-:Y:S01]  /*fe10*/  ISETP.GE.U32.AND P2, PT, R12, 0x7fffff7a, PT ;  /* 0x7fffff7a0c00780c */ /* 0x000fe20003f46070 */
[----:B------:R-:W-:Y:S01]  /*fe20*/  @!P1 IMAD.MOV.U32 R12, RZ, RZ, R26 ;  /* 0x000000ffff0c9224 */ /* 0x000fe200078e001a */
[----:B------:R-:W-:Y:S01]  /*fe30*/  PRMT R87, RZ, 0x7610, R87 ;  /* 0x00007610ff577816 */ /* 0x000fe20000000057 */
[----:B--2---:R-:W-:Y:S04]  /*fe40*/  STL [R1+0x1b7c], R62 ;  /* 0x001b7c3e01007387 */ /* 0x004fe80000100800 */
[----:B------:R0:W-:Y:S02]  /*fe50*/  STL [R1+0x1004], R8 ;  /* 0x0010040801007387 */ /* 0x0001e40000100800 */
[----:B0-----:R-:W-:-:S05]  /*fe60*/  SHF.R.S32.HI R8, RZ, 0x1f, R47 ;  /* 0x0000001fff087819 */ /* 0x001fca000001142f */
[C---:B------:R-:W-:Y:S01]  /*fe70*/  IMAD.X R30, R8.reuse, 0x1, R3, P6 ;  /* 0x00000001081e7824 */ /* 0x040fe200030e0603 */
[----:B------:R-:W-:Y:S01]  /*fe80*/  IADD3 R24, P6, PT, R47, R2, RZ ;  /* 0x000000022f187210 */ /* 0x000fe20007fde0ff */
[----:B------:R-:W-:Y:S02]  /*fe90*/  STL [R1+0x1b80], R55 ;  /* 0x001b803701007387 */ /* 0x000fe40000100800 */
[----:B------:R-:W-:Y:S02]  /*fea0*/  @!P1 IMAD.MOV.U32 R13, RZ, RZ, R30 ;  /* 0x000000ffff0d9224 */ /* 0x000fe400078e001e */
[----:B------:R-:W-:Y:S04]  /*feb0*/  STL [R1+0xbb8], R39 ;  /* 0x000bb82701007387 */ /* 0x000fe80000100800 */
[----:B------:R-:W-:Y:S04]  /*fec0*/  STL [R1+0xbb4], R40 ;  /* 0x000bb42801007387 */ /* 0x000fe80000100800 */
[----:B------:R0:W-:Y:S04]  /*fed0*/  STL [R1+0x1070], R26 ;  /* 0x0010701a01007387 */ /* 0x0001e80000100800 */
[----:B------:R1:W2:Y:S01]  /*fee0*/  @!P1 LDG.E.U8 R46, desc[UR20][R12.64] ;  /* 0x000000140c2e9981 */ /* 0x0002a2000c1e1100 */
[----:B0-----:R-:W-:-:S02]  /*fef0*/  IMAD.X R26, R8, 0x1, R4, P6 ;  /* 0x00000001081a7824 */ /* 0x001fc400030e0604 */
[----:B-1----:R-:W-:Y:S02]  /*ff00*/  @!P1 IMAD.MOV.U32 R12, RZ, RZ, R24 ;  /* 0x000000ffff0c9224 */ /* 0x002fe400078e0018 */
[----:B------:R-:W-:-:S05]  /*ff10*/  @!P1 IMAD.MOV.U32 R13, RZ, RZ, R26 ;  /* 0x000000ffff0d9224 */ /* 0x000fca00078e001a */
[----:B------:R0:W3:Y:S01]  /*ff20*/  @!P1 LDG.E.U8 R87, desc[UR20][R12.64] ;  /* 0x000000140c579981 */ /* 0x0000e2000c1e1100 */
[----:B------:R-:W-:-:S03]  /*ff30*/  IMAD R47, R6, 0x6d, RZ ;  /* 0x0000006d062f7824 */ /* 0x000fc600078e02ff */
[----:B------:R-:W-:Y:S02]  /*ff40*/  STL [R1+0xc38], R35 ;  /* 0x000c382301007387 */ /* 0x000fe40000100800 */
[----:B------:R-:W-:Y:S02]  /*ff50*/  SHF.R.S32.HI R8, RZ, 0x1f, R47 ;  /* 0x0000001fff087819 */ /* 0x000fe4000001142f */
[----:B------:R1:W-:Y:S04]  /*ff60*/  STL [R1+0x106c], R30 ;  /* 0x00106c1e01007387 */ /* 0x0003e80000100800 */
[----:B------:R-:W-:Y:S01]  /*ff70*/  STL [R1+0xc34], R36 ;  /* 0x000c342401007387 */ /* 0x000fe20000100800 */
[----:B-1----:R-:W-:-:S03]  /*ff80*/  IADD3 R30, P6, PT, R47, R0, RZ ;  /* 0x000000002f1e7210 */ /* 0x002fc60007fde0ff */
[----:B------:R1:W-:Y:S01]  /*ff90*/  STL [R1+0x1078], R24 ;  /* 0x0010781801007387 */ /* 0x0003e20000100800 */
[----:B------:R-:W-:Y:S01]  /*ffa0*/  PRMT R84, RZ, 0x7610, R84 ;  /* 0x00007610ff547816 */ /* 0x000fe20000000054 */
[----:B------:R-:W-:Y:S02]  /*ffb0*/  IMAD.X R31, R8, 0x1, R3, P6 ;  /* 0x00000001081f7824 */ /* 0x000fe400030e0603 */
[----:B0-----:R-:W-:Y:S01]  /*ffc0*/  @!P3 IMAD.MOV.U32 R12, RZ, RZ, R30 ;  /* 0x000000ffff0cb224 */ /* 0x001fe200078e001e */
[----:B-1----:R-:W-:Y:S01]  /*ffd0*/  IADD3 R24, P6, PT, R47, R2, RZ ;  /* 0x000000022f187210 */ /* 0x002fe20007fde0ff */
[----:B------:R-:W-:Y:S01]  /*ffe0*/  @!P3 IMAD.MOV.U32 R13, RZ, RZ, R31 ;  /* 0x000000ffff0db224 */ /* 0x000fe200078e001f */
[----:B------:R-:W-:-:S04]  /*fff0*/  PRMT R78, RZ, 0x7610, R78 ;  /* 0x00007610ff4e7816 */ /* 0x000fc8000000004e */
[----:B------:R0:W4:Y:S01]  /*10000*/  @!P3 LDG.E.U8 R84, desc[UR20][R12.64] ;  /* 0x000000140c54b981 */ /* 0x000122000c1e1100 */
[----:B------:R-:W-:Y:S02]  /*10010*/  IMAD R32, R6, 0x1e, RZ ;  /* 0x0000001e06207824 */ /* 0x000fe400078e02ff */
[----:B0-----:R-:W-:-:S03]  /*10020*/  @!P3 IMAD.MOV.U32 R12, RZ, RZ, R24 ;  /* 0x000000ffff0cb224 */ /* 0x001fc600078e0018 */
[----:B------:R-:W-:Y:S01]  /*10030*/  SHF.R.S32.HI R43, RZ, 0x1f, R32 ;  /* 0x0000001fff2b7819 */ /* 0x000fe20000011420 */
[C---:B------:R-:W-:Y:S02]  /*10040*/  VIADD R75, R21.reuse, 0xfffffff1 ;  /* 0xfffffff1154b7836 */ /* 0x040fe40000000000 */
[----:B------:R-:W-:-:S03]  /*10050*/  VIADD R47, R21, 0xffffffe1 ;  /* 0xffffffe1152f7836 */ /* 0x000fc60000000000 */
[----:B------:R-:W-:Y:S02]  /*10060*/  ISETP.GE.U32.AND P1, PT, R75, 0x7fffff72, PT ;  /* 0x7fffff724b00780c */ /* 0x000fe40003f26070 */
[----:B------:R-:W-:Y:S02]  /*10070*/  PRMT R75, RZ, 0x7610, R75 ;  /* 0x00007610ff4b7816 */ /* 0x000fe4000000004b */
[----:B------:R-:W-:Y:S02]  /*10080*/  PRMT R33, RZ, 0x7610, R33 ;  /* 0x00007610ff217816 */ /* 0x000fe40000000021 */
[----:B------:R-:W-:Y:S02]  /*10090*/  PRMT R16, RZ, 0x7610, R16 ;  /* 0x00007610ff107816 */ /* 0x000fe40000000010 */
[----:B------:R-:W-:Y:S02]  /*100a0*/  PRMT R7, RZ, 0x7610, R7 ;  /* 0x00007610ff077816 */ /* 0x000fe40000000007 */
[----:B------:R-:W-:-:S02]  /*100b0*/  PRMT R15, RZ, 0x7610, R15 ;  /* 0x00007610ff0f7816 */ /* 0x000fc4000000000f */
[----:B------:R-:W-:Y:S02]  /*100c0*/  PRMT R28, RZ, 0x7610, R28 ;  /* 0x00007610ff1c7816 */ /* 0x000fe4000000001c */
[----:B------:R-:W-:Y:S02]  /*100d0*/  PRMT R20, RZ, 0x7610, R20 ;  /* 0x00007610ff147816 */ /* 0x000fe40000000014 */
[----:B------:R-:W-:Y:S01]  /*100e0*/  PRMT R5, RZ, 0x7610, R5 ;  /* 0x00007610ff057816 */ /* 0x000fe20000000005 */
[C---:B------:R-:W-:Y:S02]  /*100f0*/  VIADD R54, R64.reuse, 0xf8 ;  /* 0x000000f840367836 */ /* 0x040fe40000000000 */
[----:B------:R-:W-:Y:S02]  /*10100*/  VIADD R89, R64, 0xf9 ;  /* 0x000000f940597836 */ /* 0x000fe40000000000 */
[----:B------:R-:W-:Y:S02]  /*10110*/  IMAD.MOV.U32 R88, RZ, RZ, R19 ;  /* 0x000000ffff587224 */ /* 0x000fe400078e0013 */
[----:B------:R-:W-:-:S02]  /*10120*/  IMAD R19, R6, 0xf, RZ ;  /* 0x0000000f06137824 */ /* 0x000fc400078e02ff */
[----:B------:R-:W-:Y:S02]  /*10130*/  IMAD.MOV.U32 R91, RZ, RZ, R22 ;  /* 0x000000ffff5b7224 */ /* 0x000fe400078e0016 */
[----:B------:R-:W-:Y:S02]  /*10140*/  IMAD.MOV.U32 R90, RZ, RZ, R18 ;  /* 0x000000ffff5a7224 */ /* 0x000fe400078e0012 */
[----:B------:R-:W-:Y:S02]  /*10150*/  IMAD R22, R6, 0x2e, RZ ;  /* 0x0000002e06167824 */ /* 0x000fe400078e02ff */
[----:B------:R-:W-:-:S03]  /*10160*/  IMAD.MOV.U32 R92, RZ, RZ, R23 ;  /* 0x000000ffff5c7224 */ /* 0x000fc600078e0017 */
[----:B------:R-:W-:Y:S01]  /*10170*/  SHF.R.S32.HI R23, RZ, 0x1f, R22 ;  /* 0x0000001fff177819 */ /* 0x000fe20000011416 */
[----:B------:R-:W-:Y:S02]  /*10180*/  IMAD.MOV.U32 R86, RZ, RZ, R88 ;  /* 0x000000ffff567224 */ /* 0x000fe400078e0058 */
[----:B------:R-:W-:Y:S01]  /*10190*/  IMAD.MOV.U32 R88, RZ, RZ, R53 ;  /* 0x000000ffff587224 */ /* 0x000fe200078e0035 */
[----:B------:R-:W-:Y:S01]  /*101a0*/  PRMT R29, RZ, 0x7610, R29 ;  /* 0x00007610ff1d7816 */ /* 0x000fe2000000001d */
[----:B------:R-:W-:Y:S02]  /*101b0*/  IMAD.MOV.U32 R85, RZ, RZ, R86 ;  /* 0x000000ffff557224 */ /* 0x000fe400078e0056 */
[----:B------:R-:W-:Y:S02]  /*101c0*/  IMAD.MOV.U32 R86, RZ, RZ, R88 ;  /* 0x000000ffff567224 */ /* 0x000fe400078e0058 */
[----:B------:R-:W-:Y:S01]  /*101d0*/  IMAD.MOV.U32 R82, RZ, RZ, R92 ;  /* 0x000000ffff527224 */ /* 0x000fe200078e005c */
[----:B--2---:R-:W-:Y:S04]  /*101e0*/  STL [R1+0x1b84], R46 ;  /* 0x001b842e01007387 */ /* 0x004fe80000100800 */
[----:B------:R0:W-:Y:S02]  /*101f0*/  STL [R1+0x1074], R26 ;  /* 0x0010741a01007387 */ /* 0x0001e40000100800 */
[----:B0-----:R-:W-:-:S04]  /*10200*/  IMAD.X R26, R8, 0x1, R4, P6 ;  /* 0x00000001081a7824 */ /* 0x001fc800030e0604 */
[----:B------:R-:W-:Y:S01]  /*10210*/  @!P3 IMAD.MOV.U32 R13, RZ, RZ, R26 ;  /* 0x000000ffff0db224 */ /* 0x000fe200078e001a */
[----:B---3--:R-:W-:Y:S04]  /*10220*/  STL [R1+0x1b88], R87 ;  /* 0x001b885701007387 */ /* 0x008fe80000100800 */
[----:B------:R-:W-:Y:S04]  /*10230*/  STL [R1+0x10dc], R30 ;  /* 0x0010dc1e01007387 */ /* 0x000fe80000100800 */
[----:B------:R0:W-:Y:S04]  /*10240*/  STL [R1+0x10d8], R31 ;  /* 0x0010d81f01007387 */ /* 0x0001e80000100800 */
[----:B------:R1:W-:Y:S04]  /*10250*/  STL [R1+0x10e4], R24 ;  /* 0x0010e41801007387 */ /* 0x0003e80000100800 */
[----:B------:R2:W3:Y:S01]  /*10260*/  @!P3 LDG.E.U8 R78, desc[UR20][R12.64] ;  /* 0x000000140c4eb981 */ /* 0x0004e2000c1e1100 */
[----:B0-----:R-:W-:-:S02]  /*10270*/  IADD3 R31, P6, PT, R32, R0, RZ ;  /* 0x00000000201f7210 */ /* 0x001fc40007fde0ff */
[----:B-1----:R-:W-:Y:S01]  /*10280*/  IADD3 R24, P3, PT, R72, R2, RZ ;  /* 0x0000000248187210 */ /* 0x002fe20007f7e0ff */
[----:B------:R0:W-:Y:S01]  /*10290*/  STL [R1+0x10e0], R26 ;  /* 0x0010e01a01007387 */ /* 0x0001e20000100800 */
[C---:B--2---:R-:W-:Y:S02]  /*102a0*/  IMAD R12, R6.reuse, 0x75, RZ ;  /* 0x00000075060c7824 */ /* 0x044fe400078e02ff */
[----:B------:R-:W-:Y:S02]  /*102b0*/  IMAD.X R34, R43, 0x1, R3, P6 ;  /* 0x000000012b227824 */ /* 0x000fe400030e0603 */
[----:B------:R-:W-:Y:S01]  /*102c0*/  IMAD R30, R6, 0x7d, RZ ;  /* 0x0000007d061e7824 */ /* 0x000fe200078e02ff */
[----:B------:R-:W-:Y:S01]  /*102d0*/  SHF.R.S32.HI R8, RZ, 0x1f, R12 ;  /* 0x0000001fff087819 */ /* 0x000fe2000001140c */
[----:B0-----:R-:W-:Y:S01]  /*102e0*/  IMAD.X R26, R11, 0x1, R4, P3 ;  /* 0x000000010b1a7824 */ /* 0x001fe200018e0604 */
[C---:B------:R-:W-:Y:S01]  /*102f0*/  IADD3 R48, P3, PT, R12.reuse, R0, RZ ;  /* 0x000000000c307210 */ /* 0x040fe20007f7e0ff */
[----:B------:R-:W-:Y:S01]  /*10300*/  VIADD R13, R21, 0xffffffe9 ;  /* 0xffffffe9150d7836 */ /* 0x000fe20000000000 */
[----:B------:R-:W-:-:S02]  /*10310*/  IADD3 R37, P6, PT, R12, R2, RZ ;  /* 0x000000020c257210 */ /* 0x000fc40007fde0ff */
[----:B------:R-:W-:Y:S01]  /*10320*/  SHF.R.S32.HI R11, RZ, 0x1f, R30 ;  /* 0x0000001fff0b7819 */ /* 0x000fe2000001141e */
[----:B------:R-:W-:Y:S01]  /*10330*/  IMAD.X R49, R8, 0x1, R3, P3 ;  /* 0x0000000108317824 */ /* 0x000fe200018e0603 */
[----:B------:R-:W-:Y:S01]  /*10340*/  IADD3 R45, P3, PT, R30, R0, RZ ;  /* 0x000000001e2d7210 */ /* 0x000fe20007f7e0ff */
[----:B------:R-:W-:Y:S01]  /*10350*/  IMAD.X R38, R8, 0x1, R4, P6 ;  /* 0x0000000108267824 */ /* 0x000fe200030e0604 */
[----:B------:R-:W-:Y:S01]  /*10360*/  ISETP.GE.U32.AND P6, PT, R13, 0x7fffff6a, PT ;  /* 0x7fffff6a0d00780c */ /* 0x000fe20003fc6070 */
[----:B------:R-:W-:Y:S02]  /*10370*/  @!P5 IMAD.MOV.U32 R12, RZ, RZ, R48 ;  /* 0x000000ffff0cd224 */ /* 0x000fe400078e0030 */
[----:B------:R-:W-:Y:S02]  /*10380*/  @!P5 IMAD.MOV.U32 R13, RZ, RZ, R49 ;  /* 0x000000ffff0dd224 */ /* 0x000fe400078e0031 */
[----:B------:R-:W-:Y:S01]  /*10390*/  IMAD.X R46, R11, 0x1, R3, P3 ;  /* 0x000000010b2e7824 */ /* 0x000fe200018e0603 */
[----:B------:R-:W-:-:S02]  /*103a0*/  ISETP.GE.U32.AND P3, PT, R47, 0x7fffff62, PT ;  /* 0x7fffff622f00780c */ /* 0x000fc40003f66070 */
[----:B------:R-:W-:Y:S01]  /*103b0*/  PRMT R47, RZ, 0x7610, R47 ;  /* 0x00007610ff2f7816 */ /* 0x000fe2000000002f */
[----:B------:R0:W2:Y:S02]  /*103c0*/  @!P5 LDG.E.U8 R75, desc[UR20][R12.64] ;  /* 0x000000140c4bd981 */ /* 0x0000a4000c1e1100 */
[----:B0-----:R-:W-:Y:S02]  /*103d0*/  @!P0 IMAD.MOV.U32 R12, RZ, RZ, R45 ;  /* 0x000000ffff0c8224 */ /* 0x001fe400078e002d */
[----:B------:R-:W-:-:S05]  /*103e0*/  @!P0 IMAD.MOV.U32 R13, RZ, RZ, R46 ;  /* 0x000000ffff0d8224 */ /* 0x000fca00078e002e */
[----:B------:R0:W2:Y:S02]  /*103f0*/  @!P0 LDG.E.U8 R47, desc[UR20][R12.64] ;  /* 0x000000140c2f8981 */ /* 0x0000a4000c1e1100 */
[----:B0-----:R-:W-:Y:S02]  /*10400*/  @!P2 IMAD.MOV.U32 R12, RZ, RZ, R41 ;  /* 0x000000ffff0ca224 */ /* 0x001fe400078e0029 */
[----:B------:R-:W-:-:S05]  /*10410*/  @!P2 IMAD.MOV.U32 R13, RZ, RZ, R44 ;  /* 0x000000ffff0da224 */ /* 0x000fca00078e002c */
[----:B------:R0:W2:Y:S01]  /*10420*/  @!P2 LDG.E.U8 R33, desc[UR20][R12.64] ;  /* 0x000000140c21a981 */ /* 0x0000a2000c1e1100 */
[----:B------:R-:W-:Y:S01]  /*10430*/  PRMT R72, RZ, 0x7610, R72 ;  /* 0x00007610ff487816 */ /* 0x000fe20000000048 */
[----:B0-----:R-:W-:Y:S02]  /*10440*/  @!P1 IMAD.MOV.U32 R12, RZ, RZ, R39 ;  /* 0x000000ffff0c9224 */ /* 0x001fe400078e0027 */
[----:B------:R-:W-:-:S05]  /*10450*/  @!P1 IMAD.MOV.U32 R13, RZ, RZ, R40 ;  /* 0x000000ffff0d9224 */ /* 0x000fca00078e0028 */
[----:B------:R0:W2:Y:S02]  /*10460*/  @!P1 LDG.E.U8 R16, desc[UR20][R12.64] ;  /* 0x000000140c109981 */ /* 0x0000a4000c1e1100 */
[----:B0-----:R-:W-:Y:S02]  /*10470*/  @!P5 IMAD.MOV.U32 R12, RZ, RZ, R37 ;  /* 0x000000ffff0cd224 */ /* 0x001fe400078e0025 */
[----:B------:R-:W-:-:S05]  /*10480*/  @!P5 IMAD.MOV.U32 R13, RZ, RZ, R38 ;  /* 0x000000ffff0dd224 */ /* 0x000fca00078e0026 */
[----:B------:R0:W2:Y:S01]  /*10490*/  @!P5 LDG.E.U8 R72, desc[UR20][R12.64] ;  /* 0x000000140c48d981 */ /* 0x0000a2000c1e1100 */
[----:B------:R-:W-:Y:S01]  /*104a0*/  IADD3 R30, P5, PT, R30, R2, RZ ;  /* 0x000000021e1e7210 */ /* 0x000fe20007fbe0ff */
[----:B0-----:R-:W-:Y:S02]  /*104b0*/  @!P6 IMAD.MOV.U32 R12, RZ, RZ, R35 ;  /* 0x000000ffff0ce224 */ /* 0x001fe400078e0023 */
[----:B------:R-:W-:Y:S01]  /*104c0*/  @!P6 IMAD.MOV.U32 R13, RZ, RZ, R36 ;  /* 0x000000ffff0de224 */ /* 0x000fe200078e0024 */
[----:B------:R-:W-:Y:S01]  /*104d0*/  STL [R1+0xcb8], R31 ;  /* 0x000cb81f01007387 */ /* 0x000fe20000100800 */
[----:B------:R-:W-:-:S03]  /*104e0*/  IMAD.X R11, R11, 0x1, R4, P5 ;  /* 0x000000010b0b7824 */ /* 0x000fc600028e0604 */
[----:B------:R0:W2:Y:S01]  /*104f0*/  @!P6 LDG.E.U8 R7, desc[UR20][R12.64] ;  /* 0x000000140c07e981 */ /* 0x0000a2000c1e1100 */
[----:B------:R-:W-:-:S03]  /*10500*/  PRMT R8, RZ, 0x7610, R8 ;  /* 0x00007610ff087816 */ /* 0x000fc60000000008 */
[----:B------:R-:W-:Y:S01]  /*10510*/  STL [R1+0xcb4], R34 ;  /* 0x000cb42201007387 */ /* 0x000fe20000100800 */
[----:B0-----:R-:W-:Y:S02]  /*10520*/  @!P3 IMAD.MOV.U32 R12, RZ, RZ, R31 ;  /* 0x000000ffff0cb224 */ /* 0x001fe400078e001f */
[----:B------:R-:W-:Y:S01]  /*10530*/  @!P3 IMAD.MOV.U32 R13, RZ, RZ, R34 ;  /* 0x000000ffff0db224 */ /* 0x000fe200078e0022 */
[----:B------:R-:W-:Y:S04]  /*10540*/  STL [R1+0x338], R24 ;  /* 0x0003381801007387 */ /* 0x000fe80000100800 */
[----:B------:R0:W2:Y:S01]  /*10550*/  @!P3 LDG.E.U8 R15, desc[UR20][R12.64] ;  /* 0x000000140c0fb981 */ /* 0x0000a2000c1e1100 */
[----:B------:R-:W-:-:S03]  /*10560*/  IADD3 R25, P5, PT, R25, R2, RZ ;  /* 0x0000000219197210 */ /* 0x000fc60007fbe0ff */
[----:B------:R-:W-:Y:S04]  /*10570*/  STL [R1+0x334], R26 ;  /* 0x0003341a01007387 */ /* 0x000fe80000100800 */
[----:B------:R-:W-:Y:S01]  /*10580*/  STL [R1+0x1140], R48 ;  /* 0x0011403001007387 */ /* 0x000fe20000100800 */
[----:B0-----:R-:W-:Y:S02]  /*10590*/  @!P0 IMAD.MOV.U32 R12, RZ, RZ, R30 ;  /* 0x000000ffff0c8224 */ /* 0x001fe400078e001e */
[----:B------:R-:W-:Y:S01]  /*105a0*/  @!P0 IMAD.MOV.U32 R13, RZ, RZ, R11 ;  /* 0x000000ffff0d8224 */ /* 0x000fe200078e000b */
[----:B------:R-:W-:Y:S04]  /*105b0*/  STL [R1+0x1148], R37 ;  /* 0x0011482501007387 */ /* 0x000fe80000100800 */
[----:B------:R-:W-:Y:S04]  /*105c0*/  STL [R1+0x113c], R49 ;  /* 0x00113c3101007387 */ /* 0x000fe80000100800 */
[----:B------:R-:W-:Y:S01]  /*105d0*/  STL [R1+0x11b0], R45 ;  /* 0x0011b02d01007387 */ /* 0x000fe20000100800 */
[----:B------:R-:W-:-:S03]  /*105e0*/  IMAD.X R14, R14, 0x1, R4, P5 ;  /* 0x000000010e0e7824 */ /* 0x000fc600028e0604 */
[----:B------:R-:W-:Y:S04]  /*105f0*/  STL [R1+0x1144], R38 ;  /* 0x0011442601007387 */ /* 0x000fe80000100800 */
[----:B------:R0:W2:Y:S04]  /*10600*/  @!P0 LDG.E.U8 R8, desc[UR20][R12.64] ;  /* 0x000000140c088981 */ /* 0x0000a8000c1e1100 */
[----:B------:R-:W-:Y:S04]  /*10610*/  STL [R1+0x11ac], R46 ;  /* 0x0011ac2e01007387 */ /* 0x000fe80000100800 */
[----:B------:R-:W-:Y:S01]  /*10620*/  STL [R1+0x11b8], R30 ;  /* 0x0011b81e01007387 */ /* 0x000fe20000100800 */
[----:B0-----:R-:W-:-:S02]  /*10630*/  @!P2 IMAD.MOV.U32 R12, RZ, RZ, R24 ;  /* 0x000000ffff0ca224 */ /* 0x001fc400078e0018 */
[----:B------:R-:W-:Y:S01]  /*10640*/  @!P2 IMAD.MOV.U32 R13, RZ, RZ, R26 ;  /* 0x000000ffff0da224 */ /* 0x000fe200078e001a */
[----:B------:R0:W-:Y:S04]  /*10650*/  STL [R1+0x11b4], R11 ;  /* 0x0011b40b01007387 */ /* 0x0001e80000100800 */
[----:B------:R1:W2:Y:S01]  /*10660*/  @!P2 LDG.E.U8 R28, desc[UR20][R12.64] ;  /* 0x000000140c1ca981 */ /* 0x0002a2000c1e1100 */
[----:B0-----:R-:W-:Y:S01]  /*10670*/  IADD3 R11, P0, PT, R27, R2, RZ ;  /* 0x000000021b0b7210 */ /* 0x001fe20007f1e0ff */
[----:B-1----:R-:W-:Y:S02]  /*10680*/  @!P1 IMAD.MOV.U32 R12, RZ, RZ, R25 ;  /* 0x000000ffff0c9224 */ /* 0x002fe400078e0019 */
[----:B------:R-:W-:Y:S02]  /*10690*/  @!P1 IMAD.MOV.U32 R13, RZ, RZ, R14 ;  /* 0x000000ffff0d9224 */ /* 0x000fe400078e000e */
[----:B------:R-:W-:Y:S01]  /*106a0*/  IMAD.X R24, R42, 0x1, R4, P0 ;  /* 0x000000012a187824 */ /* 0x000fe200000e0604 */
[----:B------:R-:W-:Y:S04]  /*106b0*/  STL [R1+0xbc0], R25 ;  /* 0x000bc01901007387 */ /* 0x000fe80000100800 */
[----:B------:R0:W2:Y:S04]  /*106c0*/  @!P1 LDG.E.U8 R20, desc[UR20][R12.64] ;  /* 0x000000140c149981 */ /* 0x0000a8000c1e1100 */
[----:B------:R1:W-:Y:S01]  /*106d0*/  STL [R1+0xbbc], R14 ;  /* 0x000bbc0e01007387 */ /* 0x0003e20000100800 */
[----:B0-----:R-:W-:-:S02]  /*106e0*/  @!P6 IMAD.MOV.U32 R12, RZ, RZ, R11 ;  /* 0x000000ffff0ce224 */ /* 0x001fc400078e000b */
[----:B------:R-:W-:Y:S02]  /*106f0*/  @!P6 IMAD.MOV.U32 R13, RZ, RZ, R24 ;  /* 0x000000ffff0de224 */ /* 0x000fe400078e0018 */
[C---:B-1----:R-:W-:Y:S01]  /*10700*/  VIADD R14, R64.reuse, 0xf2 ;  /* 0x000000f2400e7836 */ /* 0x042fe20000000000 */
[----:B------:R0:W-:Y:S04]  /*10710*/  STL [R1+0xc40], R11 ;  /* 0x000c400b01007387 */ /* 0x0001e80000100800 */
[----:B------:R-:W-:Y:S04]  /*10720*/  STL [R1+0xc3c], R24 ;  /* 0x000c3c1801007387 */ /* 0x000fe80000100800 */
[----:B------:R1:W2:Y:S01]  /*10730*/  @!P6 LDG.E.U8 R5, desc[UR20][R12.64] ;  /* 0x000000140c05e981 */ /* 0x0002a2000c1e1100 */
[----:B0-----:R-:W-:-:S03]  /*10740*/  VIADD R11, R64, 0xf3 ;  /* 0x000000f3400b7836 */ /* 0x001fc60000000000 */
[----:B------:R0:W-:Y:S01]  /*10750*/  STL [R1+0x1580], R14 ;  /* 0x0015800e01007387 */ /* 0x0001e20000100800 */
[----:B-1----:R-:W-:-:S03]  /*10760*/  IABS R13, R14 ;  /* 0x0000000e000d7213 */ /* 0x002fc60000000000 */
[----:B------:R-:W-:Y:S01]  /*10770*/  STL [R1+0x1590], R11 ;  /* 0x0015900b01007387 */ /* 0x000fe20000100800 */
[----:B0-----:R-:W-:-:S03]  /*10780*/  VIADD R14, R64, 0xfa ;  /* 0x000000fa400e7836 */ /* 0x001fc60000000000 */
[----:B------:R-:W-:Y:S01]  /*10790*/  STL [R1+0x158c], R54 ;  /* 0x00158c3601007387 */ /* 0x000fe20000100800 */
[----:B------:R-:W-:-:S03]  /*107a0*/  IMAD.HI.U32 R25, R10, R13, RZ ;  /* 0x0000000d0a197227 */ /* 0x000fc600078e00ff */
[----:B------:R0:W-:Y:S01]  /*107b0*/  STL [R1+0x1584], R14 ;  /* 0x0015840e01007387 */ /* 0x0001e20000100800 */
[----:B------:R-:W-:Y:S01]  /*107c0*/  IMAD.MOV R30, RZ, RZ, -R25 ;  /* 0x000000ffff1e7224 */ /* 0x000fe200078e0a19 */
[----:B0-----:R-:W-:-:S05]  /*107d0*/  IABS R14, R14 ;  /* 0x0000000e000e7213 */ /* 0x001fca0000000000 */
[----:B------:R-:W-:Y:S01]  /*107e0*/  IMAD.HI.U32 R25, R10, R14, RZ ;  /* 0x0000000e0a197227 */ /* 0x000fe200078e00ff */
[----:B------:R-:W-:-:S03]  /*107f0*/  IABS R42, R11 ;  /* 0x0000000b002a7213 */ /* 0x000fc60000000000 */
[----:B------:R-:W-:Y:S01]  /*10800*/  IMAD.MOV R25, RZ, RZ, -R25 ;  /* 0x000000ffff197224 */ /* 0x000fe200078e0a19 */
[----:B------:R-:W-:Y:S01]  /*10810*/  IABS R12, R89 ;  /* 0x00000059000c7213 */ /* 0x000fe20000000000 */
[----:B------:R-:W-:-:S04]  /*10820*/  IMAD.HI.U32 R24, R10, R42, RZ ;  /* 0x0000002a0a187227 */ /* 0x000fc800078e00ff */
[----:B------:R-:W-:Y:S02]  /*10830*/  IMAD R14, R9, R25, R14 ;  /* 0x00000019090e7224 */ /* 0x000fe400078e020e */
[----:B------:R-:W-:Y:S01]  /*10840*/  IMAD R25, R6, 0x7, RZ ;  /* 0x0000000706197824 */ /* 0x000fe200078e02ff */
[----:B------:R-:W-:Y:S01]  /*10850*/  IABS R11, R54 ;  /* 0x00000036000b7213 */ /* 0x000fe20000000000 */
[----:B------:R-:W-:-:S03]  /*10860*/  IMAD.HI.U32 R26, R10, R12, RZ ;  /* 0x0000000c0a1a7227 */ /* 0x000fc600078e00ff */
[----:B------:R-:W-:Y:S01]  /*10870*/  SHF.R.S32.HI R59, RZ, 0x1f, R25 ;  /* 0x0000001fff3b7819 */ /* 0x000fe20000011419 */
[----:B------:R-:W-:Y:S01]  /*10880*/  IMAD.MOV R24, RZ, RZ, -R24 ;  /* 0x000000ffff187224 */ /* 0x000fe200078e0a18 */
[----:B------:R-:W-:Y:S01]  /*10890*/  IADD3 R60, P0, PT, R25, R0, RZ ;  /* 0x00000000193c7210 */ /* 0x000fe20007f1e0ff */
[C---:B------:R-:W-:Y:S02]  /*108a0*/  IMAD R36, R6.reuse, 0x26, RZ ;  /* 0x0000002606247824 */ /* 0x040fe400078e02ff */
[----:B------:R-:W-:Y:S02]  /*108b0*/  IMAD R13, R9, R30, R13 ;  /* 0x0000001e090d7224 */ /* 0x000fe400078e020d */
[----:B------:R-:W-:Y:S02]  /*108c0*/  IMAD.MOV R26, RZ, RZ, -R26 ;  /* 0x000000ffff1a7224 */ /* 0x000fe400078e0a1a */
[----:B------:R-:W-:Y:S01]  /*108d0*/  IMAD R48, R6, 0x17, RZ ;  /* 0x0000001706307824 */ /* 0x000fe200078e02ff */
[----:B------:R-:W-:Y:S01]  /*108e0*/  SHF.R.S32.HI R49, RZ, 0x1f, R19 ;  /* 0x0000001fff317819 */ /* 0x000fe20000011413 */
[----:B------:R-:W-:Y:S01]  /*108f0*/  IMAD.HI.U32 R27, R10, R11, RZ ;  /* 0x0000000b0a1b7227 */ /* 0x000fe200078e00ff */
[----:B------:R-:W-:-:S03]  /*10900*/  IADD3 R56, P2, PT, R19, R0, RZ ;  /* 0x0000000013387210 */ /* 0x000fc60007f5e0ff */
[----:B------:R-:W-:Y:S02]  /*10910*/  IMAD R42, R9, R24, R42 ;  /* 0x00000018092a7224 */ /* 0x000fe400078e022a */
[C---:B------:R-:W-:Y:S01]  /*10920*/  IMAD R40, R6.reuse, 0x1f, RZ ;  /* 0x0000001f06287824 */ /* 0x040fe200078e02ff */
[----:B------:R-:W-:Y:S01]  /*10930*/  STL [R1+0x1588], R89 ;  /* 0x0015885901007387 */ /* 0x000fe20000100800 */
[----:B------:R-:W-:Y:S01]  /*10940*/  IMAD R30, R6, 0x27, RZ ;  /* 0x00000027061e7824 */ /* 0x000fe200078e02ff */
[----:B------:R-:W-:Y:S01]  /*10950*/  SHF.R.S32.HI R37, RZ, 0x1f, R36 ;  /* 0x0000001fff257819 */ /* 0x000fe20000011424 */
[----:B------:R-:W-:Y:S01]  /*10960*/  IMAD.X R61, R59, 0x1, R3, P0 ;  /* 0x000000013b3d7824 */ /* 0x000fe200000e0603 */
[----:B------:R-:W-:Y:S01]  /*10970*/  IADD3 R38, P0, PT, R36, R0, RZ ;  /* 0x0000000024267210 */ /* 0x000fe20007f1e0ff */
[----:B------:R-:W-:Y:S01]  /*10980*/  IMAD R12, R9, R26, R12 ;  /* 0x0000001a090c7224 */ /* 0x000fe200078e020c */
[----:B------:R-:W-:Y:S01]  /*10990*/  STL [R1+0x1804], R13 ;  /* 0x0018040d01007387 */ /* 0x000fe20000100800 */
[----:B------:R-:W-:Y:S01]  /*109a0*/  IMAD.MOV R27, RZ, RZ, -R27 ;  /* 0x000000ffff1b7224 */ /* 0x000fe200078e0a1b */
[----:B------:R-:W-:Y:S01]  /*109b0*/  SHF.R.S32.HI R46, RZ, 0x1f, R48 ;  /* 0x0000001fff2e7819 */ /* 0x000fe20000011430 */
[----:B------:R-:W-:Y:S01]  /*109c0*/  IMAD R26, R6, 0x2f, RZ ;  /* 0x0000002f061a7824 */ /* 0x000fe200078e02ff */
[-C--:B------:R-:W-:Y:S01]  /*109d0*/  IADD3 R50, P1, PT, R48, R0.reuse, RZ ;  /* 0x0000000030327210 */ /* 0x080fe20007f3e0ff */
[----:B------:R-:W-:Y:S01]  /*109e0*/  STL [R1+0x1808], R42 ;  /* 0x0018082a01007387 */ /* 0x000fe20000100800 */
[----:B------:R-:W-:Y:S01]  /*109f0*/  SHF.R.S32.HI R41, RZ, 0x1f, R40 ;  /* 0x0000001fff297819 */ /* 0x000fe20000011428 */
[----:B------:R-:W-:Y:S01]  /*10a00*/  IMAD.X R57, R49, 0x1, R3, P2 ;  /* 0x0000000131397824 */ /* 0x000fe200010e0603 */
[-C--:B------:R-:W-:Y:S01]  /*10a10*/  IADD3 R44, P5, PT, R40, R0.reuse, RZ ;  /* 0x00000000282c7210 */ /* 0x080fe20007fbe0ff */
[----:B------:R-:W-:Y:S01]  /*10a20*/  STL [R1+0x180c], R14 ;  /* 0x00180c0e01007387 */ /* 0x000fe20000100800 */
[----:B------:R-:W-:Y:S01]  /*10a30*/  VIADD R24, R21, 0xfffffff8 ;  /* 0xfffffff815187836 */ /* 0x000fe20000000000 */
[----:B------:R-:W-:Y:S01]  /*10a40*/  SHF.R.S32.HI R31, RZ, 0x1f, R30 ;  /* 0x0000001fff1f7819 */ /* 0x000fe2000001141e */
[----:B------:R-:W-:Y:S01]  /*10a50*/  IMAD R11, R9, R27, R11 ;  /* 0x0000001b090b7224 */ /* 0x000fe200078e020b */
[----:B------:R-:W-:Y:S01]  /*10a60*/  STL [R1+0x1814], R14 ;  /* 0x0018140e01007387 */ /* 0x000fe20000100800 */
[-C--:B------:R-:W-:Y:S01]  /*10a70*/  IADD3 R34, P2, PT, R30, R0.reuse, RZ ;  /* 0x000000001e227210 */ /* 0x080fe20007f5e0ff */
[--C-:B------:R-:W-:Y:S01]  /*10a80*/  IMAD.X R39, R37, 0x1, R3.reuse, P0 ;  /* 0x0000000125277824 */ /* 0x100fe200000e0603 */
[----:B------:R-:W-:Y:S01]  /*10a90*/  SHF.R.S32.HI R27, RZ, 0x1f, R26 ;  /* 0x0000001fff1b7819 */ /* 0x000fe2000001141a */
[----:B------:R-:W-:Y:S01]  /*10aa0*/  STL [R1+0x340], R60 ;  /* 0x0003403c01007387 */ /* 0x000fe20000100800 */
[----:B------:R-:W-:Y:S01]  /*10ab0*/  IMAD.X R51, R46, 0x1, R3, P1 ;  /* 0x000000012e337824 */ /* 0x000fe200008e0603 */
[----:B------:R-:W-:-:S02]  /*10ac0*/  IADD3 R18, P0, PT, R26, R0, RZ ;  /* 0x000000001a127210 */ /* 0x000fc40007f1e0ff */
[----:B------:R-:W-:Y:S01]  /*10ad0*/  STL [R1+0xbc8], R56 ;  /* 0x000bc83801007387 */ /* 0x000fe20000100800 */
[--C-:B------:R-:W-:Y:S01]  /*10ae0*/  IMAD.X R45, R41, 0x1, R3.reuse, P5 ;  /* 0x00000001292d7824 */ /* 0x100fe200028e0603 */
[----:B------:R-:W-:Y:S02]  /*10af0*/  ISETP.GE.U32.AND P6, PT, R24, 0x7fffff79, PT ;  /* 0x7fffff791800780c */ /* 0x000fe40003fc6070 */
[----:B------:R-:W-:Y:S01]  /*10b00*/  STL [R1+0x33c], R61 ;  /* 0x00033c3d01007387 */ /* 0x000fe20000100800 */
[--C-:B------:R-:W-:Y:S01]  /*10b10*/  IMAD.X R35, R31, 0x1, R3.reuse, P2 ;  /* 0x000000011f237824 */ /* 0x100fe200010e0603 */
[----:B------:R-:W-:Y:S02]  /*10b20*/  IADD3 R24, P1, PT, R22, R0, RZ ;  /* 0x0000000016187210 */ /* 0x000fe40007f3e0ff */
[----:B------:R-:W-:Y:S01]  /*10b30*/  STL [R1+0xc48], R50 ;  /* 0x000c483201007387 */ /* 0x000fe20000100800 */
[----:B------:R-:W-:Y:S01]  /*10b40*/  IADD3 R52, P2, PT, R19, R2, RZ ;  /* 0x0000000213347210 */ /* 0x000fe20007f5e0ff */
[----:B------:R-:W-:-:S02]  /*10b50*/  IMAD.X R19, R27, 0x1, R3, P0 ;  /* 0x000000011b137824 */ /* 0x000fc400000e0603 */
[----:B------:R-:W-:Y:S01]  /*10b60*/  STL [R1+0xbc4], R57 ;  /* 0x000bc43901007387 */ /* 0x000fe20000100800 */
[----:B------:R-:W-:-:S03]  /*10b70*/  IADD3 R48, P0, PT, R48, R2, RZ ;  /* 0x0000000230307210 */ /* 0x000fc60007f1e0ff */
[----:B------:R-:W-:Y:S01]  /*10b80*/  STL [R1+0xcc8], R44 ;  /* 0x000cc82c01007387 */ /* 0x000fe20000100800 */
[----:B------:R-:W-:-:S03]  /*10b90*/  IADD3 R58, P5, PT, R25, R2, RZ ;  /* 0x00000002193a7210 */ /* 0x000fc60007fbe0ff */
[----:B------:R-:W-:Y:S01]  /*10ba0*/  STL [R1+0xc44], R51 ;  /* 0x000c443301007387 */ /* 0x000fe20000100800 */
[----:B------:R-:W-:-:S03]  /*10bb0*/  IMAD.X R25, R23, 0x1, R3, P1 ;  /* 0x0000000117197824 */ /* 0x000fc600008e0603 */
[----:B------:R-:W-:Y:S01]  /*10bc0*/  STL [R1+0xd20], R38 ;  /* 0x000d202601007387 */ /* 0x000fe20000100800 */
[----:B------:R-:W-:-:S03]  /*10bd0*/  IMAD.X R53, R49, 0x1, R4, P2 ;  /* 0x0000000131357824 */ /* 0x000fc600010e0604 */
[----:B------:R-:W-:Y:S01]  /*10be0*/  STL [R1+0xcc4], R45 ;  /* 0x000cc42d01007387 */ /* 0x000fe20000100800 */
[----:B------:R-:W-:-:S03]  /*10bf0*/  IADD3 R32, P2, PT, R32, R2, RZ ;  /* 0x0000000220207210 */ /* 0x000fc60007f5e0ff */
[----:B------:R-:W-:Y:S01]  /*10c00*/  STL [R1+0xd30], R34 ;  /* 0x000d302201007387 */ /* 0x000fe20000100800 */
[----:B------:R-:W-:-:S03]  /*10c10*/  IMAD.X R49, R46, 0x1, R4, P0 ;  /* 0x000000012e317824 */ /* 0x000fc600000e0604 */
[----:B------:R-:W-:Y:S01]  /*10c20*/  STL [R1+0xd1c], R39 ;  /* 0x000d1c2701007387 */ /* 0x000fe20000100800 */
[----:B------:R-:W-:-:S03]  /*10c30*/  IADD3 R40, P0, PT, R40, R2, RZ ;  /* 0x0000000228287210 */ /* 0x000fc60007f1e0ff */
[----:B------:R-:W-:Y:S01]  /*10c40*/  STL [R1+0xd80], R24 ;  /* 0x000d801801007387 */ /* 0x000fe20000100800 */
[----:B------:R-:W-:-:S03]  /*10c50*/  IMAD.X R59, R59, 0x1, R4, P5 ;  /* 0x000000013b3b7824 */ /* 0x000fc600028e0604 */
[----:B------:R-:W-:Y:S04]  /*10c60*/  STL [R1+0xd2c], R35 ;  /* 0x000d2c2301007387 */ /* 0x000fe80000100800 */
        /* <DEDUP_REMOVED lines=8> */
[----:B------:R-:W-:Y:S04]  /*10cf0*/  STL [R1+0xd8c], R19 ;  /* 0x000d8c1301007387 */ /* 0x000fe80000100800 */
[----:B------:R-:W-:Y:S04]  /*10d00*/  STL [R1+0xc50], R48 ;  /* 0x000c503001007387 */ /* 0x000fe80000100800 */
[----:B------:R-:W-:Y:S01]  /*10d10*/  STL [R1+0x344], R59 ;  /* 0x0003443b01007387 */ /* 0x000fe20000100800 */
[----:B------:R-:W-:-:S03]  /*10d20*/  IMAD.X R37, R37, 0x1, R4, P2 ;  /* 0x0000000125257824 */ /* 0x000fc600010e0604 */
[----:B------:R-:W-:Y:S01]  /*10d30*/  STL [R1+0xbcc], R53 ;  /* 0x000bcc3501007387 */ /* 0x000fe20000100800 */
[----:B------:R-:W-:-:S03]  /*10d40*/  IADD3 R22, P2, PT, R22, R2, RZ ;  /* 0x0000000216167210 */ /* 0x000fc60007f5e0ff */
[----:B------:R0:W-:Y:S01]  /*10d50*/  STL [R1+0xcc0], R32 ;  /* 0x000cc02001007387 */ /* 0x0001e20000100800 */
[----:B------:R-:W-:-:S03]  /*10d60*/  IMAD.X R31, R31, 0x1, R4, P0 ;  /* 0x000000011f1f7824 */ /* 0x000fc600000e0604 */
[----:B------:R-:W-:Y:S01]  /*10d70*/  STL [R1+0xc4c], R49 ;  /* 0x000c4c3101007387 */ /* 0x000fe20000100800 */
[----:B------:R-:W-:-:S03]  /*10d80*/  IADD3 R26, P0, PT, R26, R2, RZ ;  /* 0x000000021a1a7210 */ /* 0x000fc60007f1e0ff */
[----:B------:R-:W-:Y:S01]  /*10d90*/  STL [R1+0xcd0], R40 ;  /* 0x000cd02801007387 */ /* 0x000fe20000100800 */
[----:B------:R-:W-:-:S03]  /*10da0*/  VIADD R43, R21, 0xffffffe0 ;  /* 0xffffffe0152b7836 */ /* 0x000fc60000000000 */
[----:B------:R-:W-:Y:S04]  /*10db0*/  STL [R1+0xcbc], R46 ;  /* 0x000cbc2e01007387 */ /* 0x000fe80000100800 */
[----:B------:R-:W-:Y:S01]  /*10dc0*/  STL [R1+0xd28], R36 ;  /* 0x000d282401007387 */ /* 0x000fe20000100800 */
[----:B------:R-:W-:-:S03]  /*10dd0*/  IMAD.X R23, R23, 0x1, R4, P2 ;  /* 0x0000000117177824 */ /* 0x000fc600010e0604 */
[----:B------:R-:W-:Y:S01]  /*10de0*/  STL [R1+0xccc], R41 ;  /* 0x000ccc2901007387 */ /* 0x000fe20000100800 */
[----:B------:R-:W-:-:S03]  /*10df0*/  IMAD.X R27, R27, 0x1, R4, P0 ;  /* 0x000000011b1b7824 */ /* 0x000fc600000e0604 */
[----:B------:R-:W-:Y:S04]  /*10e00*/  STL [R1+0xd38], R30 ;  /* 0x000d381e01007387 */ /* 0x000fe80000100800 */
[----:B------:R-:W-:Y:S01]  /*10e10*/  STL [R1+0xd24], R37 ;  /* 0x000d242501007387 */ /* 0x000fe20000100800 */
[----:B------:R-:W-:-:S03]  /*10e20*/  ISETP.GE.U32.AND P2, PT, R43, 0x7fffff61, PT ;  /* 0x7fffff612b00780c */ /* 0x000fc60003f46070 */
[----:B------:R-:W-:Y:S01]  /*10e30*/  STL [R1+0xd88], R22 ;  /* 0x000d881601007387 */ /* 0x000fe20000100800 */
[----:B------:R-:W-:-:S03]  /*10e40*/  @!P3 IMAD.MOV.U32 R62, RZ, RZ, R32 ;  /* 0x000000ffff3eb224 */ /* 0x000fc600078e0020 */
[----:B------:R-:W-:Y:S01]  /*10e50*/  STL [R1+0xd34], R31 ;  /* 0x000d341f01007387 */ /* 0x000fe20000100800 */
[----:B------:R-:W-:-:S03]  /*10e60*/  @!P3 IMAD.MOV.U32 R63, RZ, RZ, R46 ;  /* 0x000000ffff3fb224 */ /* 0x000fc600078e002e */
[----:B------:R-:W2:Y:S01]  /*10e70*/  LDL.LU R83, [R1+0x578] ;  /* 0x0005780001537983 */ /* 0x000ea20000300800 */
[----:B------:R-:W-:-:S03]  /*10e80*/  VIADD R43, R21, 0xffffffd8 ;  /* 0xffffffd8152b7836 */ /* 0x000fc60000000000 */
[----:B------:R-:W3:Y:S04]  /*10e90*/  LDL.LU R88, [R1+0x574] ;  /* 0x0005740001587983 */ /* 0x000ee80000300800 */
[----:B------:R-:W-:Y:S04]  /*10ea0*/  STL [R1+0xd98], R26 ;  /* 0x000d981a01007387 */ /* 0x000fe80000100800 */
[----:B------:R-:W-:Y:S04]  /*10eb0*/  STL [R1+0xd84], R23 ;  /* 0x000d841701007387 */ /* 0x000fe80000100800 */
[----:B------:R-:W-:Y:S04]  /*10ec0*/  STL [R1+0xd94], R27 ;  /* 0x000d941b01007387 */ /* 0x000fe80000100800 */
[----:B------:R-:W4:Y:S04]  /*10ed0*/  LDL.LU R92, [R1+0x570] ;  /* 0x00057000015c7983 */ /* 0x000f280000300800 */
[----:B------:R-:W4:Y:S01]  /*10ee0*/  @!P3 LDG.E.U8 R29, desc[UR20][R62.64] ;  /* 0x000000143e1db981 */ /* 0x000f22000c1e1100 */
[----:B------:R-:W-:-:S03]  /*10ef0*/  ISETP.GE.U32.AND P3, PT, R43, 0x7fffff59, PT ;  /* 0x7fffff592b00780c */ /* 0x000fc60003f66070 */
[----:B------:R-:W4:Y:S01]  /*10f00*/  LDL.LU R43, [R1+0x56c] ;  /* 0x00056c00012b7983 */ /* 0x000f220000300800 */
[----:B0-----:R-:W0:Y:S01]  /*10f10*/  S2R R32, SR_TID.X ;  /* 0x0000000000207919 */ /* 0x001e220000002100 */
[----:B------:R-:W-:-:S04]  /*10f20*/  @!UP1 UIADD3 UR4, UPT, UPT, -UR7, 0x100000, URZ ;  /* 0x0010000007049890 */ /* 0x000fc8000fffe1ff */
[----:B------:R-:W-:Y:S02]  /*10f30*/  @!UP1 USHF.L.U32 UR5, UR4, 0xb, URZ ;  /* 0x0000000b04059899 */ /* 0x000fe400080006ff */
[----:B------:R-:W-:Y:S01]  /*10f40*/  @!UP1 USHF.L.U32 UR4, UR4, 0x1, URZ ;  /* 0x0000000104049899 */ /* 0x000fe200080006ff */
[----:B------:R-:W-:Y:S01]  /*10f50*/  VOTEU.ALL UP1, P4 ;  /* 0x0000000000ff7886 */ /* 0x000fe20002020000 */
[----:B------:R-:W-:Y:S01]  /*10f60*/  VIADD R55, R21, 0xfffffff0 ;  /* 0xfffffff015377836 */ /* 0x000fe20000000000 */
[----:B------:R-:W1:Y:S09]  /*10f70*/  LDCU UR7, c[0x0][0x3b0] ;  /* 0x00007600ff0777ac */ /* 0x000e720008000800 */
[----:B------:R0:W1:Y:S02]  /*10f80*/  @!UP1 SYNCS.EXCH.64 URZ, [UR9+0x20008], UR4 ;  /* 0x0200080409ff95b2 */ /* 0x0000640008000100 */
[----:B0-----:R-:W-:Y:S01]  /*10f90*/  LOP3.LUT R32, R32, 0x7f, RZ, 0xc0, !PT ;  /* 0x0000007f20207812 */ /* 0x001fe200078ec0ff */
[----:B------:R-:W0:Y:S04]  /*10fa0*/  LDCU UR4, c[0x0][0x3b0] ;  /* 0x00007600ff0477ac */ /* 0x000e280008000800 */
[----:B------:R-:W-:Y:S01]  /*10fb0*/  STS.U8 [R32+UR9], R85 ;  /* 0x0000005520007988 */ /* 0x000fe20008000009 */
[----:B------:R-:W-:Y:S01]  /*10fc0*/  ISETP.GE.U32.AND P1, PT, R55, 0x7fffff71, PT ;  /* 0x7fffff713700780c */ /* 0x000fe20003f26070 */
[----:B------:R-:W0:Y:S02]  /*10fd0*/  LDCU UR5, c[0x0][0x3b0] ;  /* 0x00007600ff0577ac */ /* 0x000e240008000800 */
[----:B------:R1:W-:Y:S04]  /*10fe0*/  STS.U8 [R32+UR9+0x4000], R91 ;  /* 0x0040005b20007988 */ /* 0x0003e80008000009 */
[----:B------:R0:W-:Y:S04]  /*10ff0*/  STS.U8 [R32+UR9+0x400], R90 ;  /* 0x0004005a20007988 */ /* 0x0001e80008000009 */
[----:B-1----:R-:W4:Y:S04]  /*11000*/  LDL.LU R91, [R1+0x560] ;  /* 0x00056000015b7983 */ /* 0x002f280000300800 */
[----:B------:R-:W4:Y:S04]  /*11010*/  LDL.LU R81, [R1+0x558] ;  /* 0x0005580001517983 */ /* 0x000f280000300800 */
[----:B0-----:R-:W4:Y:S04]  /*11020*/  LDL.LU R90, [R1+0x54c] ;  /* 0x00054c00015a7983 */ /* 0x001f280000300800 */
[----:B------:R0:W-:Y:S04]  /*11030*/  STS.U8 [R32+UR9+0x4400], R86 ;  /* 0x0044005620007988 */ /* 0x0001e80008000009 */
[----:B------:R-:W4:Y:S04]  /*11040*/  LDL.LU R85, [R1+0x550] ;  /* 0x0005500001557983 */ /* 0x000f280000300800 */
[----:B0-----:R-:W4:Y:S04]  /*11050*/  LDL.LU R86, [R1+0x548] ;  /* 0x0005480001567983 */ /* 0x001f280000300800 */
[----:B------:R-:W4:Y:S04]  /*11060*/  LDL.LU R65, [R1+0x544] ;  /* 0x0005440001417983 */ /* 0x000f280000300800 */
        /* <DEDUP_REMOVED lines=10> */
[----:B------:R0:W-:Y:S04]  /*11110*/  STS.U8 [R32+UR9+0x800], R82 ;  /* 0x0008005220007988 */ /* 0x0001e80008000009 */
[----:B------:R-:W4:Y:S04]  /*11120*/  LDL.LU R77, [R1+0x50c] ;  /* 0x00050c00014d7983 */ /* 0x000f280000300800 */
[----:B------:R-:W4:Y:S04]  /*11130*/  LDL.LU R80, [R1+0x508] ;  /* 0x0005080001507983 */ /* 0x000f280000300800 */
[----:B0-----:R-:W4:Y:S04]  /*11140*/  LDL.LU R82, [R1+0x504] ;  /* 0x0005040001527983 */ /* 0x001f280000300800 */
[----:B--2---:R0:W-:Y:S04]  /*11150*/  STS.U8 [R32+UR9+0x4800], R83 ;  /* 0x0048005320007988 */ /* 0x0041e80008000009 */
[----:B---3--:R-:W-:Y:S04]  /*11160*/  STS.U8 [R32+UR9+0xc00], R88 ;  /* 0x000c005820007988 */ /* 0x008fe80008000009 */
[----:B0-----:R-:W2:Y:S04]  /*11170*/  LDL.LU R83, [R1+0x500] ;  /* 0x0005000001537983 */ /* 0x001ea80000300800 */
[----:B----4-:R0:W-:Y:S04]  /*11180*/  STS.U8 [R32+UR9+0x4c00], R92 ;  /* 0x004c005c20007988 */ /* 0x0101e80008000009 */
[----:B------:R1:W-:Y:S04]  /*11190*/  STS.U8 [R32+UR9+0x1000], R43 ;  /* 0x0010002b20007988 */ /* 0x0003e80008000009 */
[----:B0-----:R-:W3:Y:S04]  /*111a0*/  LDL.LU R92, [R1+0x4fc] ;  /* 0x0004fc00015c7983 */ /* 0x001ee80000300800 */
[----:B------:R-:W4:Y:S04]  /*111b0*/  LDL.LU R88, [R1+0x4f8] ;  /* 0x0004f80001587983 */ /* 0x000f280000300800 */
[----:B-1----:R-:W4:Y:S04]  /*111c0*/  LDL.LU R43, [R1+0x4f4] ;  /* 0x0004f400012b7983 */ /* 0x002f280000300800 */
[----:B------:R0:W-:Y:S04]  /*111d0*/  STS.U8 [R32+UR9+0x5000], R91 ;  /* 0x0050005b20007988 */ /* 0x0001e80008000009 */
[----:B------:R-:W-:Y:S04]  /*111e0*/  STS.U8 [R32+UR9+0x1400], R81 ;  /* 0x0014005120007988 */ /* 0x000fe80008000009 */
[----:B------:R1:W-:Y:S04]  /*111f0*/  STS.U8 [R32+UR9+0x5400], R90 ;  /* 0x0054005a20007988 */ /* 0x0003e80008000009 */
[----:B0-----:R-:W4:Y:S04]  /*11200*/  LDL.LU R91, [R1+0x4f0] ;  /* 0x0004f000015b7983 */ /* 0x001f280000300800 */
[----:B------:R0:W-:Y:S04]  /*11210*/  STS.U8 [R32+UR9+0x1800], R85 ;  /* 0x0018005520007988 */ /* 0x0001e80008000009 */
[----:B-1----:R-:W4:Y:S04]  /*11220*/  LDL.LU R90, [R1+0x4ec] ;  /* 0x0004ec00015a7983 */ /* 0x002f280000300800 */
[----:B------:R1:W-:Y:S04]  /*11230*/  STS.U8 [R32+UR9+0x5800], R86 ;  /* 0x0058005620007988 */ /* 0x0003e80008000009 */
[----:B------:R-:W-:Y:S04]  /*11240*/  STS.U8 [R32+UR9+0x1c00], R65 ;  /* 0x001c004120007988 */ /* 0x000fe80008000009 */
        /* <DEDUP_REMOVED lines=10> */
[----:B------:R-:W4:Y:S04]  /*112f0*/  LDL.LU R81, [R1+0x4e8] ;  /* 0x0004e80001517983 */ /* 0x000f280000300800 */
[----:B------:R-:W-:Y:S04]  /*11300*/  STS.U8 [R32+UR9+0x7000], R77 ;  /* 0x0070004d20007988 */ /* 0x000fe80008000009 */
[----:B------:R-:W-:Y:S04]  /*11310*/  STS.U8 [R32+UR9+0x3400], R80 ;  /* 0x0034005020007988 */ /* 0x000fe80008000009 */
[----:B------:R-:W-:Y:S04]  /*11320*/  STS.U8 [R32+UR9+0x7400], R82 ;  /* 0x0074005220007988 */ /* 0x000fe80008000009 */
[----:B0-----:R-:W4:Y:S04]  /*11330*/  LDL.LU R85, [R1+0x4dc] ;  /* 0x0004dc0001557983 */ /* 0x001f280000300800 */
[----:B-1----:R-:W4:Y:S04]  /*11340*/  LDL.LU R86, [R1+0x4d0] ;  /* 0x0004d00001567983 */ /* 0x002f280000300800 */
[----:B--2---:R-:W-:Y:S04]  /*11350*/  STS.U8 [R32+UR9+0x3800], R83 ;  /* 0x0038005320007988 */ /* 0x004fe80008000009 */
[----:B---3--:R0:W-:Y:S04]  /*11360*/  STS.U8 [R32+UR9+0x7800], R92 ;  /* 0x0078005c20007988 */ /* 0x0081e80008000009 */
[----:B----4-:R-:W-:Y:S04]  /*11370*/  STS.U8 [R32+UR9+0x3c00], R88 ;  /* 0x003c005820007988 */ /* 0x010fe80008000009 */
[----:B------:R1:W-:Y:S04]  /*11380*/  STS.U8 [R32+UR9+0x7c00], R43 ;  /* 0x007c002b20007988 */ /* 0x0003e80008000009 */
[----:B0-----:R-:W2:Y:S04]  /*11390*/  LDL.LU R92, [R1+0x4cc] ;  /* 0x0004cc00015c7983 */ /* 0x001ea80000300800 */
[----:B-1----:R-:W3:Y:S01]  /*113a0*/  LDL.LU R43, [R1+0x4c8] ;  /* 0x0004c800012b7983 */ /* 0x002ee20000300800 */
[----:B------:R-:W-:-:S03]  /*113b0*/  LOP3.LUT R46, R32, 0x10, RZ, 0x3c, !PT ;  /* 0x00000010202e7812 */ /* 0x000fc600078e3cff */
[----:B------:R-:W4:Y:S04]  /*113c0*/  LDL.LU R83, [R1+0x4c4] ;  /* 0x0004c40001537983 */ /* 0x000f280000300800 */
[----:B------:R0:W-:Y:S04]  /*113d0*/  STS.U8 [R46+UR9+0x80], R91 ;  /* 0x0000805b2e007988 */ /* 0x0001e80008000009 */
[----:B------:R1:W-:Y:S04]  /*113e0*/  STS.U8 [R46+UR9+0x4080], R90 ;  /* 0x0040805a2e007988 */ /* 0x0003e80008000009 */
[----:B0-----:R-:W4:Y:S04]  /*113f0*/  LDL.LU R91, [R1+0x4c0] ;  /* 0x0004c000015b7983 */ /* 0x001f280000300800 */
[----:B------:R-:W4:Y:S04]  /*11400*/  LDL.LU R88, [R1+0x4bc] ;  /* 0x0004bc0001587983 */ /* 0x000f280000300800 */
[----:B-1----:R-:W4:Y:S04]  /*11410*/  LDL.LU R90, [R1+0x4b8] ;  /* 0x0004b800015a7983 */ /* 0x002f280000300800 */
        /* <DEDUP_REMOVED lines=16> */
[----:B------:R1:W-:Y:S04]  /*11520*/  STS.U8 [R46+UR9+0x4480], R85 ;  /* 0x004480552e007988 */ /* 0x0003e80008000009 */
[----:B0-----:R-:W4:Y:S04]  /*11530*/  LDL.LU R81, [R1+0x468] ;  /* 0x0004680001517983 */ /* 0x001f280000300800 */
[----:B------:R0:W-:Y:S04]  /*11540*/  STS.U8 [R46+UR9+0x880], R86 ;  /* 0x000880562e007988 */ /* 0x0001e80008000009 */
[----:B-1----:R-:W4:Y:S04]  /*11550*/  LDL.LU R85, [R1+0x460] ;  /* 0x0004600001557983 */ /* 0x002f280000300800 */
[----:B0-----:R-:W4:Y:S04]  /*11560*/  LDL.LU R86, [R1+0x45c] ;  /* 0x00045c0001567983 */ /* 0x001f280000300800 */
[----:B--2---:R0:W-:Y:S04]  /*11570*/  STS.U8 [R46+UR9+0x4880], R92 ;  /* 0x0048805c2e007988 */ /* 0x0041e80008000009 */
[----:B---3--:R1:W-:Y:S04]  /*11580*/  STS.U8 [R46+UR9+0xc80], R43 ;  /* 0x000c802b2e007988 */ /* 0x0083e80008000009 */
[----:B0-----:R-:W2:Y:S04]  /*11590*/  LDL.LU R92, [R1+0x458] ;  /* 0x00045800015c7983 */ /* 0x001ea80000300800 */
[----:B-1----:R-:W3:Y:S04]  /*115a0*/  LDL.LU R43, [R1+0x44c] ;  /* 0x00044c00012b7983 */ /* 0x002ee80000300800 */
[----:B----4-:R-:W-:Y:S04]  /*115b0*/  STS.U8 [R46+UR9+0x4c80], R83 ;  /* 0x004c80532e007988 */ /* 0x010fe80008000009 */
[----:B------:R0:W-:Y:S04]  /*115c0*/  STS.U8 [R46+UR9+0x1080], R91 ;  /* 0x0010805b2e007988 */ /* 0x0001e80008000009 */
[----:B------:R1:W-:Y:S04]  /*115d0*/  STS.U8 [R46+UR9+0x5080], R88 ;  /* 0x005080582e007988 */ /* 0x0003e80008000009 */
[----:B------:R4:W-:Y:S04]  /*115e0*/  STS.U8 [R46+UR9+0x1480], R90 ;  /* 0x0014805a2e007988 */ /* 0x0009e80008000009 */
[----:B0-----:R-:W3:Y:S04]  /*115f0*/  LDL.LU R91, [R1+0x448] ;  /* 0x00044800015b7983 */ /* 0x001ee80000300800 */
        /* <DEDUP_REMOVED lines=15> */
[----:B------:R-:W3:Y:S04]  /*116f0*/  LDL.LU R83, [R1+0x444] ;  /* 0x0004440001537983 */ /* 0x000ee80000300800 */
[----:B------:R-:W-:Y:S04]  /*11700*/  STS.U8 [R46+UR9+0x3480], R81 ;  /* 0x003480512e007988 */ /* 0x000fe80008000009 */
[----:B-1----:R-:W3:Y:S04]  /*11710*/  LDL.LU R88, [R1+0x440] ;  /* 0x0004400001587983 */ /* 0x002ee80000300800 */
[----:B------:R-:W-:Y:S04]  /*11720*/  STS.U8 [R46+UR9+0x7480], R85 ;  /* 0x007480552e007988 */ /* 0x000fe80008000009 */
[----:B----4-:R-:W4:Y:S04]  /*11730*/  LDL.LU R90, [R1+0x43c] ;  /* 0x00043c00015a7983 */ /* 0x010f280000300800 */
[----:B------:R-:W-:Y:S04]  /*11740*/  STS.U8 [R46+UR9+0x3880], R86 ;  /* 0x003880562e007988 */ /* 0x000fe80008000009 */
[----:B--2---:R0:W-:Y:S04]  /*11750*/  STS.U8 [R46+UR9+0x7880], R92 ;  /* 0x0078805c2e007988 */ /* 0x0041e80008000009 */
[----:B---3--:R1:W-:Y:S04]  /*11760*/  STS.U8 [R46+UR9+0x3c80], R43 ;  /* 0x003c802b2e007988 */ /* 0x0083e80008000009 */
[----:B0-----:R-:W2:Y:S04]  /*11770*/  LDL.LU R92, [R1+0x438] ;  /* 0x00043800015c7983 */ /* 0x001ea80000300800 */
[----:B------:R-:W3:Y:S04]  /*11780*/  LDL.LU R85, [R1+0x434] ;  /* 0x0004340001557983 */ /* 0x000ee80000300800 */
[----:B-1----:R-:W3:Y:S01]  /*11790*/  LDL.LU R43, [R1+0x430] ;  /* 0x00043000012b7983 */ /* 0x002ee20000300800 */
[----:B------:R-:W-:-:S03]  /*117a0*/  VIADD R55, R21, 0xffffffe8 ;  /* 0xffffffe815377836 */ /* 0x000fc60000000000 */
[----:B------:R-:W3:Y:S02]  /*117b0*/  LDL.LU R86, [R1+0x42c] ;  /* 0x00042c0001567983 */ /* 0x000ee40000300800 */
[----:B------:R-:W-:Y:S01]  /*117c0*/  ISETP.GE.U32.AND P5, PT, R55, 0x7fffff69, PT ;  /* 0x7fffff693700780c */ /* 0x000fe20003fa6070 */
[----:B------:R-:W-:-:S05]  /*117d0*/  VIADD R55, R21, 0xffffffd9 ;  /* 0xffffffd915377836 */ /* 0x000fca0000000000 */
[----:B------:R-:W-:Y:S02]  /*117e0*/  ISETP.GE.U32.AND P0, PT, R55, 0x7fffff5a, PT ;  /* 0x7fffff5a3700780c */ /* 0x000fe40003f06070 */
[C---:B------:R-:W-:Y:S01]  /*117f0*/  LOP3.LUT R55, R32.reuse, 0x20, RZ, 0x3c, !PT ;  /* 0x0000002020377812 */ /* 0x040fe200078e3cff */
[----:B------:R0:W-:Y:S04]  /*11800*/  STS.U8 [R46+UR9+0x7c80], R91 ;  /* 0x007c805b2e007988 */ /* 0x0001e80008000009 */
[----:B0-----:R-:W3:Y:S04]  /*11810*/  LDL.LU R91, [R1+0x428] ;  /* 0x00042800015b7983 */ /* 0x001ee80000300800 */
[----:B------:R-:W3:Y:S04]  /*11820*/  LDL.LU R62, [R1+0x424] ;  /* 0x00042400013e7983 */ /* 0x000ee80000300800 */
        /* <DEDUP_REMOVED lines=15> */
[----:B------:R0:W-:Y:S04]  /*11920*/  STS.U8 [R55+UR9+0x100], R83 ;  /* 0x0001005337007988 */ /* 0x0001e80008000009 */
[----:B------:R-:W3:Y:S04]  /*11930*/  LDL.LU R81, [R1+0x3c4] ;  /* 0x0003c40001517983 */ /* 0x000ee80000300800 */
[----:B------:R1:W-:Y:S04]  /*11940*/  STS.U8 [R55+UR9+0x4100], R88 ;  /* 0x0041005837007988 */ /* 0x0003e80008000009 */
[----:B0-----:R-:W3:Y:S04]  /*11950*/  LDL.LU R83, [R1+0x3c0] ;  /* 0x0003c00001537983 */ /* 0x001ee80000300800 */
[----:B----4-:R0:W-:Y:S04]  /*11960*/  STS.U8 [R55+UR9+0x500], R90 ;  /* 0x0005005a37007988 */ /* 0x0101e80008000009 */
[----:B-1----:R-:W4:Y:S04]  /*11970*/  LDL.LU R88, [R1+0x3bc] ;  /* 0x0003bc0001587983 */ /* 0x002f280000300800 */
[----:B0-----:R-:W4:Y:S04]  /*11980*/  LDL.LU R90, [R1+0x138] ;  /* 0x00013800015a7983 */ /* 0x001f280000300800 */
[----:B--2---:R0:W-:Y:S04]  /*11990*/  STS.U8 [R55+UR9+0x4500], R92 ;  /* 0x0045005c37007988 */ /* 0x0041e80008000009 */
[----:B---3--:R-:W-:Y:S04]  /*119a0*/  STS.U8 [R55+UR9+0x900], R85 ;  /* 0x0009005537007988 */ /* 0x008fe80008000009 */
[----:B------:R1:W-:Y:S04]  /*119b0*/  STS.U8 [R55+UR9+0x4900], R43 ;  /* 0x0049002b37007988 */ /* 0x0003e80008000009 */
[----:B0-----:R-:W2:Y:S04]  /*119c0*/  LDL.LU R92, [R1+0x3b8] ;  /* 0x0003b800015c7983 */ /* 0x001ea80000300800 */
[----:B-1----:R-:W3:Y:S04]  /*119d0*/  LDL.LU R43, [R1+0x3b4] ;  /* 0x0003b400012b7983 */ /* 0x002ee80000300800 */
[----:B------:R0:W-:Y:S04]  /*119e0*/  STS.U8 [R55+UR9+0xd00], R86 ;  /* 0x000d005637007988 */ /* 0x0001e80008000009 */
[----:B------:R-:W3:Y:S04]  /*119f0*/  LDL.LU R85, [R1+0x3b0] ;  /* 0x0003b00001557983 */ /* 0x000ee80000300800 */
[----:B0-----:R-:W3:Y:S04]  /*11a00*/  LDL.LU R86, [R1+0x3ac] ;  /* 0x0003ac0001567983 */ /* 0x001ee80000300800 */
        /* <DEDUP_REMOVED lines=17> */
[----:B0-----:R-:W3:Y:S04]  /*11b20*/  LDL.LU R91, [R1+0x3a8] ;  /* 0x0003a800015b7983 */ /* 0x001ee80000300800 */
[----:B------:R-:W-:Y:S04]  /*11b30*/  STS.U8 [R55+UR9+0x3500], R81 ;  /* 0x0035005137007988 */ /* 0x000fe80008000009 */
[----:B------:R-:W-:Y:S04]  /*11b40*/  STS.U8 [R55+UR9+0x7500], R83 ;  /* 0x0075005337007988 */ /* 0x000fe80008000009 */
[----:B----4-:R0:W-:Y:S04]  /*11b50*/  STS.U8 [R55+UR9+0x3900], R88 ;  /* 0x0039005837007988 */ /* 0x0101e80008000009 */
[----:B------:R-:W-:Y:S04]  /*11b60*/  STS.U8 [R55+UR9+0x7900], R90 ;  /* 0x0079005a37007988 */ /* 0x000fe80008000009 */
[----:B0-----:R-:W4:Y:S04]  /*11b70*/  LDL.LU R88, [R1+0x3a4] ;  /* 0x0003a40001587983 */ /* 0x001f280000300800 */
[----:B--2---:R0:W-:Y:S04]  /*11b80*/  STS.U8 [R55+UR9+0x3d00], R92 ;  /* 0x003d005c37007988 */ /* 0x0041e80008000009 */
[----:B---3--:R1:W-:Y:S04]  /*11b90*/  STS.U8 [R55+UR9+0x7d00], R43 ;  /* 0x007d002b37007988 */ /* 0x0083e80008000009 */
[----:B0-----:R-:W2:Y:S04]  /*11ba0*/  LDL.LU R92, [R1+0x3a0] ;  /* 0x0003a000015c7983 */ /* 0x001ea80000300800 */
[----:B------:R-:W3:Y:S04]  /*11bb0*/  LDL.LU R90, [R1+0x39c] ;  /* 0x00039c00015a7983 */ /* 0x000ee80000300800 */
[----:B-1----:R-:W3:Y:S04]  /*11bc0*/  LDL.LU R43, [R1+0x398] ;  /* 0x00039800012b7983 */ /* 0x002ee80000300800 */
[----:B------:R-:W-:Y:S04]  /*11bd0*/  STS.U8 [R55+UR9+0x1900], R85 ;  /* 0x0019005537007988 */ /* 0x000fe80008000009 */
        /* <DEDUP_REMOVED lines=12> */
[----:B------:R-:W3:Y:S01]  /*11ca0*/  LDL.LU R74, [R1+0x364] ;  /* 0x00036400014a7983 */ /* 0x000ee20000300800 */
[----:B------:R-:W-:-:S03]  /*11cb0*/  LOP3.LUT R46, R32, 0x30, RZ, 0x3c, !PT ;  /* 0x00000030202e7812 */ /* 0x000fc600078e3cff */
        /* <DEDUP_REMOVED lines=10> */
[----:B0-----:R-:W3:Y:S04]  /*11d60*/  LDL.LU R91, [R1+0x244] ;  /* 0x00024400015b7983 */ /* 0x001ee80000300800 */
[----:B----4-:R-:W-:Y:S04]  /*11d70*/  STS.U8 [R46+UR9+0x4180], R88 ;  /* 0x004180582e007988 */ /* 0x010fe80008000009 */
[----:B--2---:R0:W-:Y:S04]  /*11d80*/  STS.U8 [R46+UR9+0x580], R92 ;  /* 0x0005805c2e007988 */ /* 0x0041e80008000009 */
[----:B---3--:R1:W-:Y:S04]  /*11d90*/  STS.U8 [R46+UR9+0x4580], R90 ;  /* 0x0045805a2e007988 */ /* 0x0083e80008000009 */
[----:B------:R2:W-:Y:S04]  /*11da0*/  STS.U8 [R46+UR9+0x980], R43 ;  /* 0x0009802b2e007988 */ /* 0x0005e80008000009 */
[----:B0-----:R-:W3:Y:S04]  /*11db0*/  LDL.LU R92, [R1+0x228] ;  /* 0x00022800015c7983 */ /* 0x001ee80000300800 */
[----:B------:R-:W4:Y:S04]  /*11dc0*/  LDL.LU R88, [R1+0x224] ;  /* 0x0002240001587983 */ /* 0x000f280000300800 */
[----:B-1----:R-:W4:Y:S04]  /*11dd0*/  LDL.LU R90, [R1+0x210] ;  /* 0x00021000015a7983 */ /* 0x002f280000300800 */
[----:B--2---:R-:W2:Y:S04]  /*11de0*/  LDL.LU R43, [R1+0x20c] ;  /* 0x00020c00012b7983 */ /* 0x004ea80000300800 */
        /* <DEDUP_REMOVED lines=21> */
[----:B------:R0:W-:Y:S04]  /*11f40*/  STS.U8 [R46+UR9+0x3580], R91 ;  /* 0x0035805b2e007988 */ /* 0x0001e80008000009 */
[----:B------:R-:W-:Y:S04]  /*11f50*/  STS.U8 [R46+UR9+0x7580], R93 ;  /* 0x0075805d2e007988 */ /* 0x000fe80008000009 */
[----:B0-----:R-:W2:Y:S04]  /*11f60*/  LDL.LU R91, [R1+0x200] ;  /* 0x00020000015b7983 */ /* 0x001ea80000300800 */
[----:B---3--:R0:W-:Y:S04]  /*11f70*/  STS.U8 [R46+UR9+0x3980], R92 ;  /* 0x0039805c2e007988 */ /* 0x0081e80008000009 */
[----:B----4-:R-:W-:Y:S04]  /*11f80*/  STS.U8 [R46+UR9+0x7980], R88 ;  /* 0x007980582e007988 */ /* 0x010fe80008000009 */
[----:B------:R-:W-:Y:S04]  /*11f90*/  STS.U8 [R46+UR9+0x3d80], R90 ;  /* 0x003d805a2e007988 */ /* 0x000fe80008000009 */
[----:B0-----:R-:W3:Y:S04]  /*11fa0*/  LDL.LU R92, [R1+0x1f8] ;  /* 0x0001f800015c7983 */ /* 0x001ee80000300800 */
[----:B--2---:R0:W-:Y:S04]  /*11fb0*/  STS.U8 [R46+UR9+0x7d80], R43 ;  /* 0x007d802b2e007988 */ /* 0x0041e80008000009 */
[----:B------:R-:W2:Y:S04]  /*11fc0*/  LDL.LU R87, [R1+0x1f0] ;  /* 0x0001f00001577983 */ /* 0x000ea80000300800 */
        /* <DEDUP_REMOVED lines=23> */
[----:B------:R-:W4:Y:S01]  /*12140*/  LDL.LU R43, [R1+0x164] ;  /* 0x00016400012b7983 */ /* 0x000f220000300800 */
[----:B------:R-:W-:-:S03]  /*12150*/  LOP3.LUT R93, R32, 0x40, RZ, 0x3c, !PT ;  /* 0x00000040205d7812 */ /* 0x000fc600078e3cff */
[----:B------:R-:W4:Y:S04]  /*12160*/  LDL.LU R90, [R1+0x16c] ;  /* 0x00016c00015a7983 */ /* 0x000f280000300800 */
[----:B------:R0:W-:Y:S04]  /*12170*/  STS.U8 [R93+UR9+0x200], R91 ;  /* 0x0002005b5d007988 */ /* 0x0001e80008000009 */
[----:B0-----:R-:W4:Y:S04]  /*12180*/  LDL.LU R91, [R1+0x168] ;  /* 0x00016800015b7983 */ /* 0x001f280000300800 */
[----:B---3--:R0:W-:Y:S04]  /*12190*/  STS.U8 [R93+UR9+0x4200], R92 ;  /* 0x0042005c5d007988 */ /* 0x0081e80008000009 */
[----:B--2---:R1:W-:Y:S04]  /*121a0*/  STS.U8 [R93+UR9+0x600], R87 ;  /* 0x000600575d007988 */ /* 0x0043e80008000009 */
[----:B0-----:R-:W2:Y:S04]  /*121b0*/  LDL.LU R92, [R1+0x15c] ;  /* 0x00015c00015c7983 */ /* 0x001ea80000300800 */
[----:B----4-:R0:W-:Y:S04]  /*121c0*/  STS.U8 [R93+UR9+0x4600], R46 ;  /* 0x0046002e5d007988 */ /* 0x0101e80008000009 */
[----:B-1----:R-:W3:Y:S04]  /*121d0*/  LDL.LU R87, [R1+0x1b88] ;  /* 0x001b880001577983 */ /* 0x002ee80000300800 */
[----:B------:R1:W-:Y:S04]  /*121e0*/  STS.U8 [R93+UR9+0xa00], R55 ;  /* 0x000a00375d007988 */ /* 0x0003e80008000009 */
[----:B0-----:R-:W4:Y:S04]  /*121f0*/  LDL.LU R46, [R1+0x1b84] ;  /* 0x001b8400012e7983 */ /* 0x001f280000300800 */
[----:B------:R0:W-:Y:S04]  /*12200*/  STS.U8 [R93+UR9+0x4a00], R62 ;  /* 0x004a003e5d007988 */ /* 0x0001e80008000009 */
[----:B-1----:R-:W2:Y:S04]  /*12210*/  LDL.LU R55, [R1+0x1b80] ;  /* 0x001b800001377983 */ /* 0x002ea80000300800 */
[----:B------:R1:W-:Y:S04]  /*12220*/  STS.U8 [R93+UR9+0xe00], R63 ;  /* 0x000e003f5d007988 */ /* 0x0003e80008000009 */
[----:B0-----:R-:W2:Y:S04]  /*12230*/  LDL.LU R62, [R1+0x1b7c] ;  /* 0x001b7c00013e7983 */ /* 0x001ea80000300800 */
        /* <DEDUP_REMOVED lines=40> */
[----:B-1----:R-:W2:Y:S04]  /*124c0*/  LDL.LU R43, [R1+0x1b28] ;  /* 0x001b2800012b7983 */ /* 0x002ea80000300800 */
[----:B--2---:R-:W-:Y:S04]  /*124d0*/  STS.U8 [R93+UR9+0x7600], R43 ;  /* 0x0076002b5d007988 */ /* 0x004fe80008000009 */
[----:B------:R0:W-:Y:S04]  /*124e0*/  STS.U8 [R93+UR9+0x3a00], R90 ;  /* 0x003a005a5d007988 */ /* 0x0001e80008000009 */
[----:B------:R1:W-:Y:S04]  /*124f0*/  STS.U8 [R93+UR9+0x7a00], R91 ;  /* 0x007a005b5d007988 */ /* 0x0003e80008000009 */
[----:B------:R2:W-:Y:S04]  /*12500*/  STS.U8 [R93+UR9+0x3e00], R92 ;  /* 0x003e005c5d007988 */ /* 0x0005e80008000009 */
[----:B0-----:R-:W3:Y:S04]  /*12510*/  LDL.LU R90, [R1+0x1b24] ;  /* 0x001b2400015a7983 */ /* 0x001ee80000300800 */
[----:B-1----:R-:W3:Y:S04]  /*12520*/  LDL.LU R91, [R1+0x1b20] ;  /* 0x001b2000015b7983 */ /* 0x002ee80000300800 */
[----:B--2---:R-:W2:Y:S01]  /*12530*/  LDL.LU R92, [R1+0x1b1c] ;  /* 0x001b1c00015c7983 */ /* 0x004ea20000300800 */
[----:B------:R-:W-:-:S02]  /*12540*/  LOP3.LUT R43, R32, 0x50, RZ, 0x3c, !PT ;  /* 0x00000050202b7812 */ /* 0x000fc400078e3cff */
[----:B------:R-:W-:Y:S01]  /*12550*/  LOP3.LUT R32, R32, 0x60, RZ, 0x3c, !PT ;  /* 0x0000006020207812 */ /* 0x000fe200078e3cff */
[----:B--2---:R0:W-:Y:S04]  /*12560*/  STS.U8 [R93+UR9+0x7e00], R92 ;  /* 0x007e005c5d007988 */ /* 0x0041e80008000009 */
[----:B---3--:R1:W-:Y:S04]  /*12570*/  STS.U8 [R43+UR9+0x280], R91 ;  /* 0x0002805b2b007988 */ /* 0x0083e80008000009 */
[----:B------:R2:W-:Y:S04]  /*12580*/  STS.U8 [R43+UR9+0x4280], R90 ;  /* 0x0042805a2b007988 */ /* 0x0005e80008000009 */
[----:B------:R3:W-:Y:S04]  /*12590*/  STS.U8 [R43+UR9+0x680], R88 ;  /* 0x000680582b007988 */ /* 0x0007e80008000009 */
[----:B------:R1:W-:Y:S04]  /*125a0*/  STS.U8 [R43+UR9+0x4680], R86 ;  /* 0x004680562b007988 */ /* 0x0003e80008000009 */
[----:B0-----:R-:W4:Y:S04]  /*125b0*/  LDL.LU R93, [R1+0x1b18] ;  /* 0x001b1800015d7983 */ /* 0x001f280000300800 */
[----:B------:R0:W-:Y:S04]  /*125c0*/  STS.U8 [R43+UR9+0xa80], R85 ;  /* 0x000a80552b007988 */ /* 0x0001e80008000009 */
[----:B------:R-:W4:Y:S04]  /*125d0*/  LDL.LU R92, [R1+0x1b14] ;  /* 0x001b1400015c7983 */ /* 0x000f280000300800 */
[----:B------:R0:W-:Y:S04]  /*125e0*/  STS.U8 [R43+UR9+0x4a80], R83 ;  /* 0x004a80532b007988 */ /* 0x0001e80008000009 */
[----:B-1----:R-:W4:Y:S04]  /*125f0*/  LDL.LU R91, [R1+0x1b10] ;  /* 0x001b1000015b7983 */ /* 0x002f280000300800 */
[----:B------:R1:W-:Y:S04]  /*12600*/  STS.U8 [R43+UR9+0xe80], R81 ;  /* 0x000e80512b007988 */ /* 0x0003e80008000009 */
[----:B--2---:R-:W2:Y:S04]  /*12610*/  LDL.LU R90, [R1+0x1b0c] ;  /* 0x001b0c00015a7983 */ /* 0x004ea80000300800 */
[----:B------:R0:W-:Y:S04]  /*12620*/  STS.U8 [R43+UR9+0x4e80], R82 ;  /* 0x004e80522b007988 */ /* 0x0001e80008000009 */
[----:B---3--:R-:W3:Y:S04]  /*12630*/  LDL.LU R88, [R1+0x1b08] ;  /* 0x001b080001587983 */ /* 0x008ee80000300800 */
[----:B------:R0:W-:Y:S04]  /*12640*/  STS.U8 [R43+UR9+0x1280], R80 ;  /* 0x001280502b007988 */ /* 0x0001e80008000009 */
[----:B------:R-:W2:Y:S04]  /*12650*/  LDL.LU R86, [R1+0x1b04] ;  /* 0x001b040001567983 */ /* 0x000ea80000300800 */
[----:B------:R1:W-:Y:S04]  /*12660*/  STS.U8 [R43+UR9+0x5280], R79 ;  /* 0x0052804f2b007988 */ /* 0x0003e80008000009 */
[----:B0-----:R-:W2:Y:S04]  /*12670*/  LDL.LU R85, [R1+0x1b00] ;  /* 0x001b000001557983 */ /* 0x001ea80000300800 */
[----:B------:R0:W-:Y:S04]  /*12680*/  STS.U8 [R43+UR9+0x1680], R77 ;  /* 0x0016804d2b007988 */ /* 0x0001e80008000009 */
[----:B------:R-:W2:Y:S04]  /*12690*/  LDL.LU R83, [R1+0x1afc] ;  /* 0x001afc0001537983 */ /* 0x000ea80000300800 */
[----:B------:R0:W-:Y:S04]  /*126a0*/  STS.U8 [R43+UR9+0x5680], R73 ;  /* 0x005680492b007988 */ /* 0x0001e80008000009 */
[----:B-1----:R-:W2:Y:S04]  /*126b0*/  LDL.LU R81, [R1+0x1af8] ;  /* 0x001af80001517983 */ /* 0x002ea80000300800 */
[----:B------:R1:W-:Y:S04]  /*126c0*/  STS.U8 [R43+UR9+0x1a80], R74 ;  /* 0x001a804a2b007988 */ /* 0x0003e80008000009 */
[----:B------:R-:W2:Y:S04]  /*126d0*/  LDL.LU R82, [R1+0x1af4] ;  /* 0x001af40001527983 */ /* 0x000ea80000300800 */
[----:B------:R0:W-:Y:S04]  /*126e0*/  STS.U8 [R43+UR9+0x5a80], R76 ;  /* 0x005a804c2b007988 */ /* 0x0001e80008000009 */
[----:B------:R-:W2:Y:S04]  /*126f0*/  LDL.LU R80, [R1+0x1af0] ;  /* 0x001af00001507983 */ /* 0x000ea80000300800 */
        /* <DEDUP_REMOVED lines=20> */
[----:B----4-:R1:W-:Y:S04]  /*12840*/  STS.U8 [R43+UR9+0x3280], R46 ;  /* 0x0032802e2b007988 */ /* 0x0103e80008000009 */
[----:B------:R-:W4:Y:S04]  /*12850*/  LDL.LU R66, [R1+0x1ac4] ;  /* 0x001ac40001427983 */ /* 0x000f280000300800 */
[----:B------:R-:W-:Y:S04]  /*12860*/  STS.U8 [R43+UR9+0x7280], R87 ;  /* 0x007280572b007988 */ /* 0x000fe80008000009 */
[----:B------:R-:W2:Y:S04]  /*12870*/  LDL.LU R65, [R1+0x1ac0] ;  /* 0x001ac00001417983 */ /* 0x000ea80000300800 */
[----:B------:R-:W-:Y:S04]  /*12880*/  STS.U8 [R43+UR9+0x3680], R84 ;  /* 0x003680542b007988 */ /* 0x000fe80008000009 */
[----:B------:R-:W2:Y:S04]  /*12890*/  LDL.LU R63, [R1+0x1abc] ;  /* 0x001abc00013f7983 */ /* 0x000ea80000300800 */
[----:B------:R-:W-:Y:S04]  /*128a0*/  STS.U8 [R43+UR9+0x7680], R78 ;  /* 0x0076804e2b007988 */ /* 0x000fe80008000009 */
[----:B0-----:R-:W2:Y:S04]  /*128b0*/  LDL.LU R62, [R1+0x1ab8] ;  /* 0x001ab800013e7983 */ /* 0x001ea80000300800 */
[----:B------:R-:W-:Y:S04]  /*128c0*/  STS.U8 [R43+UR9+0x3a80], R75 ;  /* 0x003a804b2b007988 */ /* 0x000fe80008000009 */
[----:B------:R-:W2:Y:S04]  /*128d0*/  LDL.LU R55, [R1+0x1ab4] ;  /* 0x001ab40001377983 */ /* 0x000ea80000300800 */
[----:B------:R-:W-:Y:S04]  /*128e0*/  STS.U8 [R43+UR9+0x7a80], R72 ;  /* 0x007a80482b007988 */ /* 0x000fe80008000009 */
[----:B-1----:R-:W2:Y:S04]  /*128f0*/  LDL.LU R46, [R1+0x1ab0] ;  /* 0x001ab000012e7983 */ /* 0x002ea80000300800 */
[----:B------:R-:W-:Y:S04]  /*12900*/  STS.U8 [R43+UR9+0x3e80], R47 ;  /* 0x003e802f2b007988 */ /* 0x000fe80008000009 */
[----:B------:R-:W-:Y:S04]  /*12910*/  STL [R1+0x1810], R87 ;  /* 0x0018105701007387 */ /* 0x000fe80000100800 */
[----:B------:R0:W-:Y:S04]  /*12920*/  STS.U8 [R43+UR9+0x7e80], R8 ;  /* 0x007e80082b007988 */ /* 0x0001e80008000009 */
[----:B------:R1:W-:Y:S04]  /*12930*/  STS.U8 [R32+UR9+0x300], R33 ;  /* 0x0003002120007988 */ /* 0x0003e80008000009 */
[----:B------:R1:W-:Y:S04]  /*12940*/  STS.U8 [R32+UR9+0x4300], R28 ;  /* 0x0043001c20007988 */ /* 0x0003e80008000009 */
[----:B0-----:R-:W2:Y:S04]  /*12950*/  LDL.LU R43, [R1+0x1aac] ;  /* 0x001aac00012b7983 */ /* 0x001ea80000300800 */
[----:B-1----:R-:W2:Y:S04]  /*12960*/  LDL.LU R33, [R1+0x1aa8] ;  /* 0x001aa80001217983 */ /* 0x002ea80000300800 */
[----:B------:R-:W2:Y:S04]  /*12970*/  LDL.LU R28, [R1+0x1aa4] ;  /* 0x001aa400011c7983 */ /* 0x000ea80000300800 */
        /* <DEDUP_REMOVED lines=8> */
[----:B0-----:R-:W2:Y:S04]  /*12a00*/  LDL.LU R5, [R1+0x1a94] ;  /* 0x001a940001057983 */ /* 0x001ea80000300800 */
[----:B-1----:R-:W2:Y:S01]  /*12a10*/  LDL.LU R15, [R1+0x1a90] ;  /* 0x001a9000010f7983 */ /* 0x002ea20000300800 */
[----:B------:R-:W-:-:S06]  /*12a20*/  PRMT R8, RZ, 0x7610, R8 ;  /* 0x00007610ff087816 */ /* 0x000fcc0000000008 */
[----:B------:R-:W3:Y:S04]  /*12a30*/  @!P6 LDG.E.U8 R8, desc[UR20][R60.64] ;  /* 0x000000143c08e981 */ /* 0x000ee8000c1e1100 */
[----:B------:R-:W4:Y:S01]  /*12a40*/  LDL.LU.64 R60, [R1+0x1a88] ;  /* 0x001a8800013c7983 */ /* 0x000f220000300a00 */
[----:B--2---:R-:W-:-:S06]  /*12a50*/  PRMT R15, RZ, 0x7610, R15 ;  /* 0x00007610ff0f7816 */ /* 0x004fcc000000000f */
[----:B------:R-:W2:Y:S04]  /*12a60*/  @!P6 LDG.E.U8 R15, desc[UR20][R58.64] ;  /* 0x000000143a0fe981 */ /* 0x000ea8000c1e1100 */
[----:B---3--:R-:W-:Y:S04]  /*12a70*/  STL [R1+0x760], R8 ;  /* 0x0007600801007387 */ /* 0x008fe80000100800 */
[----:B------:R-:W3:Y:S04]  /*12a80*/  LDL.LU.64 R58, [R1+0x1a80] ;  /* 0x001a8000013a7983 */ /* 0x000ee80000300a00 */
[----:B--2---:R0:W-:Y:S04]  /*12a90*/  STL [R1+0x75c], R15 ;  /* 0x00075c0f01007387 */ /* 0x0041e80000100800 */
[----:B0-----:R-:W2:Y:S01]  /*12aa0*/  LDL.LU R15, [R1+0x1a78] ;  /* 0x001a7800010f7983 */ /* 0x001ea20000300800 */
[----:B------:R-:W-:-:S02]  /*12ab0*/  PRMT R20, RZ, 0x7610, R20 ;  /* 0x00007610ff147816 */ /* 0x000fc40000000014 */
[----:B------:R-:W-:-:S04]  /*12ac0*/  PRMT R7, RZ, 0x7610, R7 ;  /* 0x00007610ff077816 */ /* 0x000fc80000000007 */
[----:B------:R-:W3:Y:S01]  /*12ad0*/  @!P1 LDG.E.U8 R20, desc[UR20][R56.64] ;  /* 0x0000001438149981 */ /* 0x000ee2000c1e1100 */
[----:B------:R-:W-:-:S03]  /*12ae0*/  PRMT R5, RZ, 0x7610, R5 ;  /* 0x00007610ff057816 */ /* 0x000fc60000000005 */
[----:B------:R-:W4:Y:S04]  /*12af0*/  @!P5 LDG.E.U8 R7, desc[UR20][R50.64] ;  /* 0x000000143207d981 */ /* 0x000f28000c1e1100 */
[----:B------:R-:W4:Y:S04]  /*12b00*/  @!P5 LDG.E.U8 R5, desc[UR20][R48.64] ;  /* 0x000000143005d981 */ /* 0x000f28000c1e1100 */
[----:B------:R-:W4:Y:S01]  /*12b10*/  LDL.LU.64 R56, [R1+0x1a70] ;  /* 0x001a700001387983 */ /* 0x000f220000300a00 */
[----:B--2---:R-:W-:-:S06]  /*12b20*/  PRMT R15, RZ, 0x7610, R15 ;  /* 0x00007610ff0f7816 */ /* 0x004fcc000000000f */
[----:B------:R-:W2:Y:S04]  /*12b30*/  @!P1 LDG.E.U8 R15, desc[UR20][R52.64] ;  /* 0x00000014340f9981 */ /* 0x000ea8000c1e1100 */
[----:B---3--:R0:W-:Y:S04]  /*12b40*/  STL [R1+0x730], R20 ;  /* 0x0007301401007387 */ /* 0x0081e80000100800 */
[----:B0-----:R-:W3:Y:S04]  /*12b50*/  LDL.LU R20, [R1+0x1a68] ;  /* 0x001a680001147983 */ /* 0x001ee80000300800 */
[----:B------:R-:W3:Y:S04]  /*12b60*/  LDL.LU.64 R52, [R1+0x1a60] ;  /* 0x001a600001347983 */ /* 0x000ee80000300a00 */
[----:B--2---:R0:W-:Y:S04]  /*12b70*/  STL [R1+0x728], R15 ;  /* 0x0007280f01007387 */ /* 0x0041e80000100800 */
[----:B0-----:R-:W2:Y:S04]  /*12b80*/  LDL.LU R15, [R1+0x1a58] ;  /* 0x001a5800010f7983 */ /* 0x001ea80000300800 */
[----:B------:R-:W2:Y:S04]  /*12b90*/  LDL.LU.64 R50, [R1+0x1a50] ;  /* 0x001a500001327983 */ /* 0x000ea80000300a00 */
[----:B----4-:R0:W-:Y:S04]  /*12ba0*/  STL [R1+0x720], R7 ;  /* 0x0007200701007387 */ /* 0x0101e80000100800 */
[----:B0-----:R-:W4:Y:S04]  /*12bb0*/  LDL.LU R7, [R1+0x1a48] ;  /* 0x001a480001077983 */ /* 0x001f280000300800 */
[----:B------:R-:W4:Y:S04]  /*12bc0*/  LDL.LU.64 R48, [R1+0x1a40] ;  /* 0x001a400001307983 */ /* 0x000f280000300a00 */
[----:B------:R0:W-:Y:S04]  /*12bd0*/  STL [R1+0x6e8], R5 ;  /* 0x0006e80501007387 */ /* 0x0001e80000100800 */
[----:B0-----:R-:W4:Y:S01]  /*12be0*/  LDL.LU R5, [R1+0x1a38] ;  /* 0x001a380001057983 */ /* 0x001f220000300800 */
[----:B------:R-:W-:Y:S01]  /*12bf0*/  VIADD R8, R21, 0xffffffd1 ;  /* 0xffffffd115087836 */ /* 0x000fe20000000000 */
[----:B---3--:R-:W-:-:S04]  /*12c00*/  PRMT R20, RZ, 0x7610, R20 ;  /* 0x00007610ff147816 */ /* 0x008fc80000000014 */
[----:B------:R-:W-:Y:S02]  /*12c10*/  ISETP.GE.U32.AND P6, PT, R8, 0x7fffff52, PT ;  /* 0x7fffff520800780c */ /* 0x000fe40003fc6070 */
[----:B------:R-:W-:Y:S01]  /*12c20*/  PRMT R47, RZ, 0x7610, R47 ;  /* 0x00007610ff2f7816 */ /* 0x000fe2000000002f */
[----:B------:R-:W3:Y:S10]  /*12c30*/  @!P0 LDG.E.U8 R20, desc[UR20][R36.64] ;  /* 0x0000001424148981 */ /* 0x000ef4000c1e1100 */
[----:B------:R-:W3:Y:S01]  /*12c40*/  @!P6 LDG.E.U8 R47, desc[UR20][R24.64] ;  /* 0x00000014182fe981 */ /* 0x000ee2000c1e1100 */
[----:B--2---:R-:W-:-:S06]  /*12c50*/  PRMT R15, RZ, 0x7610, R15 ;  /* 0x00007610ff0f7816 */ /* 0x004fcc000000000f */
[----:B------:R-:W2:Y:S01]  /*12c60*/  @!P2 LDG.E.U8 R15, desc[UR20][R44.64] ;  /* 0x000000142c0fa981 */ /* 0x000ea2000c1e1100 */
[----:B----4-:R-:W-:Y:S02]  /*12c70*/  PRMT R7, RZ, 0x7610, R7 ;  /* 0x00007610ff077816 */ /* 0x010fe40000000007 */
[----:B------:R-:W-:-:S04]  /*12c80*/  PRMT R5, RZ, 0x7610, R5 ;  /* 0x00007610ff057816 */ /* 0x000fc80000000005 */
[----:B------:R-:W4:Y:S01]  /*12c90*/  @!P0 LDG.E.U8 R7, desc[UR20][R38.64] ;  /* 0x0000001426078981 */ /* 0x000f22000c1e1100 */
[C---:B------:R-:W-:Y:S01]  /*12ca0*/  VIADD R8, R21.reuse, 0xffffffd0 ;  /* 0xffffffd015087836 */ /* 0x040fe20000000000 */
[----:B------:R-:W-:Y:S02]  /*12cb0*/  PRMT R78, RZ, 0x7610, R78 ;  /* 0x00007610ff4e7816 */ /* 0x000fe4000000004e */
[----:B------:R-:W3:Y:S04]  /*12cc0*/  LDL.LU.64 R44, [R1+0x1a30] ;  /* 0x001a3000012c7983 */ /* 0x000ee80000300a00 */
[----:B------:R-:W3:Y:S01]  /*12cd0*/  @!P2 LDG.E.U8 R5, desc[UR20][R40.64] ;  /* 0x000000142805a981 */ /* 0x000ee2000c1e1100 */
[----:B------:R-:W-:Y:S01]  /*12ce0*/  ISETP.GE.U32.AND P1, PT, R8, 0x7fffff51, PT ;  /* 0x7fffff510800780c */ /* 0x000fe20003f26070 */
[C---:B------:R-:W-:Y:S01]  /*12cf0*/  VIADD R8, R21.reuse, 0xffffffc9 ;  /* 0xffffffc915087836 */ /* 0x040fe20000000000 */
[----:B------:R-:W-:Y:S01]  /*12d00*/  PRMT R75, RZ, 0x7610, R75 ;  /* 0x00007610ff4b7816 */ /* 0x000fe2000000004b */
[----:B------:R-:W4:Y:S03]  /*12d10*/  @!P3 LDG.E.U8 R78, desc[UR20][R34.64] ;  /* 0x00000014224eb981 */ /* 0x000f26000c1e1100 */
[----:B------:R-:W-:Y:S01]  /*12d20*/  ISETP.GE.U32.AND P5, PT, R8, 0x7fffff4a, PT ;  /* 0x7fffff4a0800780c */ /* 0x000fe20003fa6070 */
[C---:B------:R-:W-:Y:S01]  /*12d30*/  VIADD R8, R21.reuse, 0xffffffc8 ;  /* 0xffffffc815087836 */ /* 0x040fe20000000000 */
[----:B------:R-:W4:Y:S04]  /*12d40*/  @!P3 LDG.E.U8 R75, desc[UR20][R30.64] ;  /* 0x000000141e4bb981 */ /* 0x000f28000c1e1100 */
[----:B------:R-:W-:Y:S01]  /*12d50*/  ISETP.GE.U32.AND P2, PT, R8, 0x7fffff49, PT ;  /* 0x7fffff490800780c */ /* 0x000fe20003f46070 */
[----:B------:R-:W-:-:S05]  /*12d60*/  VIADD R8, R21, 0xffffffc1 ;  /* 0xffffffc115087836 */ /* 0x000fca0000000000 */
[----:B------:R-:W-:Y:S01]  /*12d70*/  ISETP.GE.U32.AND P0, PT, R8, 0x7fffff42, PT ;  /* 0x7fffff420800780c */ /* 0x000fe20003f06070 */
[----:B------:R-:W-:Y:S01]  /*12d80*/  VIADD R8, R21, 0xffffffc0 ;  /* 0xffffffc015087836 */ /* 0x000fe20000000000 */
[----:B------:R-:W-:-:S04]  /*12d90*/  PRMT R72, RZ, 0x7610, R72 ;  /* 0x00007610ff487816 */ /* 0x000fc80000000048 */
[----:B------:R-:W-:Y:S02]  /*12da0*/  ISETP.GE.U32.AND P3, PT, R8, 0x7fffff41, PT ;  /* 0x7fffff410800780c */ /* 0x000fe40003f66070 */
[----:B------:R-:W-:Y:S01]  /*12db0*/  PRMT R8, RZ, 0x7610, R8 ;  /* 0x00007610ff087816 */ /* 0x000fe20000000008 */
[----:B------:R-:W4:Y:S05]  /*12dc0*/  @!P6 LDG.E.U8 R72, desc[UR20][R22.64] ;  /* 0x000000141648e981 */ /* 0x000f2a000c1e1100 */
[----:B------:R0:W4:Y:S04]  /*12dd0*/  @!P1 LDG.E.U8 R8, desc[UR20][R18.64] ;  /* 0x0000001412089981 */ /* 0x000128000c1e1100 */
[----:B--2---:R1:W-:Y:S04]  /*12de0*/  STL [R1+0x6e0], R15 ;  /* 0x0006e00f01007387 */ /* 0x0043e80000100800 */
[----:B-1----:R-:W2:Y:S04]  /*12df0*/  LDL.LU R15, [R1+0x1a28] ;  /* 0x001a2800010f7983 */ /* 0x002ea80000300800 */
[----:B------:R-:W2:Y:S04]  /*12e00*/  LDL.LU.64 R40, [R1+0x1a20] ;  /* 0x001a200001287983 */ /* 0x000ea80000300a00 */
[----:B---3--:R1:W-:Y:S04]  /*12e10*/  STL [R1+0x6dc], R5 ;  /* 0x0006dc0501007387 */ /* 0x0083e80000100800 */
[----:B-1----:R-:W3:Y:S04]  /*12e20*/  LDL.LU R5, [R1+0x1a18] ;  /* 0x001a180001057983 */ /* 0x002ee80000300800 */
[----:B------:R-:W2:Y:S04]  /*12e30*/  LDL.LU.64 R38, [R1+0x1a10] ;  /* 0x001a100001267983 */ /* 0x000ea80000300a00 */
[----:B----4-:R1:W-:Y:S04]  /*12e40*/  STL [R1+0x6a8], R7 ;  /* 0x0006a80701007387 */ /* 0x0103e80000100800 */
[----:B-1----:R-:W4:Y:S04]  /*12e50*/  LDL.LU R7, [R1+0x1a08] ;  /* 0x001a080001077983 */ /* 0x002f280000300800 */
[----:B------:R-:W2:Y:S04]  /*12e60*/  LDL.LU.64 R36, [R1+0x1a00] ;  /* 0x001a000001247983 */ /* 0x000ea80000300a00 */
[----:B------:R1:W-:Y:S04]  /*12e70*/  STL [R1+0x6a4], R20 ;  /* 0x0006a41401007387 */ /* 0x0003e80000100800 */
[----:B-1----:R-:W2:Y:S04]  /*12e80*/  LDL.LU R20, [R1+0x19f8] ;  /* 0x0019f80001147983 */ /* 0x002ea80000300800 */
[----:B------:R-:W2:Y:S04]  /*12e90*/  LDL.LU.64 R34, [R1+0x19f0] ;  /* 0x0019f00001227983 */ /* 0x000ea80000300a00 */
[----:B------:R-:W2:Y:S04]  /*12ea0*/  LDL.LU.64 R30, [R1+0x19e8] ;  /* 0x0019e800011e7983 */ /* 0x000ea80000300a00 */
[----:B------:R-:W2:Y:S04]  /*12eb0*/  LDL.LU.64 R24, [R1+0x19e0] ;  /* 0x0019e00001187983 */ /* 0x000ea80000300a00 */
[----:B------:R1:W-:Y:S04]  /*12ec0*/  STL [R1+0x660], R47 ;  /* 0x0006602f01007387 */ /* 0x0003e80000100800 */
[----:B------:R-:W2:Y:S04]  /*12ed0*/  LDL.LU.64 R22, [R1+0x19d8] ;  /* 0x0019d80001167983 */ /* 0x000ea80000300a00 */
[----:B------:R-:W0:Y:S01]  /*12ee0*/  LDL.LU R19, [R1+0x19d0] ;  /* 0x0019d00001137983 */ /* 0x000e220000300800 */
[----:B-1----:R-:W-:Y:S01]  /*12ef0*/  IMAD R47, R6, 0x36, RZ ;  /* 0x00000036062f7824 */ /* 0x002fe200078e02ff */
[----:B0-----:R-:W-:-:S06]  /*12f00*/  PRMT R19, RZ, 0x7610, R19 ;  /* 0x00007610ff137816 */ /* 0x001fcc0000000013 */
[----:B------:R-:W3:Y:S01]  /*12f10*/  @!P1 LDG.E.U8 R19, desc[UR20][R26.64] ;  /* 0x000000141a139981 */ /* 0x000ee2000c1e1100 */
[----:B------:R-:W-:-:S03]  /*12f20*/  IADD3 R18, P6, PT, R47, R0, RZ ;  /* 0x000000002f127210 */ /* 0x000fc60007fde0ff */
[----:B------:R0:W-:Y:S01]  /*12f30*/  STL [R1+0x628], R8 ;  /* 0x0006280801007387 */ /* 0x0001e20000100800 */
[----:B--2---:R-:W-:-:S03]  /*12f40*/  PRMT R22, RZ, 0x7610, R22 ;  /* 0x00007610ff167816 */ /* 0x004fc60000000016 */
[----:B------:R-:W-:Y:S01]  /*12f50*/  STL [R1+0x658], R72 ;  /* 0x0006584801007387 */ /* 0x000fe20000100800 */
[----:B0-----:R-:W-:-:S03]  /*12f60*/  SHF.R.S32.HI R8, RZ, 0x1f, R47 ;  /* 0x0000001fff087819 */ /* 0x001fc6000001142f */
[----:B------:R-:W-:Y:S01]  /*12f70*/  STL [R1+0xde0], R18 ;  /* 0x000de01201007387 */ /* 0x000fe20000100800 */
[----:B------:R-:W-:-:S03]  /*12f80*/  PRMT R23, RZ, 0x7610, R23 ;  /* 0x00007610ff177816 */ /* 0x000fc60000000017 */
[----:B---3--:R0:W-:Y:S02]  /*12f90*/  STL [R1+0x624], R19 ;  /* 0x0006241301007387 */ /* 0x0081e40000100800 */
[----:B0-----:R-:W-:Y:S01]  /*12fa0*/  IMAD.X R19, R8, 0x1, R3, P6 ;  /* 0x0000000108137824 */ /* 0x001fe200030e0603 */
[----:B------:R-:W-:-:S04]  /*12fb0*/  IADD3 R26, P6, PT, R47, R2, RZ ;  /* 0x000000022f1a7210 */ /* 0x000fc80007fde0ff */
[----:B------:R-:W2:Y:S01]  /*12fc0*/  @!P5 LDG.E.U8 R22, desc[UR20][R18.64] ;  /* 0x000000141216d981 */ /* 0x000ea2000c1e1100 */
[----:B------:R-:W-:-:S03]  /*12fd0*/  IMAD.X R27, R8, 0x1, R4, P6 ;  /* 0x00000001081b7824 */ /* 0x000fc600030e0604 */
[----:B------:R-:W-:Y:S04]  /*12fe0*/  STL [R1+0x698], R78 ;  /* 0x0006984e01007387 */ /* 0x000fe80000100800 */
[----:B------:R0:W-:Y:S04]  /*12ff0*/  STL [R1+0xddc], R19 ;  /* 0x000ddc1301007387 */ /* 0x0001e80000100800 */
[----:B------:R-:W-:Y:S04]  /*13000*/  STL [R1+0x668], R75 ;  /* 0x0006684b01007387 */ /* 0x000fe80000100800 */
[----:B------:R-:W3:Y:S04]  /*13010*/  @!P5 LDG.E.U8 R23, desc[UR20][R26.64] ;  /* 0x000000141a17d981 */ /* 0x000ee8000c1e1100 */
[----:B0-----:R-:W4:Y:S01]  /*13020*/  LDL.LU.64 R18, [R1+0x19c8] ;  /* 0x0019c80001127983 */ /* 0x001f220000300a00 */
[----:B------:R-:W-:-:S03]  /*13030*/  IMAD R47, R6, 0x37, RZ ;  /* 0x00000037062f7824 */ /* 0x000fc600078e02ff */
[----:B------:R-:W-:Y:S02]  /*13040*/  STL [R1+0xde8], R26 ;  /* 0x000de81a01007387 */ /* 0x000fe40000100800 */
[----:B------:R-:W-:Y:S02]  /*13050*/  SHF.R.S32.HI R8, RZ, 0x1f, R47 ;  /* 0x0000001fff087819 */ /* 0x000fe4000001142f */
[----:B--2---:R0:W-:Y:S04]  /*13060*/  STL [R1+0x618], R22 ;  /* 0x0006181601007387 */ /* 0x0041e80000100800 */
[----:B------:R-:W-:Y:S01]  /*13070*/  STL [R1+0xde4], R27 ;  /* 0x000de41b01007387 */ /* 0x000fe20000100800 */
[----:B0-----:R-:W-:-:S05]  /*13080*/  IADD3 R22, P6, PT, R47, R0, RZ ;  /* 0x000000002f167210 */ /* 0x001fca0007fde0ff */
[----:B------:R-:W-:Y:S04]  /*13090*/  STL [R1+0xdf0], R22 ;  /* 0x000df01601007387 */ /* 0x000fe80000100800 */
[----:B---3--:R0:W-:Y:S01]  /*130a0*/  STL [R1+0x614], R23 ;  /* 0x0006141701007387 */ /* 0x0081e20000100800 */
[----:B----4-:R-:W-:Y:S02]  /*130b0*/  PRMT R18, RZ, 0x7610, R18 ;  /* 0x00007610ff127816 */ /* 0x010fe40000000012 */
[----:B------:R-:W-:Y:S01]  /*130c0*/  PRMT R19, RZ, 0x7610, R19 ;  /* 0x00007610ff137816 */ /* 0x000fe20000000013 */
[----:B0-----:R-:W-:Y:S01]  /*130d0*/  IMAD.X R23, R8, 0x1, R3, P6 ;  /* 0x0000000108177824 */ /* 0x001fe200030e0603 */
[----:B------:R-:W-:-:S04]  /*130e0*/  IADD3 R26, P6, PT, R47, R2, RZ ;  /* 0x000000022f1a7210 */ /* 0x000fc80007fde0ff */
[----:B------:R-:W2:Y:S01]  /*130f0*/  @!P2 LDG.E.U8 R18, desc[UR20][R22.64] ;  /* 0x000000141612a981 */ /* 0x000ea2000c1e1100 */
[----:B------:R-:W-:-:S03]  /*13100*/  IMAD.X R27, R8, 0x1, R4, P6 ;  /* 0x00000001081b7824 */ /* 0x000fc600030e0604 */
[----:B------:R0:W-:Y:S04]  /*13110*/  STL [R1+0xdec], R23 ;  /* 0x000dec1701007387 */ /* 0x0001e80000100800 */
[----:B------:R-:W3:Y:S04]  /*13120*/  @!P2 LDG.E.U8 R19, desc[UR20][R26.64] ;  /* 0x000000141a13a981 */ /* 0x000ee8000c1e1100 */
[----:B0-----:R-:W4:Y:S01]  /*13130*/  LDL.LU.64 R22, [R1+0x19c0] ;  /* 0x0019c00001167983 */ /* 0x001f220000300a00 */
[----:B------:R-:W-:-:S03]  /*13140*/  IMAD R47, R6, 0x3e, RZ ;  /* 0x0000003e062f7824 */ /* 0x000fc600078e02ff */
[----:B------:R-:W-:Y:S02]  /*13150*/  STL [R1+0xdf8], R26 ;  /* 0x000df81a01007387 */ /* 0x000fe40000100800 */
[----:B------:R-:W-:Y:S02]  /*13160*/  SHF.R.S32.HI R8, RZ, 0x1f, R47 ;  /* 0x0000001fff087819 */ /* 0x000fe4000001142f */
[----:B--2---:R0:W-:Y:S04]  /*13170*/  STL [R1+0x5e0], R18 ;  /* 0x0005e01201007387 */ /* 0x0041e80000100800 */
[----:B------:R-:W-:Y:S01]  /*13180*/  STL [R1+0xdf4], R27 ;  /* 0x000df41b01007387 */ /* 0x000fe20000100800 */
[----:B0-----:R-:W-:Y:S02]  /*13190*/  IADD3 R18, P6, PT, R47, R0, RZ ;  /* 0x000000002f127210 */ /* 0x001fe40007fde0ff */
[----:B----4-:R-:W-:-:S03]  /*131a0*/  PRMT R22, RZ, 0x7610, R22 ;  /* 0x00007610ff167816 */ /* 0x010fc60000000016 */
[----:B------:R-:W-:Y:S04]  /*131b0*/  STL [R1+0xe50], R18 ;  /* 0x000e501201007387 */ /* 0x000fe80000100800 */
[----:B---3--:R0:W-:Y:S01]  /*131c0*/  STL [R1+0x5d8], R19 ;  /* 0x0005d81301007387 */ /* 0x0081e20000100800 */
[----:B------:R-:W-:Y:S01]  /*131d0*/  PRMT R23, RZ, 0x7610, R23 ;  /* 0x00007610ff177816 */ /* 0x000fe20000000017 */
[----:B0-----:R-:W-:Y:S01]  /*131e0*/  IMAD.X R19, R8, 0x1, R3, P6 ;  /* 0x0000000108137824 */ /* 0x001fe200030e0603 */
[----:B------:R-:W-:-:S04]  /*131f0*/  IADD3 R26, P6, PT, R47, R2, RZ ;  /* 0x000000022f1a7210 */ /* 0x000fc80007fde0ff */
[----:B------:R-:W2:Y:S01]  /*13200*/  @!P0 LDG.E.U8 R22, desc[UR20][R18.64] ;  /* 0x0000001412168981 */ /* 0x000ea2000c1e1100 */
[----:B------:R-:W-:-:S03]  /*13210*/  IMAD.X R27, R8, 0x1, R4, P6 ;  /* 0x00000001081b7824 */ /* 0x000fc600030e0604 */
[----:B------:R0:W-:Y:S04]  /*13220*/  STL [R1+0xe4c], R19 ;  /* 0x000e4c1301007387 */ /* 0x0001e80000100800 */
[----:B------:R-:W-:Y:S04]  /*13230*/  STL [R1+0xe58], R26 ;  /* 0x000e581a01007387 */ /* 0x000fe80000100800 */
[----:B------:R-:W3:Y:S04]  /*13240*/  @!P0 LDG.E.U8 R23, desc[UR20][R26.64] ;  /* 0x000000141a178981 */ /* 0x000ee8000c1e1100 */
[----:B0-----:R-:W4:Y:S01]  /*13250*/  LDL.LU.64 R18, [R1+0x19b8] ;  /* 0x0019b80001127983 */ /* 0x001f220000300a00 */
[----:B------:R-:W-:-:S05]  /*13260*/  IMAD R47, R6, 0x3f, RZ ;  /* 0x0000003f062f7824 */ /* 0x000fca00078e02ff */
[----:B------:R-:W-:Y:S01]  /*13270*/  SHF.R.S32.HI R8, RZ, 0x1f, R47 ;  /* 0x0000001fff087819 */ /* 0x000fe2000001142f */
[----:B--2---:R0:W-:Y:S04]  /*13280*/  STL [R1+0x5a8], R22 ;  /* 0x0005a81601007387 */ /* 0x0041e80000100800 */
[----:B------:R-:W-:Y:S01]  /*13290*/  STL [R1+0xe54], R27 ;  /* 0x000e541b01007387 */ /* 0x000fe20000100800 */
[----:B0-----:R-:W-:-:S05]  /*132a0*/  IADD3 R22, P6, PT, R47, R0, RZ ;  /* 0x000000002f167210 */ /* 0x001fca0007fde0ff */
[----:B------:R-:W-:Y:S01]  /*132b0*/  STL [R1+0xe60], R22 ;  /* 0x000e601601007387 */ /* 0x000fe20000100800 */
[----:B----4-:R-:W-:-:S03]  /*132c0*/  PRMT R18, RZ, 0x7610, R18 ;  /* 0x00007610ff127816 */ /* 0x010fc60000000012 */
[----:B---3--:R0:W-:Y:S01]  /*132d0*/  STL [R1+0x5a0], R23 ;  /* 0x0005a01701007387 */ /* 0x0081e20000100800 */
        /* <DEDUP_REMOVED lines=8> */
[----:B------:R-:W-:Y:S02]  /*13360*/  VIADD R72, R21, 0xffffffb9 ;  /* 0xffffffb915487836 */ /* 0x000fe40000000000 */
[----:B------:R-:W-:Y:S01]  /*13370*/  IMAD R47, R6, 0x46, RZ ;  /* 0x00000046062f7824 */ /* 0x000fe200078e02ff */
[----:B------:R-:W-:Y:S02]  /*13380*/  STL [R1+0xe68], R26 ;  /* 0x000e681a01007387 */ /* 0x000fe40000100800 */
[----:B------:R-:W-:-:S02]  /*13390*/  ISETP.GE.U32.AND P1, PT, R72, 0x7fffff3a, PT ;  /* 0x7fffff3a4800780c */ /* 0x000fc40003f26070 */
[----:B------:R-:W-:Y:S01]  /*133a0*/  SHF.R.S32.HI R8, RZ, 0x1f, R47 ;  /* 0x0000001fff087819 */ /* 0x000fe2000001142f */
        /* <DEDUP_REMOVED lines=143> */
[----:B------:R-:W-:-:S05]  /*13ca0*/  IMAD.X R27, R8, 0x1, R4, P6 ;  /* 0x00000001081b7824 */ /* 0x000fca00030e0604 */
[----:B------:R-:W3:Y:S01]  /*13cb0*/  @!P2 LDG.E.U8 R19, desc[UR20][R26.64] ;  /* 0x000000141a13a981 */ /* 0x000ee2000c1e1100 */
[----:B------:R-:W-:Y:S02]  /*13cc0*/  VIADD R72, R21, 0xffffff99 ;  /* 0xffffff9915487836 */ /* 0x000fe40000000000 */
[----:B------:R-:W-:Y:S01]  /*13cd0*/  IMAD R47, R6, 0x66, RZ ;  /* 0x00000066062f7824 */ /* 0x000fe200078e02ff */
[----:B------:R0:W-:Y:S02]  /*13ce0*/  STL [R1+0x101c], R23 ;  /* 0x00101c1701007387 */ /* 0x0001e40000100800 */
[----:B------:R-:W-:Y:S02]  /*13cf0*/  ISETP.GE.U32.AND P0, PT, R72, 0x7fffff1a, PT ;  /* 0x7fffff1a4800780c */ /* 0x000fe40003f06070 */
[----:B------:R-:W-:Y:S01]  /*13d00*/  STL [R1+0x1028], R26 ;  /* 0x0010281a01007387 */ /* 0x000fe20000100800 */
[----:B------:R-:W-:-:S03]  /*13d10*/  SHF.R.S32.HI R8, RZ, 0x1f, R47 ;  /* 0x0000001fff087819 */ /* 0x000fc6000001142f */
[----:B0-----:R-:W4:Y:S01]  /*13d20*/  LDL.LU.64 R22, [R1+0x1970] ;  /* 0x0019700001167983 */ /* 0x001f220000300a00 */
[----:B------:R-:W-:-:S03]  /*13d30*/  PRMT R25, RZ, 0x7610, R25 ;  /* 0x00007610ff197816 */ /* 0x000fc60000000019 */
[----:B--2---:R0:W-:Y:S04]  /*13d40*/  STL [R1+0x460], R18 ;  /* 0x0004601201007387 */ /* 0x0041e80000100800 */
[----:B------:R-:W-:Y:S01]  /*13d50*/  STL [R1+0x1024], R27 ;  /* 0x0010241b01007387 */ /* 0x000fe20000100800 */
[----:B0-----:R-:W-:-:S05]  /*13d60*/  IADD3 R18, P6, PT, R47, R0, RZ ;  /* 0x000000002f127210 */ /* 0x001fca0007fde0ff */
[----:B------:R-:W-:Y:S04]  /*13d70*/  STL [R1+0x1080], R18 ;  /* 0x0010801201007387 */ /* 0x000fe80000100800 */
[----:B---3--:R0:W-:Y:S02]  /*13d80*/  STL [R1+0x45c], R19 ;  /* 0x00045c1301007387 */ /* 0x0081e40000100800 */
[----:B0-----:R-:W-:-:S05]  /*13d90*/  IMAD.X R19, R8, 0x1, R3, P6 ;  /* 0x0000000108137824 */ /* 0x001fca00030e0603 */
[----:B------:R0:W-:Y:S04]  /*13da0*/  STL [R1+0x107c], R19 ;  /* 0x00107c1301007387 */ /* 0x0001e80000100800 */
[----:B------:R1:W2:Y:S04]  /*13db0*/  @!P0 LDG.E.U8 R25, desc[UR20][R18.64] ;  /* 0x0000001412198981 */ /* 0x0002a8000c1e1100 */
[----:B0-----:R-:W1:Y:S01]  /*13dc0*/  LDL.LU.64 R18, [R1+0x1968] ;  /* 0x0019680001127983 */ /* 0x001e620000300a00 */
[----:B------:R-:W-:-:S05]  /*13dd0*/  IADD3 R26, P6, PT, R47, R2, RZ ;  /* 0x000000022f1a7210 */ /* 0x000fca0007fde0ff */
[----:B------:R-:W-:Y:S02]  /*13de0*/  IMAD.X R27, R8, 0x1, R4, P6 ;  /* 0x00000001081b7824 */ /* 0x000fe400030e0604 */
[----:B------:R-:W-:Y:S01]  /*13df0*/  VIADD R72, R21, 0xffffff98 ;  /* 0xffffff9815487836 */ /* 0x000fe20000000000 */
[----:B-1----:R-:W-:-:S06]  /*13e00*/  PRMT R19, RZ, 0x7610, R19 ;  /* 0x00007610ff137816 */ /* 0x002fcc0000000013 */
[----:B------:R0:W3:Y:S01]  /*13e10*/  @!P0 LDG.E.U8 R19, desc[UR20][R26.64] ;  /* 0x000000141a138981 */ /* 0x0000e2000c1e1100 */
[----:B------:R-:W-:Y:S01]  /*13e20*/  IMAD R47, R6, 0x67, RZ ;  /* 0x00000067062f7824 */ /* 0x000fe200078e02ff */
[----:B------:R-:W-:Y:S02]  /*13e30*/  ISETP.GE.U32.AND P3, PT, R72, 0x7fffff19, PT ;  /* 0x7fffff194800780c */ /* 0x000fe40003f66070 */
[----:B------:R-:W-:Y:S02]  /*13e40*/  STL [R1+0x1088], R26 ;  /* 0x0010881a01007387 */ /* 0x000fe40000100800 */
[----:B------:R-:W-:Y:S02]  /*13e50*/  SHF.R.S32.HI R8, RZ, 0x1f, R47 ;  /* 0x0000001fff087819 */ /* 0x000fe4000001142f */
[----:B--2---:R1:W-:Y:S02]  /*13e60*/  STL [R1+0x458], R25 ;  /* 0x0004581901007387 */ /* 0x0043e40000100800 */
[----:B-1----:R-:W-:-:S02]  /*13e70*/  IADD3 R25, P6, PT, R47, R0, RZ ;  /* 0x000000002f197210 */ /* 0x002fc40007fde0ff */
[----:B------:R1:W-:Y:S03]  /*13e80*/  STL [R1+0x1084], R27 ;  /* 0x0010841b01007387 */ /* 0x0003e60000100800 */
[----:B0-----:R-:W-:Y:S01]  /*13e90*/  IMAD.X R26, R8, 0x1, R3, P6 ;  /* 0x00000001081a7824 */ /* 0x001fe200030e0603 */
[----:B------:R-:W-:Y:S01]  /*13ea0*/  STL [R1+0x1090], R25 ;  /* 0x0010901901007387 */ /* 0x000fe20000100800 */
[----:B----4-:R-:W-:Y:S02]  /*13eb0*/  PRMT R23, RZ, 0x7610, R23 ;  /* 0x00007610ff177816 */ /* 0x010fe40000000017 */
[----:B-1----:R-:W-:Y:S01]  /*13ec0*/  @!P3 IMAD.MOV.U32 R27, RZ, RZ, R26 ;  /* 0x000000ffff1bb224 */ /* 0x002fe200078e001a */
[----:B---3--:R-:W-:Y:S04]  /*13ed0*/  STL [R1+0x454], R19 ;  /* 0x0004541301007387 */ /* 0x008fe80000100800 */
[----:B------:R0:W-:Y:S02]  /*13ee0*/  STL [R1+0x108c], R26 ;  /* 0x00108c1a01007387 */ /* 0x0001e40000100800 */
[----:B0-----:R-:W-:-:S05]  /*13ef0*/  @!P3 IMAD.MOV.U32 R26, RZ, RZ, R25 ;  /* 0x000000ffff1ab224 */ /* 0x001fca00078e0019 */
[----:B------:R0:W2:Y:S01]  /*13f00*/  @!P3 LDG.E.U8 R23, desc[UR20][R26.64] ;  /* 0x000000141a17b981 */ /* 0x0000a2000c1e1100 */
[----:B------:R-:W-:-:S05]  /*13f10*/  IADD3 R19, P6, PT, R47, R2, RZ ;  /* 0x000000022f137210 */ /* 0x000fca0007fde0ff */
[----:B------:R-:W-:Y:S01]  /*13f20*/  STL [R1+0x1098], R19 ;  /* 0x0010981301007387 */ /* 0x000fe20000100800 */
[----:B------:R-:W-:Y:S01]  /*13f30*/  PRMT R18, RZ, 0x7610, R18 ;  /* 0x00007610ff127816 */ /* 0x000fe20000000012 */
[----:B0-----:R-:W-:Y:S02]  /*13f40*/  @!P3 IMAD.MOV.U32 R26, RZ, RZ, R19 ;  /* 0x000000ffff1ab224 */ /* 0x001fe400078e0013 */
[----:B--2---:R0:W-:Y:S02]  /*13f50*/  STL [R1+0x428], R23 ;  /* 0x0004281701007387 */ /* 0x0041e40000100800 */
[----:B0-----:R-:W-:-:S04]  /*13f60*/  IMAD.X R23, R8, 0x1, R4, P6 ;  /* 0x0000000108177824 */ /* 0x001fc800030e0604 */
[----:B------:R-:W-:-:S05]  /*13f70*/  @!P3 IMAD.MOV.U32 R27, RZ, RZ, R23 ;  /* 0x000000ffff1bb224 */ /* 0x000fca00078e0017 */
[----:B------:R0:W2:Y:S01]  /*13f80*/  @!P3 LDG.E.U8 R18, desc[UR20][R26.64] ;  /* 0x000000141a12b981 */ /* 0x0000a2000c1e1100 */
[----:B------:R-:W-:Y:S02]  /*13f90*/  VIADD R72, R21, 0xffffff91 ;  /* 0xffffff9115487836 */ /* 0x000fe40000000000 */
[----:B------:R-:W-:-:S03]  /*13fa0*/  IMAD R47, R6, 0x6e, RZ ;  /* 0x0000006e062f7824 */ /* 0x000fc600078e02ff */
[----:B------:R-:W-:Y:S02]  /*13fb0*/  ISETP.GE.U32.AND P1, PT, R72, 0x7fffff12, PT ;  /* 0x7fffff124800780c */ /* 0x000fe40003f26070 */
[----:B------:R-:W-:Y:S02]  /*13fc0*/  SHF.R.S32.HI R8, RZ, 0x1f, R47 ;  /* 0x0000001fff087819 */ /* 0x000fe4000001142f */
[----:B------:R-:W-:Y:S01]  /*13fd0*/  IADD3 R25, P6, PT, R47, R0, RZ ;  /* 0x000000002f197210 */ /* 0x000fe20007fde0ff */
[----:B------:R-:W-:Y:S04]  /*13fe0*/  STL [R1+0x1094], R23 ;  /* 0x0010941701007387 */ /* 0x000fe80000100800 */
[----:B0-----:R-:W-:Y:S01]  /*13ff0*/  IMAD.X R26, R8, 0x1, R3, P6 ;  /* 0x00000001081a7824 */ /* 0x001fe200030e0603 */
[----:B------:R-:W-:Y:S01]  /*14000*/  STL [R1+0x10ec], R25 ;  /* 0x0010ec1901007387 */ /* 0x000fe20000100800 */
[----:B------:R-:W-:-:S02]  /*14010*/  PRMT R24, RZ, 0x7610, R24 ;  /* 0x00007610ff187816 */ /* 0x000fc40000000018 */
[----:B------:R-:W-:Y:S01]  /*14020*/  @!P1 IMAD.MOV.U32 R27, RZ, RZ, R26 ;  /* 0x000000ffff1b9224 */ /* 0x000fe200078e001a */
[----:B------:R-:W-:Y:S01]  /*14030*/  PRMT R22, RZ, 0x7610, R22 ;  /* 0x00007610ff167816 */ /* 0x000fe20000000016 */
[----:B------:R-:W-:Y:S01]  /*14040*/  VIADD R72, R21, 0xffffff90 ;  /* 0xffffff9015487836 */ /* 0x000fe20000000000 */
[----:B--2---:R0:W-:Y:S04]  /*14050*/  STL [R1+0x424], R18 ;  /* 0x0004241201007387 */ /* 0x0041e80000100800 */
[----:B------:R1:W-:Y:S01]  /*14060*/  STL [R1+0x10e8], R26 ;  /* 0x0010e81a01007387 */ /* 0x0003e20000100800 */
[----:B0-----:R-:W-:Y:S01]  /*14070*/  IADD3 R18, P6, PT, R47, R2, RZ ;  /* 0x000000022f127210 */ /* 0x001fe20007fde0ff */
[----:B-1----:R-:W-:-:S04]  /*14080*/  @!P1 IMAD.MOV.U32 R26, RZ, RZ, R25 ;  /* 0x000000ffff1a9224 */ /* 0x002fc800078e0019 */
[----:B------:R-:W-:Y:S01]  /*14090*/  IMAD.X R19, R8, 0x1, R4, P6 ;  /* 0x0000000108137824 */ /* 0x000fe200030e0604 */
[----:B------:R-:W2:Y:S04]  /*140a0*/  @!P1 LDG.E.U8 R24, desc[UR20][R26.64] ;  /* 0x000000141a189981 */ /* 0x000ea8000c1e1100 */
[----:B------:R-:W3:Y:S01]  /*140b0*/  @!P1 LDG.E.U8 R22, desc[UR20][R18.64] ;  /* 0x0000001412169981 */ /* 0x000ee2000c1e1100 */
[----:B------:R-:W-:Y:S01]  /*140c0*/  ISETP.GE.U32.AND P5, PT, R72, 0x7fffff11, PT ;  /* 0x7fffff114800780c */ /* 0x000fe20003fa6070 */
[----:B------:R-:W-:-:S05]  /*140d0*/  VIADD R72, R21, 0xffffff89 ;  /* 0xffffff8915487836 */ /* 0x000fca0000000000 */
[----:B------:R-:W-:Y:S01]  /*140e0*/  ISETP.GE.U32.AND P2, PT, R72, 0x7fffff0a, PT ;  /* 0x7fffff0a4800780c */ /* 0x000fe20003f46070 */
[----:B------:R-:W-:-:S05]  /*140f0*/  VIADD R72, R21, 0xffffff88 ;  /* 0xffffff8815487836 */ /* 0x000fca0000000000 */
[----:B------:R-:W-:Y:S01]  /*14100*/  ISETP.GE.U32.AND P0, PT, R72, 0x7fffff09, PT ;  /* 0x7fffff094800780c */ /* 0x000fe20003f06070 */
[----:B------:R-:W-:-:S05]  /*14110*/  VIADD R72, R21, 0xffffff81 ;  /* 0xffffff8115487836 */ /* 0x000fca0000000000 */
[----:B------:R-:W-:Y:S01]  /*14120*/  ISETP.GE.U32.AND P3, PT, R72, 0x7fffff02, PT ;  /* 0x7fffff024800780c */ /* 0x000fe20003f66070 */
[----:B------:R-:W-:Y:S01]  /*14130*/  IMAD R72, R6, 0x6f, RZ ;  /* 0x0000006f06487824 */ /* 0x000fe200078e02ff */
[----:B------:R-:W-:Y:S04]  /*14140*/  STL [R1+0x10f4], R18 ;  /* 0x0010f41201007387 */ /* 0x000fe80000100800 */
[----:B------:R-:W-:Y:S01]  /*14150*/  IADD3 R23, P6, PT, R72, R0, RZ ;  /* 0x0000000048177210 */ /* 0x000fe20007fde0ff */
[----:B------:R-:W4:Y:S01]  /*14160*/  LDL.LU R26, [R1+0x1960] ;  /* 0x00196000011a7983 */ /* 0x000f220000300800 */
[----:B------:R-:W-:-:S03]  /*14170*/  SHF.R.S32.HI R47, RZ, 0x1f, R72 ;  /* 0x0000001fff2f7819 */ /* 0x000fc60000011448 */
[----:B------:R0:W-:Y:S04]  /*14180*/  STL [R1+0x10f0], R19 ;  /* 0x0010f01301007387 */ /* 0x0001e80000100800 */
[----:B------:R-:W-:Y:S01]  /*14190*/  STL [R1+0x10fc], R23 ;  /* 0x0010fc1701007387 */ /* 0x000fe20000100800 */
[----:B------:R-:W-:-:S03]  /*141a0*/  PRMT R8, RZ, 0x7610, R8 ;  /* 0x00007610ff087816 */ /* 0x000fc60000000008 */
[----:B--2---:R1:W-:Y:S04]  /*141b0*/  STL [R1+0x420], R24 ;  /* 0x0004201801007387 */ /* 0x0043e80000100800 */
[----:B0-----:R-:W2:Y:S01]  /*141c0*/  LDL.LU.64 R18, [R1+0x1958] ;  /* 0x0019580001127983 */ /* 0x001ea20000300a00 */
[----:B-1----:R-:W-:-:S03]  /*141d0*/  IMAD.X R24, R47, 0x1, R3, P6 ;  /* 0x000000012f187824 */ /* 0x002fc600030e0603 */
[----:B---3--:R-:W-:Y:S01]  /*141e0*/  STL [R1+0x128], R22 ;  /* 0x0001281601007387 */ /* 0x008fe20000100800 */
[----:B------:R-:W-:-:S03]  /*141f0*/  @!P5 IMAD.MOV.U32 R25, RZ, RZ, R24 ;  /* 0x000000ffff19d224 */ /* 0x000fc600078e0018 */
[----:B------:R0:W-:Y:S02]  /*14200*/  STL [R1+0x10f8], R24 ;  /* 0x0010f81801007387 */ /* 0x0001e40000100800 */
[----:B0-----:R-:W-:-:S05]  /*14210*/  @!P5 IMAD.MOV.U32 R24, RZ, RZ, R23 ;  /* 0x000000ffff18d224 */ /* 0x001fca00078e0017 */
[----:B------:R0:W3:Y:S01]  /*14220*/  @!P5 LDG.E.U8 R8, desc[UR20][R24.64] ;  /* 0x000000141808d981 */ /* 0x0000e2000c1e1100 */
[----:B------:R-:W-:Y:S01]  /*14230*/  IADD3 R22, P1, PT, R72, R2, RZ ;  /* 0x0000000248167210 */ /* 0x000fe20007f3e0ff */
[----:B------:R-:W-:-:S04]  /*14240*/  IMAD R72, R6, 0x76, RZ ;  /* 0x0000007606487824 */ /* 0x000fc800078e02ff */
[----:B------:R-:W-:Y:S01]  /*14250*/  IMAD.X R23, R47, 0x1, R4, P1 ;  /* 0x000000012f177824 */ /* 0x000fe200008e0604 */
[----:B------:R-:W-:Y:S01]  /*14260*/  STL [R1+0x1104], R22 ;  /* 0x0011041601007387 */ /* 0x000fe20000100800 */
[----:B0-----:R-:W-:Y:S02]  /*14270*/  IADD3 R24, P6, PT, R72, R0, RZ ;  /* 0x0000000048187210 */ /* 0x001fe40007fde0ff */
[----:B----4-:R-:W-:Y:S02]  /*14280*/  PRMT R26, RZ, 0x7610, R26 ;  /* 0x00007610ff1a7816 */ /* 0x010fe4000000001a */
[----:B--2---:R-:W-:-:S06]  /*14290*/  PRMT R18, RZ, 0x7610, R18 ;  /* 0x00007610ff127816 */ /* 0x004fcc0000000012 */
[----:B------:R-:W2:Y:S04]  /*142a0*/  @!P5 LDG.E.U8 R18, desc[UR20][R22.64] ;  /* 0x000000141612d981 */ /* 0x000ea8000c1e1100 */
[----:B---3--:R0:W-:Y:S02]  /*142b0*/  STL [R1+0x41c], R8 ;  /* 0x00041c0801007387 */ /* 0x0081e40000100800 */
[----:B0-----:R-:W-:-:S05]  /*142c0*/  SHF.R.S32.HI R8, RZ, 0x1f, R72 ;  /* 0x0000001fff087819 */ /* 0x001fca0000011448 */
[----:B------:R-:W-:-:S05]  /*142d0*/  IMAD.X R25, R8, 0x1, R3, P6 ;  /* 0x0000000108197824 */ /* 0x000fca00030e0603 */
[----:B------:R-:W3:Y:S04]  /*142e0*/  @!P2 LDG.E.U8 R26, desc[UR20][R24.64] ;  /* 0x00000014181aa981 */ /* 0x000ee8000c1e1100 */
[----:B------:R0:W-:Y:S04]  /*142f0*/  STL [R1+0x1100], R23 ;  /* 0x0011001701007387 */ /* 0x0001e80000100800 */
[----:B0-----:R-:W4:Y:S01]  /*14300*/  LDL.LU R23, [R1+0x1950] ;  /* 0x0019500001177983 */ /* 0x001f220000300800 */
[----:B------:R-:W-:-:S03]  /*14310*/  PRMT R16, RZ, 0x7610, R16 ;  /* 0x00007610ff107816 */ /* 0x000fc60000000010 */
[----:B--2---:R0:W-:Y:S02]  /*14320*/  STL [R1+0x3f8], R18 ;  /* 0x0003f81201007387 */ /* 0x0041e40000100800 */
[----:B0-----:R-:W-:Y:S01]  /*14330*/  IMAD.MOV.U32 R18, RZ, RZ, R17 ;  /* 0x000000ffff127224 */ /* 0x001fe200078e0011 */
[----:B------:R-:W-:Y:S01]  /*14340*/  IADD3 R17, P5, PT, R72, R2, RZ ;  /* 0x0000000248117210 */ /* 0x000fe20007fbe0ff */
[----:B------:R-:W-:Y:S04]  /*14350*/  STL [R1+0x1150], R24 ;  /* 0x0011501801007387 */ /* 0x000fe80000100800 */
[----:B------:R-:W-:Y:S01]  /*14360*/  IMAD.X R22, R8, 0x1, R4, P5 ;  /* 0x0000000108167824 */ /* 0x000fe200028e0604 */
[----:B------:R-:W-:Y:S04]  /*14370*/  STL [R1+0x1158], R17 ;  /* 0x0011581101007387 */ /* 0x000fe80000100800 */
[----:B------:R0:W-:Y:S01]  /*14380*/  STL [R1+0x114c], R25 ;  /* 0x00114c1901007387 */ /* 0x0001e20000100800 */
[----:B------:R-:W-:-:S03]  /*14390*/  @!P2 IMAD.MOV.U32 R27, RZ, RZ, R22 ;  /* 0x000000ffff1ba224 */ /* 0x000fc600078e0016 */
[----:B------:R-:W-:Y:S04]  /*143a0*/  STL [R1+0x1154], R22 ;  /* 0x0011541601007387 */ /* 0x000fe80000100800 */
[----:B0-----:R-:W2:Y:S04]  /*143b0*/  LDL.LU.64 R24, [R1+0x1948] ;  /* 0x0019480001187983 */ /* 0x001ea80000300a00 */
[----:B---3--:R0:W-:Y:S02]  /*143c0*/  STL [R1+0x3f4], R26 ;  /* 0x0003f41a01007387 */ /* 0x0081e40000100800 */
[----:B0-----:R-:W-:-:S05]  /*143d0*/  @!P2 IMAD.MOV.U32 R26, RZ, RZ, R17 ;  /* 0x000000ffff1aa224 */ /* 0x001fca00078e0011 */
[----:B------:R0:W3:Y:S01]  /*143e0*/  @!P2 LDG.E.U8 R16, desc[UR20][R26.64] ;  /* 0x000000141a10a981 */ /* 0x0000e2000c1e1100 */
[----:B------:R-:W-:-:S05]  /*143f0*/  VIADD R47, R21, 0xffffff80 ;  /* 0xffffff80152f7836 */ /* 0x000fca0000000000 */
[----:B------:R-:W-:Y:S01]  /*14400*/  ISETP.GE.U32.AND P1, PT, R47, 0x7fffff01, PT ;  /* 0x7fffff012f00780c */ /* 0x000fe20003f26070 */
[----:B------:R-:W-:-:S05]  /*14410*/  IMAD R47, R6, 0x77, RZ ;  /* 0x00000077062f7824 */ /* 0x000fca00078e02ff */
[----:B------:R-:W-:Y:S02]  /*14420*/  SHF.R.S32.HI R8, RZ, 0x1f, R47 ;  /* 0x0000001fff087819 */ /* 0x000fe4000001142f */
[----:B0-----:R-:W-:-:S05]  /*14430*/  IADD3 R26, P5, PT, R47, R2, RZ ;  /* 0x000000022f1a7210 */ /* 0x001fca0007fbe0ff */
[----:B------:R-:W-:Y:S01]  /*14440*/  IMAD.X R27, R8, 0x1, R4, P5 ;  /* 0x00000001081b7824 */ /* 0x000fe200028e0604 */
[----:B--2---:R-:W-:Y:S02]  /*14450*/  PRMT R24, RZ, 0x7610, R24 ;  /* 0x00007610ff187816 */ /* 0x004fe40000000018 */
[----:B------:R-:W-:-:S06]  /*14460*/  PRMT R25, RZ, 0x7610, R25 ;  /* 0x00007610ff197816 */ /* 0x000fcc0000000019 */
[----:B------:R-:W2:Y:S04]  /*14470*/  @!P0 LDG.E.U8 R25, desc[UR20][R26.64] ;  /* 0x000000141a198981 */ /* 0x000ea8000c1e1100 */
[----:B---3--:R0:W-:Y:S02]  /*14480*/  STL [R1+0x3c8], R16 ;  /* 0x0003c81001007387 */ /* 0x0081e40000100800 */
[----:B0-----:R-:W-:-:S05]  /*14490*/  IADD3 R16, P2, PT, R47, R0, RZ ;  /* 0x000000002f107210 */ /* 0x001fca0007f5e0ff */
[----:B------:R-:W-:-:S05]  /*144a0*/  IMAD.X R17, R8, 0x1, R3, P2 ;  /* 0x0000000108117824 */ /* 0x000fca00010e0603 */
[----:B------:R-:W3:Y:S01]  /*144b0*/  @!P0 LDG.E.U8 R24, desc[UR20][R16.64] ;  /* 0x0000001410188981 */ /* 0x000ee2000c1e1100 */
[----:B------:R-:W-:-:S03]  /*144c0*/  IMAD R72, R6, 0x7e, RZ ;  /* 0x0000007e06487824 */ /* 0x000fc600078e02ff */
[----:B------:R-:W-:Y:S02]  /*144d0*/  STL [R1+0x1160], R16 ;  /* 0x0011601001007387 */ /* 0x000fe40000100800 */
[----:B------:R-:W-:Y:S02]  /*144e0*/  IADD3 R22, P2, PT, R72, R0, RZ ;  /* 0x0000000048167210 */ /* 0x000fe40007f5e0ff */
[----:B------:R-:W-:Y:S01]  /*144f0*/  STL [R1+0x1168], R26 ;  /* 0x0011681a01007387 */ /* 0x000fe20000100800 */
[----:B------:R-:W-:-:S03]  /*14500*/  SHF.R.S32.HI R47, RZ, 0x1f, R72 ;  /* 0x0000001fff2f7819 */ /* 0x000fc60000011448 */
[----:B------:R0:W-:Y:S04]  /*14510*/  STL [R1+0x115c], R17 ;  /* 0x00115c1101007387 */ /* 0x0001e80000100800 */
[----:B0-----:R-:W2:Y:S04]  /*14520*/  LDL.LU.64 R16, [R1+0x1940] ;  /* 0x0019400001107983 */ /* 0x001ea80000300a00 */
[----:B------:R-:W-:Y:S04]  /*14530*/  STL [R1+0x11c0], R22 ;  /* 0x0011c01601007387 */ /* 0x000fe80000100800 */
[----:B------:R-:W-:Y:S01]  /*14540*/  STL [R1+0x1164], R27 ;  /* 0x0011641b01007387 */ /* 0x000fe20000100800 */
[----:B------:R-:W-:-:S03]  /*14550*/  PRMT R8, RZ, 0x7610, R8 ;  /* 0x00007610ff087816 */ /* 0x000fc60000000008 */
[----:B---3--:R0:W-:Y:S02]  /*14560*/  STL [R1+0x3c4], R24 ;  /* 0x0003c41801007387 */ /* 0x0081e40000100800 */
[----:B0-----:R-:W-:-:S05]  /*14570*/  IMAD.X R24, R47, 0x1, R3, P2 ;  /* 0x000000012f187824 */ /* 0x001fca00010e0603 */
[----:B------:R-:W-:Y:S04]  /*14580*/  STL [R1+0x11bc], R24 ;  /* 0x0011bc1801007387 */ /* 0x000fe80000100800 */
[----:B------:R-:W-:Y:S04]  /*14590*/  STL [R1+0x16dc], R6 ;  /* 0x0016dc0601007387 */ /* 0x000fe80000100800 */
[----:B------:R-:W-:Y:S04]  /*145a0*/  STL [R1+0x173c], R6 ;  /* 0x00173c0601007387 */ /* 0x000fe80000100800 */
[----:B------:R-:W-:Y:S04]  /*145b0*/  STL [R1+0x1754], R6 ;  /* 0x0017540601007387 */ /* 0x000fe80000100800 */
[----:B------:R-:W-:Y:S04]  /*145c0*/  STL [R1+0x176c], R6 ;  /* 0x00176c0601007387 */ /* 0x000fe80000100800 */
[----:B--2---:R0:W-:Y:S02]  /*145d0*/  STL [R1+0x3c0], R25 ;  /* 0x0003c01901007387 */ /* 0x0041e40000100800 */
[----:B0-----:R-:W-:-:S02]  /*145e0*/  @!P3 IMAD.MOV.U32 R25, RZ, RZ, R24 ;  /* 0x000000ffff19b224 */ /* 0x001fc400078e0018 */
[----:B------:R-:W-:-:S05]  /*145f0*/  @!P3 IMAD.MOV.U32 R24, RZ, RZ, R22 ;  /* 0x000000ffff18b224 */ /* 0x000fca00078e0016 */
[----:B------:R0:W2:Y:S01]  /*14600*/  @!P3 LDG.E.U8 R8, desc[UR20][R24.64] ;  /* 0x000000141808b981 */ /* 0x0000a2000c1e1100 */
[----:B------:R-:W-:Y:S01]  /*14610*/  IMAD R75, R6, 0x7f, RZ ;  /* 0x0000007f064b7824 */ /* 0x000fe200078e02ff */
[----:B------:R-:W-:-:S04]  /*14620*/  PRMT R19, RZ, 0x7610, R19 ;  /* 0x00007610ff137816 */ /* 0x000fc80000000013 */
[----:B0-----:R-:W-:Y:S02]  /*14630*/  IADD3 R24, P5, PT, R75, R0, RZ ;  /* 0x000000004b187210 */ /* 0x001fe40007fbe0ff */
[----:B------:R-:W-:Y:S01]  /*14640*/  IADD3 R26, P0, PT, R72, R2, RZ ;  /* 0x00000002481a7210 */ /* 0x000fe20007f1e0ff */
[----:B--2---:R0:W-:Y:S02]  /*14650*/  STL [R1+0x3bc], R8 ;  /* 0x0003bc0801007387 */ /* 0x0041e40000100800 */
[----:B0-----:R-:W-:-:S05]  /*14660*/  SHF.R.S32.HI R8, RZ, 0x1f, R75 ;  /* 0x0000001fff087819 */ /* 0x001fca000001144b */
[----:B------:R-:W-:-:S05]  /*14670*/  IMAD.X R25, R8, 0x1, R3, P5 ;  /* 0x0000000108197824 */ /* 0x000fca00028e0603 */
[----:B------:R-:W2:Y:S01]  /*14680*/  @!P1 LDG.E.U8 R19, desc[UR20][R24.64] ;  /* 0x0000001418139981 */ /* 0x000ea2000c1e1100 */
[----:B------:R-:W-:-:S03]  /*14690*/  IMAD.X R27, R47, 0x1, R4, P0 ;  /* 0x000000012f1b7824 */ /* 0x000fc600000e0604 */
[----:B------:R-:W-:Y:S01]  /*146a0*/  STL [R1+0x11c8], R26 ;  /* 0x0011c81a01007387 */ /* 0x000fe20000100800 */
[----:B------:R-:W-:-:S03]  /*146b0*/  IMAD.MOV.U32 R22, RZ, RZ, R18 ;  /* 0x000000ffff167224 */ /* 0x000fc600078e0012 */
[----:B------:R-:W-:Y:S01]  /*146c0*/  STL [R1+0x16e0], R0 ;  /* 0x0016e00001007387 */ /* 0x000fe20000100800 */
[----:B------:R-:W-:-:S03]  /*146d0*/  IADD3 R18, P6, PT, R75, R2, RZ ;  /* 0x000000024b127210 */ /* 0x000fc60007fde0ff */
[----:B------:R-:W-:Y:S04]  /*146e0*/  STL [R1+0x1740], R0 ;  /* 0x0017400001007387 */ /* 0x000fe80000100800 */
[----:B------:R0:W-:Y:S04]  /*146f0*/  STL [R1+0x1750], R0 ;  /* 0x0017500001007387 */ /* 0x0001e80000100800 */
[----:B------:R-:W-:Y:S01]  /*14700*/  STL [R1+0x11d0], R24 ;  /* 0x0011d01801007387 */ /* 0x000fe20000100800 */
[----:B------:R-:W-:-:S03]  /*14710*/  PRMT R28, RZ, 0x7610, R28 ;  /* 0x00007610ff1c7816 */ /* 0x000fc6000000001c */
[----:B------:R1:W-:Y:S04]  /*14720*/  STL [R1+0x11c4], R27 ;  /* 0x0011c41b01007387 */ /* 0x0003e80000100800 */
[----:B------:R-:W-:Y:S04]  /*14730*/  STL [R1+0x16e4], R2 ;  /* 0x0016e40201007387 */ /* 0x000fe80000100800 */
[----:B------:R-:W-:Y:S04]  /*14740*/  STL [R1+0x174c], R2 ;  /* 0x00174c0201007387 */ /* 0x000fe80000100800 */
[----:B------:R-:W-:Y:S04]  /*14750*/  STL [R1+0x1788], R2 ;  /* 0x0017880201007387 */ /* 0x000fe80000100800 */
[----:B------:R-:W-:Y:S01]  /*14760*/  STL [R1+0x11d8], R18 ;  /* 0x0011d81201007387 */ /* 0x000fe20000100800 */
[----:B------:R-:W-:-:S03]  /*14770*/  IMAD.X R8, R8, 0x1, R4, P6 ;  /* 0x0000000108087824 */ /* 0x000fc600030e0604 */
[----:B------:R-:W-:Y:S04]  /*14780*/  STL [R1+0x16e8], R3 ;  /* 0x0016e80301007387 */ /* 0x000fe80000100800 */
[----:B------:R-:W-:Y:S04]  /*14790*/  STL [R1+0x1758], R3 ;  /* 0x0017580301007387 */ /* 0x000fe80000100800 */
[----:B------:R-:W-:Y:S04]  /*147a0*/  STL [R1+0x1770], R3 ;  /* 0x0017700301007387 */ /* 0x000fe80000100800 */
[----:B------:R3:W-:Y:S04]  /*147b0*/  STL [R1+0x11cc], R25 ;  /* 0x0011cc1901007387 */ /* 0x0007e80000100800 */
[----:B------:R-:W-:Y:S04]  /*147c0*/  STL [R1+0x178c], R3 ;  /* 0x00178c0301007387 */ /* 0x000fe80000100800 */
[----:B------:R-:W4:Y:S01]  /*147d0*/  @!P3 LDG.E.U8 R28, desc[UR20][R26.64] ;  /* 0x000000141a1cb981 */ /* 0x000f22000c1e1100 */
[----:B0-----:R-:W-:-:S03]  /*147e0*/  PRMT R0, RZ, 0x7610, R0 ;  /* 0x00007610ff007816 */ /* 0x001fc60000000000 */
[----:B-1----:R-:W4:Y:S04]  /*147f0*/  LDL.LU.64 R26, [R1+0x1938] ;  /* 0x00193800011a7983 */ /* 0x002f280000300a00 */
[----:B------:R-:W-:Y:S04]  /*14800*/  STL [R1+0x16ec], R4 ;  /* 0x0016ec0401007387 */ /* 0x000fe80000100800 */
[----:B------:R-:W-:Y:S04]  /*14810*/  STL [R1+0x175c], R4 ;  /* 0x00175c0401007387 */ /* 0x000fe80000100800 */
[----:B------:R-:W-:Y:S04]  /*14820*/  STL [R1+0x11d4], R8 ;  /* 0x0011d40801007387 */ /* 0x000fe80000100800 */
[----:B---3--:R-:W3:Y:S04]  /*14830*/  LDL.LU R25, [R1+0x1930] ;  /* 0x0019300001197983 */ /* 0x008ee80000300800 */
[----:B--2---:R0:W-:Y:S02]  /*14840*/  STL [R1+0x3b4], R19 ;  /* 0x0003b41301007387 */ /* 0x0041e40000100800 */
[----:B0-----:R-:W-:-:S05]  /*14850*/  @!P1 IMAD.MOV.U32 R19, RZ, RZ, R8 ;  /* 0x000000ffff139224 */ /* 0x001fca00078e0008 */
[----:B------:R-:W2:Y:S04]  /*14860*/  @!P1 LDG.E.U8 R0, desc[UR20][R18.64] ;  /* 0x0000001412009981 */ /* 0x000ea8000c1e1100 */
[----:B------:R-:W3:Y:S04]  /*14870*/  LDL.LU.64 R18, [R1+0x1928] ;  /* 0x0019280001127983 */ /* 0x000ee80000300a00 */
[----:B--2---:R0:W-:Y:S02]  /*14880*/  STL [R1+0x384], R0 ;  /* 0x0003840001007387 */ /* 0x0041e40000100800 */
[----:B0-----:R-:W-:-:S05]  /*14890*/  VIADD R0, R64, 0xfb ;  /* 0x000000fb40007836 */ /* 0x001fca0000000000 */
[----:B------:R0:W-:Y:S01]  /*148a0*/  STL [R1+0x1514], R0 ;  /* 0x0015140001007387 */ /* 0x0001e20000100800 */
[----:B------:R-:W-:Y:S02]  /*148b0*/  IABS R8, R0 ;  /* 0x0000000000087213 */ /* 0x000fe40000000000 */
[----:B0-----:R-:W0:Y:S01]  /*148c0*/  S2R R0, SR_TID.X ;  /* 0x0000000000007919 */ /* 0x001e220000002100 */
[----:B----4-:R1:W-:Y:S04]  /*148d0*/  STL [R1+0x3b8], R28 ;  /* 0x0003b81c01007387 */ /* 0x0103e80000100800 */
[----:B-1----:R-:W2:Y:S01]  /*148e0*/  LDL R28, [R1+0x13a4] ;  /* 0x0013a400011c7983 */ /* 0x002ea20000100800 */
[----:B0-----:R-:W-:-:S05]  /*148f0*/  LOP3.LUT R0, R0, 0x7f, RZ, 0xc0, !PT ;  /* 0x0000007f00007812 */ /* 0x001fca00078ec0ff */
[----:B------:R-:W-:Y:S01]  /*14900*/  STL [R1+0x1800], R0 ;  /* 0x0018000001007387 */ /* 0x000fe20000100800 */
[----:B------:R-:W-:-:S03]  /*14910*/  IMAD R78, R0, R7, RZ ;  /* 0x00000007004e7224 */ /* 0x000fc600078e02ff */
[----:B------:R-:W-:Y:S04]  /*14920*/  STL [R1+0x16f0], R7 ;  /* 0x0016f00701007387 */ /* 0x000fe80000100800 */
[----:B------:R0:W-:Y:S04]  /*14930*/  STL [R1+0x1774], R7 ;  /* 0x0017740701007387 */ /* 0x0001e80000100800 */
[----:B0-----:R-:W4:Y:S01]  /*14940*/  LDL R7, [R1+0x1384] ;  /* 0x0013840001077983 */ /* 0x001f220000100800 */
[----:B------:R-:W-:-:S13]  /*14950*/  ISETP.GT.U32.AND P2, PT, R9, R15, PT ;  /* 0x0000000f0900720c */ /* 0x000fda0003f44070 */
[----:B------:R-:W-:Y:S01]  /*14960*/  @!P2 IMAD.IADD R15, R15, 0x1, -R9 ;  /* 0x000000010f0fa824 */ /* 0x000fe200078e0a09 */
[C---:B---3--:R-:W-:Y:S02]  /*14970*/  ISETP.GT.U32.AND P2, PT, R9.reuse, R18, PT ;  /* 0x000000120900720c */ /* 0x048fe40003f44070 */
[C---:B------:R-:W-:Y:S02]  /*14980*/  ISETP.GT.U32.AND P0, PT, R9.reuse, R16, PT ;  /* 0x000000100900720c */ /* 0x040fe40003f04070 */
[----:B------:R-:W-:-:S09]  /*14990*/  ISETP.GT.U32.AND P3, PT, R9, R15, PT ;  /* 0x0000000f0900720c */ /* 0x000fd20003f64070 */
[--C-:B------:R-:W-:Y:S02]  /*149a0*/  @!P2 IMAD.IADD R18, R18, 0x1, -R9.reuse ;  /* 0x000000011212a824 */ /* 0x100fe400078e0a09 */
[--C-:B------:R-:W-:Y:S01]  /*149b0*/  @!P0 IMAD.IADD R16, R16, 0x1, -R9.reuse ;  /* 0x0000000110108824 */ /* 0x100fe200078e0a09 */
[----:B------:R-:W-:Y:S01]  /*149c0*/  ISETP.GE.AND P0, PT, R64, RZ, PT ;  /* 0x000000ff4000720c */ /* 0x000fe20003f06270 */
[----:B------:R-:W-:-:S04]  /*149d0*/  @!P3 IMAD.IADD R15, R15, 0x1, -R9 ;  /* 0x000000010f0fb824 */ /* 0x000fc800078e0a09 */
[----:B------:R-:W-:Y:S01]  /*149e0*/  IMAD.MOV.U32 R72, RZ, RZ, R15 ;  /* 0x000000ffff487224 */ /* 0x000fe200078e000f */
[----:B------:R-:W-:Y:S01]  /*149f0*/  ISETP.NE.AND P1, PT, R5, RZ, PT ;  /* 0x000000ff0500720c */ /* 0x000fe20003f25270 */
[----:B------:R-:W-:Y:S01]  /*14a00*/  IMAD.MOV.U32 R24, RZ, RZ, R22 ;  /* 0x000000ffff187224 */ /* 0x000fe200078e0016 */
[----:B------:R-:W-:Y:S01]  /*14a10*/  LOP3.LUT R47, RZ, R5, RZ, 0x33, !PT ;  /* 0x00000005ff2f7212 */ /* 0x000fe200078e33ff */
[----:B------:R-:W-:Y:S01]  /*14a20*/  IMAD.MOV.U32 R5, RZ, RZ, R8 ;  /* 0x000000ffff057224 */ /* 0x000fe200078e0008 */
[----:B------:R-:W-:Y:S01]  /*14a30*/  ISETP.GT.U32.AND P3, PT, R9, R17, PT ;  /* 0x000000110900720c */ /* 0x000fe20003f64070 */
[----:B------:R-:W-:Y:S02]  /*14a40*/  VIADD R22, R21, 0x7f ;  /* 0x0000007f15167836 */ /* 0x000fe40000000000 */
[----:B------:R-:W-:Y:S02]  /*14a50*/  @!P0 IMAD.MOV R72, RZ, RZ, -R72 ;  /* 0x000000ffff488224 */ /* 0x000fe400078e0a48 */
[----:B------:R-:W-:Y:S01]  /*14a60*/  IMAD.HI.U32 R75, R10, R5, RZ ;  /* 0x000000050a4b7227 */ /* 0x000fe200078e00ff */
[----:B------:R-:W-:-:S02]  /*14a70*/  ISETP.GT.AND P0, PT, R22, 0x7f, PT ;  /* 0x0000007f1600780c */ /* 0x000fc40003f04270 */
[----:B------:R-:W-:Y:S01]  /*14a80*/  SEL R72, R47, R72, !P1 ;  /* 0x000000482f487207 */ /* 0x000fe20004800000 */
[----:B------:R-:W-:Y:S01]  /*14a90*/  IMAD.MOV R15, RZ, RZ, -R75 ;  /* 0x000000ffff0f7224 */ /* 0x000fe200078e0a4b */
[----:B------:R-:W-:Y:S01]  /*14aa0*/  IADD3 R8, P6, PT, R78, UR18, RZ ;  /* 0x000000124e087c10 */ /* 0x000fe2000ffde0ff */
[----:B------:R-:W3:Y:S02]  /*14ab0*/  LDL R22, [R1+0x13c4] ;  /* 0x0013c40001167983 */ /* 0x000ee40000100800 */
[----:B------:R-:W-:Y:S01]  /*14ac0*/  IMAD R72, R72, UR4, RZ ;  /* 0x0000000448487c24 */ /* 0x000fe2000f8e02ff */
[----:B------:R-:W-:Y:S01]  /*14ad0*/  PRMT R26, RZ, 0x7610, R26 ;  /* 0x00007610ff1a7816 */ /* 0x000fe2000000001a */
[----:B------:R-:W-:Y:S01]  /*14ae0*/  IMAD R15, R9, R15, R5 ;  /* 0x0000000f090f7224 */ /* 0x000fe200078e0205 */
[----:B------:R-:W-:Y:S01]  /*14af0*/  LEA.HI.X.SX32 R5, R78, UR19, 0x1, P6 ;  /* 0x000000134e057c11 */ /* 0x000fe2000b0f0eff */
[----:B------:R-:W-:Y:S01]  /*14b00*/  @!P3 IMAD.IADD R17, R17, 0x1, -R9 ;  /* 0x000000011111b824 */ /* 0x000fe200078e0a09 */
[----:B------:R0:W-:Y:S01]  /*14b10*/  STS.U8 [R32+UR9+0x4f00], R29 ;  /* 0x004f001d20007988 */ /* 0x0001e20008000009 */
[----:B----4-:R-:W-:Y:S01]  /*14b20*/  ISETP.GE.AND P2, PT, R7, RZ, PT ;  /* 0x000000ff0700720c */ /* 0x010fe20003f46270 */
[----:B------:R-:W1:Y:S01]  /*14b30*/  LDCU UR4, c[0x0][0x3b0] ;  /* 0x00007600ff0477ac */ /* 0x000e620008000800 */
[----:B------:R-:W4:Y:S01]  /*14b40*/  S2R R7, SR_TID.X ;  /* 0x0000000000077919 */ /* 0x000f220000002100 */
[----:B--2---:R-:W-:-:S02]  /*14b50*/  ISETP.GE.AND P3, PT, R28, RZ, PT ;  /* 0x000000ff1c00720c */ /* 0x004fc40003f66270 */
[----:B------:R-:W-:-:S04]  /*14b60*/  IADD3 R28, P6, PT, R72, R8, RZ ;  /* 0x00000008481c7210 */ /* 0x000fc80007fde0ff */
[----:B0-----:R-:W-:Y:S02]  /*14b70*/  LEA.HI.X.SX32 R29, R72, R5, 0x1, P6 ;  /* 0x00000005481d7211 */ /* 0x001fe400030f0eff */
[----:B----4-:R-:W-:-:S04]  /*14b80*/  LOP3.LUT R7, R7, 0x7f, RZ, 0xc0, !PT ;  /* 0x0000007f07077812 */ /* 0x010fc800078ec0ff */
[----:B------:R-:W-:Y:S02]  /*14b90*/  ISETP.LT.AND P0, PT, R7, R21, P0 ;  /* 0x000000150700720c */ /* 0x000fe40000701270 */
[----:B------:R-:W2:Y:S04]  /*14ba0*/  LDL.LU R21, [R1+0x1920] ;  /* 0x0019200001157983 */ /* 0x000ea80000300800 */
[----:B------:R-:W4:Y:S07]  /*14bb0*/  LDL R32, [R1+0x13e4] ;  /* 0x0013e40001207983 */ /* 0x000f2e0000100800 */
[----:B------:R-:W2:Y:S01]  /*14bc0*/  @P0 LDG.E.U8 R26, desc[UR20][R28.64] ;  /* 0x000000141c1a0981 */ /* 0x000ea2000c1e1100 */
[----:B------:R-:W-:-:S13]  /*14bd0*/  ISETP.GT.U32.AND P5, PT, R9, R16, PT ;  /* 0x000000100900720c */ /* 0x000fda0003fa4070 */
[----:B------:R-:W-:Y:S01]  /*14be0*/  @!P5 IMAD.IADD R16, R16, 0x1, -R9 ;  /* 0x000000011010d824 */ /* 0x000fe200078e0a09 */
[----:B------:R-:W-:-:S13]  /*14bf0*/  ISETP.GT.U32.AND P5, PT, R9, R18, PT ;  /* 0x000000120900720c */ /* 0x000fda0003fa4070 */
[----:B------:R-:W-:Y:S01]  /*14c00*/  @!P5 IMAD.IADD R18, R18, 0x1, -R9 ;  /* 0x000000011212d824 */ /* 0x000fe200078e0a09 */
[C---:B------:R-:W-:Y:S01]  /*14c10*/  ISETP.GT.U32.AND P5, PT, R9.reuse, R19, PT ;  /* 0x000000130900720c */ /* 0x040fe20003fa4070 */
[----:B------:R-:W-:Y:S01]  /*14c20*/  @!P2 IMAD.MOV R16, RZ, RZ, -R16 ;  /* 0x000000ffff10a224 */ /* 0x000fe200078e0a10 */
[C---:B------:R-:W-:Y:S02]  /*14c30*/  ISETP.GT.U32.AND P2, PT, R9.reuse, R17, PT ;  /* 0x000000110900720c */ /* 0x040fe40003f44070 */
[----:B------:R-:W-:Y:S01]  /*14c40*/  ISETP.GT.U32.AND P6, PT, R9, R20, PT ;  /* 0x000000140900720c */ /* 0x000fe20003fc4070 */
[----:B------:R-:W-:Y:S01]  /*14c50*/  @!P3 IMAD.MOV R18, RZ, RZ, -R18 ;  /* 0x000000ffff12b224 */ /* 0x000fe200078e0a12 */
[----:B---3--:R-:W-:Y:S02]  /*14c60*/  ISETP.GE.AND P3, PT, R22, RZ, PT ;  /* 0x000000ff1600720c */ /* 0x008fe40003f66270 */
[----:B------:R-:W-:-:S05]  /*14c70*/  SEL R16, R47, R16, !P1 ;  /* 0x000000102f107207 */ /* 0x000fca0004800000 */
[----:B------:R-:W-:Y:S01]  /*14c80*/  @!P5 IMAD.IADD R19, R19, 0x1, -R9 ;  /* 0x000000011313d824 */ /* 0x000fe200078e0a09 */
[----:B------:R-:W-:-:S04]  /*14c90*/  SEL R18, R47, R18, !P1 ;  /* 0x000000122f127207 */ /* 0x000fc80004800000 */
[----:B------:R-:W-:Y:S01]  /*14ca0*/  ISETP.GT.U32.AND P5, PT, R9, R19, PT ;  /* 0x000000130900720c */ /* 0x000fe20003fa4070 */
[----:B------:R-:W-:Y:S01]  /*14cb0*/  IMAD R16, R16, UR5, RZ ;  /* 0x0000000510107c24 */ /* 0x000fe2000f8e02ff */
[----:B------:R-:W-:Y:S01]  /*14cc0*/  STL [R1+0x350], R28 ;  /* 0x0003501c01007387 */ /* 0x000fe20000100800 */
[----:B------:R-:W-:Y:S01]  /*14cd0*/  @!P2 IMAD.IADD R17, R17, 0x1, -R9 ;  /* 0x000000011111a824 */ /* 0x000fe200078e0a09 */
[----:B------:R-:W-:Y:S01]  /*14ce0*/  PRMT R23, RZ, 0x7610, R23 ;  /* 0x00007610ff177816 */ /* 0x000fe20000000017 */
[----:B-1----:R-:W-:Y:S01]  /*14cf0*/  IMAD R18, R18, UR4, RZ ;  /* 0x0000000412127c24 */ /* 0x002fe2000f8e02ff */
[----:B------:R0:W-:Y:S01]  /*14d00*/  STL [R1+0x34c], R29 ;  /* 0x00034c1d01007387 */ /* 0x0001e20000100800 */
[----:B------:R-:W-:Y:S01]  /*14d10*/  @!P6 IMAD.IADD R20, R20, 0x1, -R9 ;  /* 0x000000011414e824 */ /* 0x000fe200078e0a09 */
[C---:B------:R-:W-:Y:S01]  /*14d20*/  IADD3 R22, P6, PT, R16.reuse, R8, RZ ;  /* 0x0000000810167210 */ /* 0x040fe20007fde0ff */
[----:B------:R-:W-:Y:S01]  /*14d30*/  @!P3 IMAD.MOV R17, RZ, RZ, -R17 ;  /* 0x000000ffff11b224 */ /* 0x000fe200078e0a11 */
[----:B------:R-:W-:Y:S01]  /*14d40*/  PRMT R25, RZ, 0x7610, R25 ;  /* 0x00007610ff197816 */ /* 0x000fe20000000019 */
[----:B------:R-:W1:Y:S01]  /*14d50*/  LDCU UR4, c[0x0][0x3b0] ;  /* 0x00007600ff0477ac */ /* 0x000e620008000800 */
[----:B------:R-:W-:Y:S01]  /*14d60*/  LEA.HI.X.SX32 R16, R16, R5, 0x1, P6 ;  /* 0x0000000510107211 */ /* 0x000fe200030f0eff */
[----:B------:R-:W-:Y:S01]  /*14d70*/  @!P5 IMAD.IADD R19, R19, 0x1, -R9 ;  /* 0x000000011313d824 */ /* 0x000fe200078e0a09 */
[----:B------:R-:W-:Y:S01]  /*14d80*/  PRMT R27, RZ, 0x7610, R27 ;  /* 0x00007610ff1b7816 */ /* 0x000fe2000000001b */
[----:B------:R-:W3:Y:S01]  /*14d90*/  LDCU UR5, c[0x0][0x3b0] ;  /* 0x00007600ff0577ac */ /* 0x000ee20008000800 */
[----:B0-----:R-:W3:Y:S04]  /*14da0*/  LDL.LU R29, [R1+0x191c] ;  /* 0x00191c00011d7983 */ /* 0x001ee80000300800 */
[----:B------:R-:W3:Y:S01]  /*14db0*/  LDL R28, [R1+0x1404] ;  /* 0x00140400011c7983 */ /* 0x000ee20000100800 */
[----:B----4-:R-:W-:Y:S01]  /*14dc0*/  ISETP.GE.AND P5, PT, R32, RZ, PT ;  /* 0x000000ff2000720c */ /* 0x010fe20003fa6270 */
[----:B------:R-:W-:-:S02]  /*14dd0*/  IMAD.MOV.U32 R32, RZ, RZ, R24 ;  /* 0x000000ffff207224 */ /* 0x000fc400078e0018 */
[----:B--2---:R0:W-:Y:S04]  /*14de0*/  STL [R1+0x380], R26 ;  /* 0x0003801a01007387 */ /* 0x0041e80000100800 */
[----:B------:R-:W-:Y:S01]  /*14df0*/  STL [R1+0x390], R22 ;  /* 0x0003901601007387 */ /* 0x000fe20000100800 */
[----:B0-----:R-:W-:-:S04]  /*14e00*/  IADD3 R26, P3, PT, R18, R8, RZ ;  /* 0x00000008121a7210 */ /* 0x001fc80007f7e0ff */
[----:B------:R-:W-:Y:S01]  /*14e10*/  LEA.HI.X.SX32 R24, R18, R5, 0x1, P3 ;  /* 0x0000000512187211 */ /* 0x000fe200018f0eff */
[----:B------:R-:W-:Y:S01]  /*14e20*/  STL [R1+0x3d0], R26 ;  /* 0x0003d01a01007387 */ /* 0x000fe20000100800 */
[----:B------:R-:W-:Y:S01]  /*14e30*/  SEL R18, R47, R17, !P1 ;  /* 0x000000112f127207 */ /* 0x000fe20004800000 */
[----:B------:R-:W-:Y:S02]  /*14e40*/  @P0 IMAD.MOV.U32 R17, RZ, RZ, R16 ;  /* 0x000000ffff110224 */ /* 0x000fe400078e0010 */
[----:B------:R0:W-:Y:S02]  /*14e50*/  STL [R1+0x38c], R16 ;  /* 0x00038c1001007387 */ /* 0x0001e40000100800 */
[----:B------:R-:W-:Y:S02]  /*14e60*/  IMAD R18, R18, UR6, RZ ;  /* 0x0000000612127c24 */ /* 0x000fe4000f8e02ff */
[----:B------:R-:W-:Y:S01]  /*14e70*/  @!P5 IMAD.MOV R19, RZ, RZ, -R19 ;  /* 0x000000ffff13d224 */ /* 0x000fe200078e0a13 */
[----:B---3--:R-:W-:Y:S01]  /*14e80*/  ISETP.GE.AND P6, PT, R28, RZ, PT ;  /* 0x000000ff1c00720c */ /* 0x008fe20003fc6270 */
[----:B0-----:R-:W-:Y:S01]  /*14e90*/  @P0 IMAD.MOV.U32 R16, RZ, RZ, R22 ;  /* 0x000000ffff100224 */ /* 0x001fe200078e0016 */
[----:B------:R-:W-:Y:S01]  /*14ea0*/  ISETP.GT.U32.AND P2, PT, R9, R20, PT ;  /* 0x000000140900720c */ /* 0x000fe20003f44070 */
[----:B------:R-:W2:Y:S01]  /*14eb0*/  LDL.LU R22, [R1+0x1918] ;  /* 0x0019180001167983 */ /* 0x000ea20000300800 */
[----:B------:R-:W-:Y:S01]  /*14ec0*/  PRMT R34, RZ, 0x7610, R34 ;  /* 0x00007610ff227816 */ /* 0x000fe20000000022 */
[----:B------:R-:W0:Y:S02]  /*14ed0*/  LDCU UR6, c[0x0][0x3b0] ;  /* 0x00007600ff0677ac */ /* 0x000e240008000800 */
[----:B------:R3:W4:Y:S02]  /*14ee0*/  @P0 LDG.E.U8 R23, desc[UR20][R16.64] ;  /* 0x0000001410170981 */ /* 0x000724000c1e1100 */
[----:B---3--:R-:W-:-:S02]  /*14ef0*/  @P0 IMAD.MOV.U32 R16, RZ, RZ, R26 ;  /* 0x000000ffff100224 */ /* 0x008fc400078e001a */
[----:B------:R-:W-:-:S05]  /*14f00*/  @P0 IMAD.MOV.U32 R17, RZ, RZ, R24 ;  /* 0x000000ffff110224 */ /* 0x000fca00078e0018 */
[----:B------:R3:W2:Y:S02]  /*14f10*/  @P0 LDG.E.U8 R25, desc[UR20][R16.64] ;  /* 0x0000001410190981 */ /* 0x0006a4000c1e1100 */
[----:B---3--:R-:W-:-:S04]  /*14f20*/  IADD3 R16, P5, PT, R18, R8, RZ ;  /* 0x0000000812107210 */ /* 0x008fc80007fbe0ff */
[----:B------:R-:W-:-:S05]  /*14f30*/  LEA.HI.X.SX32 R17, R18, R5, 0x1, P5 ;  /* 0x0000000512117211 */ /* 0x000fca00028f0eff */
[----:B------:R-:W3:Y:S04]  /*14f40*/  @P0 LDG.E.U8 R27, desc[UR20][R16.64] ;  /* 0x00000014101b0981 */ /* 0x000ee8000c1e1100 */
[----:B------:R-:W-:Y:S04]  /*14f50*/  STL [R1+0x3cc], R24 ;  /* 0x0003cc1801007387 */ /* 0x000fe80000100800 */
[----:B----4-:R4:W-:Y:S04]  /*14f60*/  STL [R1+0x37c], R23 ;  /* 0x00037c1701007387 */ /* 0x0109e80000100800 */
[----:B----4-:R-:W4:Y:S04]  /*14f70*/  LDL.LU R23, [R1+0x1914] ;  /* 0x0019140001177983 */ /* 0x010f280000300800 */
[----:B------:R-:W4:Y:S04]  /*14f80*/  LDL.LU R24, [R1+0x1910] ;  /* 0x0019100001187983 */ /* 0x000f280000300800 */
[----:B------:R-:W4:Y:S04]  /*14f90*/  LDL.LU R26, [R1+0x190c] ;  /* 0x00190c00011a7983 */ /* 0x000f280000300800 */
[----:B--2---:R2:W-:Y:S04]  /*14fa0*/  STL [R1+0x378], R25 ;  /* 0x0003781901007387 */ /* 0x0045e80000100800 */
[----:B--2---:R-:W2:Y:S04]  /*14fb0*/  LDL.LU R25, [R1+0x1908] ;  /* 0x0019080001197983 */ /* 0x004ea80000300800 */
[----:B------:R-:W2:Y:S04]  /*14fc0*/  LDL R28, [R1+0x1448] ;  /* 0x00144800011c7983 */ /* 0x000ea80000100800 */
[----:B------:R-:W-:Y:S04]  /*14fd0*/  STL [R1+0x430], R16 ;  /* 0x0004301001007387 */ /* 0x000fe80000100800 */
[----:B------:R-:W-:Y:S04]  /*14fe0*/  STL [R1+0x42c], R17 ;  /* 0x00042c1101007387 */ /* 0x000fe80000100800 */
[----:B---3--:R3:W-:Y:S04]  /*14ff0*/  STL [R1+0x374], R27 ;  /* 0x0003741b01007387 */ /* 0x0087e80000100800 */
[----:B---3--:R-:W3:Y:S04]  /*15000*/  LDL.LU R27, [R1+0x1904] ;  /* 0x00190400011b7983 */ /* 0x008ee80000300800 */
[----:B------:R-:W2:Y:S01]  /*15010*/  LDL R16, [R1+0x141c] ;  /* 0x00141c0001107983 */ /* 0x000ea20000100800 */
[----:B------:R-:W-:Y:S01]  /*15020*/  @!P2 IMAD.IADD R20, R20, 0x1, -R9 ;  /* 0x000000011414a824 */ /* 0x000fe200078e0a09 */
[----:B------:R-:W-:-:S02]  /*15030*/  ISETP.GT.U32.AND P2, PT, R9, R22, PT ;  /* 0x000000160900720c */ /* 0x000fc40003f44070 */
[----:B------:R-:W-:Y:S01]  /*15040*/  SEL R19, R47, R19, !P1 ;  /* 0x000000132f137207 */ /* 0x000fe20004800000 */
[----:B------:R-:W-:-:S04]  /*15050*/  @!P6 IMAD.MOV R20, RZ, RZ, -R20 ;  /* 0x000000ffff14e224 */ /* 0x000fc800078e0a14 */
[----:B------:R-:W-:-:S06]  /*15060*/  IMAD R19, R19, UR7, RZ ;  /* 0x0000000713137c24 */ /* 0x000fcc000f8e02ff */
[----:B------:R-:W-:Y:S01]  /*15070*/  @!P2 IMAD.IADD R22, R22, 0x1, -R9 ;  /* 0x000000011616a824 */ /* 0x000fe200078e0a09 */
[C---:B------:R-:W-:Y:S01]  /*15080*/  IADD3 R17, P6, PT, R19.reuse, R8, RZ ;  /* 0x0000000813117210 */ /* 0x040fe20007fde0ff */
[----:B------:R-:W0:Y:S04]  /*15090*/  LDCU UR7, c[0x0][0x3b0] ;  /* 0x00007600ff0777ac */ /* 0x000e280008000800 */
[----:B------:R0:W-:Y:S01]  /*150a0*/  STL [R1+0x470], R17 ;  /* 0x0004701101007387 */ /* 0x0001e20000100800 */
[----:B--2---:R-:W-:Y:S02]  /*150b0*/  ISETP.GE.AND P2, PT, R16, RZ, PT ;  /* 0x000000ff1000720c */ /* 0x004fe40003f46270 */
[----:B------:R-:W-:-:S04]  /*150c0*/  LEA.HI.X.SX32 R16, R19, R5, 0x1, P6 ;  /* 0x0000000513107211 */ /* 0x000fc800030f0eff */
[-C--:B0-----:R-:W-:Y:S01]  /*150d0*/  @P0 LOP3.LUT R17, R17, R16.reuse, RZ, 0x3c, !PT ;  /* 0x0000001011110212 */ /* 0x081fe200078e3cff */
[----:B------:R0:W-:Y:S03]  /*150e0*/  STL [R1+0x46c], R16 ;  /* 0x00046c1001007387 */ /* 0x0001e60000100800 */
[----:B0-----:R-:W-:-:S04]  /*150f0*/  @P0 LOP3.LUT R16, R17, R16, RZ, 0x3c, !PT ;  /* 0x0000001011100212 */ /* 0x001fc800078e3cff */
[----:B------:R-:W-:-:S05]  /*15100*/  @P0 LOP3.LUT R17, R17, R16, RZ, 0x3c, !PT ;  /* 0x0000001011110212 */ /* 0x000fca00078e3cff */
[----:B------:R0:W2:Y:S01]  /*15110*/  @P0 LDG.E.U8 R34, desc[UR20][R16.64] ;  /* 0x0000001410220981 */ /* 0x0000a2000c1e1100 */
[----:B------:R-:W-:Y:S02]  /*15120*/  ISETP.GT.U32.AND P3, PT, R9, R21, PT ;  /* 0x000000150900720c */ /* 0x000fe40003f64070 */
[----:B------:R-:W-:-:S11]  /*15130*/  SEL R20, R47, R20, !P1 ;  /* 0x000000142f147207 */ /* 0x000fd60004800000 */
[----:B------:R-:W-:-:S05]  /*15140*/  @!P3 IMAD.IADD R21, R21, 0x1, -R9 ;  /* 0x000000011515b824 */ /* 0x000fca00078e0a09 */
[----:B------:R-:W-:Y:S01]  /*15150*/  ISETP.GT.U32.AND P3, PT, R9, R21, PT ;  /* 0x000000150900720c */ /* 0x000fe20003f64070 */
[----:B-1----:R-:W-:Y:S01]  /*15160*/  IMAD R20, R20, UR4, RZ ;  /* 0x0000000414147c24 */ /* 0x002fe2000f8e02ff */
[----:B------:R-:W-:Y:S01]  /*15170*/  PRMT R30, RZ, 0x7610, R30 ;  /* 0x00007610ff1e7816 */ /* 0x000fe2000000001e */
[----:B------:R-:W1:Y:S10]  /*15180*/  LDCU UR4, c[0x0][0x3b0] ;  /* 0x00007600ff0477ac */ /* 0x000e740008000800 */
[----:B------:R-:W-:Y:S01]  /*15190*/  @!P3 IMAD.IADD R21, R21, 0x1, -R9 ;  /* 0x000000011515b824 */ /* 0x000fe200078e0a09 */
[----:B0-----:R-:W-:-:S04]  /*151a0*/  IADD3 R17, P3, PT, R20, R8, RZ ;  /* 0x0000000814117210 */ /* 0x001fc80007f7e0ff */
[----:B------:R-:W-:Y:S02]  /*151b0*/  LEA.HI.X.SX32 R16, R20, R5, 0x1, P3 ;  /* 0x0000000514107211 */ /* 0x000fe400018f0eff */
[----:B------:R-:W-:Y:S01]  /*151c0*/  ISETP.GE.AND P3, PT, R28, RZ, PT ;  /* 0x000000ff1c00720c */ /* 0x000fe20003f66270 */
[----:B--2---:R0:W-:Y:S04]  /*151d0*/  STL [R1+0x2b4], R34 ;  /* 0x0002b42201007387 */ /* 0x0041e80000100800 */
[----:B0-----:R-:W2:Y:S04]  /*151e0*/  LDL R34, [R1+0x148c] ;  /* 0x00148c0001227983 */ /* 0x001ea80000100800 */
[----:B------:R0:W-:Y:S04]  /*151f0*/  STL [R1+0x4b0], R17 ;  /* 0x0004b01101007387 */ /* 0x0001e80000100800 */
[----:B------:R1:W-:Y:S04]  /*15200*/  STL [R1+0x4ac], R16 ;  /* 0x0004ac1001007387 */ /* 0x0003e80000100800 */
[----:B------:R-:W2:Y:S01]  /*15210*/  LDL.LU R28, [R1+0x1900] ;  /* 0x00190000011c7983 */ /* 0x000ea20000300800 */
[----:B0-----:R-:W-:-:S04]  /*15220*/  @P0 LOP3.LUT R17, R17, R16, RZ, 0x3c, !PT ;  /* 0x0000001011110212 */ /* 0x001fc800078e3cff */
[----:B-1----:R-:W-:-:S04]  /*15230*/  @P0 LOP3.LUT R16, R17, R16, RZ, 0x3c, !PT ;  /* 0x0000001011100212 */ /* 0x002fc800078e3cff */
[----:B------:R-:W-:-:S05]  /*15240*/  @P0 LOP3.LUT R17, R17, R16, RZ, 0x3c, !PT ;  /* 0x0000001011110212 */ /* 0x000fca00078e3cff */
[----:B------:R0:W2:Y:S04]  /*15250*/  @P0 LDG.E.U8 R30, desc[UR20][R16.64] ;  /* 0x00000014101e0981 */ /* 0x0000a8000c1e1100 */
[----:B------:R-:W3:Y:S01]  /*15260*/  LDL R16, [R1+0x1460] ;  /* 0x0014600001107983 */ /* 0x000ee20000100800 */
[C---:B----4-:R-:W-:Y:S01]  /*15270*/  ISETP.GT.U32.AND P5, PT, R9.reuse, R23, PT ;  /* 0x000000170900720c */ /* 0x050fe20003fa4070 */
[----:B------:R-:W-:Y:S01]  /*15280*/  @!P2 IMAD.MOV R21, RZ, RZ, -R21 ;  /* 0x000000ffff15a224 */ /* 0x000fe200078e0a15 */
[----:B------:R-:W-:-:S11]  /*15290*/  ISETP.GT.U32.AND P2, PT, R9, R24, PT ;  /* 0x000000180900720c */ /* 0x000fd60003f44070 */
[----:B------:R-:W-:Y:S01]  /*152a0*/  @!P5 IMAD.IADD R23, R23, 0x1, -R9 ;  /* 0x000000011717d824 */ /* 0x000fe200078e0a09 */
[----:B------:R-:W-:-:S04]  /*152b0*/  SEL R21, R47, R21, !P1 ;  /* 0x000000152f157207 */ /* 0x000fc80004800000 */
[C---:B------:R-:W-:Y:S02]  /*152c0*/  ISETP.GT.U32.AND P6, PT, R9.reuse, R23, PT ;  /* 0x000000170900720c */ /* 0x040fe40003fc4070 */
[----:B------:R-:W-:Y:S01]  /*152d0*/  ISETP.GT.U32.AND P5, PT, R9, R22, PT ;  /* 0x000000160900720c */ /* 0x000fe20003fa4070 */
[----:B------:R-:W-:Y:S01]  /*152e0*/  IMAD R21, R21, UR5, RZ ;  /* 0x0000000515157c24 */ /* 0x000fe2000f8e02ff */
[----:B------:R-:W-:Y:S01]  /*152f0*/  PRMT R29, RZ, 0x7610, R29 ;  /* 0x00007610ff1d7816 */ /* 0x000fe2000000001d */
[----:B------:R-:W-:Y:S01]  /*15300*/  @!P2 IMAD.IADD R24, R24, 0x1, -R9 ;  /* 0x000000011818a824 */ /* 0x000fe200078e0a09 */
[----:B------:R-:W-:Y:S01]  /*15310*/  PRMT R41, RZ, 0x7610, R41 ;  /* 0x00007610ff297816 */ /* 0x000fe20000000029 */
[----:B------:R-:W1:Y:S06]  /*15320*/  LDCU UR5, c[0x0][0x3b0] ;  /* 0x00007600ff0577ac */ /* 0x000e6c0008000800 */
[--C-:B------:R-:W-:Y:S01]  /*15330*/  @!P6 IMAD.IADD R23, R23, 0x1, -R9.reuse ;  /* 0x000000011717e824 */ /* 0x100fe200078e0a09 */
[----:B0-----:R-:W-:Y:S01]  /*15340*/  IADD3 R17, P6, PT, R21, R8, RZ ;  /* 0x0000000815117210 */ /* 0x001fe20007fde0ff */
[----:B------:R-:W-:-:S04]  /*15350*/  @!P5 IMAD.IADD R22, R22, 0x1, -R9 ;  /* 0x000000011616d824 */ /* 0x000fc800078e0a09 */
[----:B------:R-:W-:-:S05]  /*15360*/  @!P3 IMAD.MOV R22, RZ, RZ, -R22 ;  /* 0x000000ffff16b224 */ /* 0x000fca00078e0a16 */
[----:B------:R-:W-:-:S05]  /*15370*/  SEL R22, R47, R22, !P1 ;  /* 0x000000162f167207 */ /* 0x000fca0004800000 */
[----:B------:R-:W-:Y:S01]  /*15380*/  IMAD R22, R22, UR4, RZ ;  /* 0x0000000416167c24 */ /* 0x000fe2000f8e02ff */
[----:B--2---:R0:W-:Y:S01]  /*15390*/  STL [R1+0x290], R30 ;  /* 0x0002901e01007387 */ /* 0x0041e20000100800 */
[----:B---3--:R-:W-:-:S03]  /*153a0*/  ISETP.GE.AND P2, PT, R16, RZ, PT ;  /* 0x000000ff1000720c */ /* 0x008fc60003f46270 */
[----:B0-----:R-:W2:Y:S01]  /*153b0*/  LDL R30, [R1+0x14a4] ;  /* 0x0014a400011e7983 */ /* 0x001ea20000100800 */
[----:B------:R-:W-:Y:S01]  /*153c0*/  LEA.HI.X.SX32 R16, R21, R5, 0x1, P6 ;  /* 0x0000000515107211 */ /* 0x000fe200030f0eff */
[----:B------:R-:W0:Y:S02]  /*153d0*/  LDCU UR4, c[0x0][0x3b0] ;  /* 0x00007600ff0477ac */ /* 0x000e240008000800 */
[----:B------:R3:W-:Y:S01]  /*153e0*/  STL [R1+0x4f0], R17 ;  /* 0x0004f01101007387 */ /* 0x0007e20000100800 */
[----:B------:R-:W-:-:S03]  /*153f0*/  ISETP.GT.U32.AND P6, PT, R9, R25, PT ;  /* 0x000000190900720c */ /* 0x000fc60003fc4070 */
[----:B------:R4:W-:Y:S01]  /*15400*/  STL [R1+0x4ec], R16 ;  /* 0x0004ec1001007387 */ /* 0x0009e20000100800 */
[----:B---3--:R-:W-:-:S04]  /*15410*/  @P0 LOP3.LUT R17, R17, R16, RZ, 0x3c, !PT ;  /* 0x0000001011110212 */ /* 0x008fc800078e3cff */
[----:B----4-:R-:W-:-:S04]  /*15420*/  @P0 LOP3.LUT R16, R17, R16, RZ, 0x3c, !PT ;  /* 0x0000001011100212 */ /* 0x010fc800078e3cff */
[----:B------:R-:W-:Y:S01]  /*15430*/  @P0 LOP3.LUT R17, R17, R16, RZ, 0x3c, !PT ;  /* 0x0000001011110212 */ /* 0x000fe200078e3cff */
[----:B------:R-:W-:-:S04]  /*15440*/  @!P6 IMAD.IADD R25, R25, 0x1, -R9 ;  /* 0x000000011919e824 */ /* 0x000fc800078e0a09 */
[----:B------:R3:W4:Y:S02]  /*15450*/  @P0 LDG.E.U8 R29, desc[UR20][R16.64] ;  /* 0x00000014101d0981 */ /* 0x000724000c1e1100 */
[----:B---3--:R-:W-:-:S04]  /*15460*/  IADD3 R16, P6, PT, R22, R8, RZ ;  /* 0x0000000816107210 */ /* 0x008fc80007fde0ff */
[----:B------:R-:W-:-:S05]  /*15470*/  LEA.HI.X.SX32 R17, R22, R5, 0x1, P6 ;  /* 0x0000000516117211 */ /* 0x000fca00030f0eff */
[----:B------:R3:W3:Y:S01]  /*15480*/  @P0 LDG.E.U8 R41, desc[UR20][R16.64] ;  /* 0x0000001410290981 */ /* 0x0006e2000c1e1100 */
[----:B------:R-:W-:Y:S01]  /*15490*/  ISETP.GT.U32.AND P3, PT, R9, R24, PT ;  /* 0x000000180900720c */ /* 0x000fe20003f64070 */
[----:B------:R-:W-:-:S05]  /*154a0*/  @!P2 IMAD.MOV R23, RZ, RZ, -R23 ;  /* 0x000000ffff17a224 */ /* 0x000fca00078e0a17 */
[----:B------:R-:W-:Y:S02]  /*154b0*/  SEL R23, R47, R23, !P1 ;  /* 0x000000172f177207 */ /* 0x000fe40004800000 */
[----:B------:R-:W-:-:S03]  /*154c0*/  ISETP.GE.AND P2, PT, R34, RZ, PT ;  /* 0x000000ff2200720c */ /* 0x000fc60003f46270 */
[----:B-1----:R-:W-:Y:S01]  /*154d0*/  IMAD R23, R23, UR5, RZ ;  /* 0x0000000517177c24 */ /* 0x002fe2000f8e02ff */
[----:B------:R-:W-:Y:S01]  /*154e0*/  PRMT R36, RZ, 0x7610, R36 ;  /* 0x00007610ff247816 */ /* 0x000fe20000000024 */
[----:B------:R-:W-:Y:S01]  /*154f0*/  @!P3 IMAD.IADD R24, R24, 0x1, -R9 ;  /* 0x000000011818b824 */ /* 0x000fe200078e0a09 */
[----:B------:R-:W-:Y:S01]  /*15500*/  ISETP.GT.U32.AND P5, PT, R9, R26, PT ;  /* 0x0000001a0900720c */ /* 0x000fe20003fa4070 */
[----:B------:R-:W1:Y:S01]  /*15510*/  LDCU UR5, c[0x0][0x3b0] ;  /* 0x00007600ff0577ac */ /* 0x000e620008000800 */
[----:B--2---:R-:W-:Y:S02]  /*15520*/  ISETP.GE.AND P3, PT, R30, RZ, PT ;  /* 0x000000ff1e00720c */ /* 0x004fe40003f66270 */
[C---:B------:R-:W-:Y:S01]  /*15530*/  IADD3 R30, P6, PT, R23.reuse, R8, RZ ;  /* 0x00000008171e7210 */ /* 0x040fe20007fde0ff */
[----:B----4-:R2:W-:Y:S04]  /*15540*/  STL [R1+0x280], R29 ;  /* 0x0002801d01007387 */ /* 0x0105e80000100800 */
[----:B--2---:R-:W2:Y:S04]  /*15550*/  LDL.LU R29, [R1+0x18fc] ;  /* 0x0018fc00011d7983 */ /* 0x004ea80000300800 */
[----:B------:R-:W4:Y:S04]  /*15560*/  LDL R34, [R1+0x14bc] ;  /* 0x0014bc0001227983 */ /* 0x000f280000100800 */
[----:B------:R3:W-:Y:S04]  /*15570*/  STL [R1+0x530], R16 ;  /* 0x0005301001007387 */ /* 0x0007e80000100800 */
[----:B------:R0:W-:Y:S04]  /*15580*/  STL [R1+0x52c], R17 ;  /* 0x00052c1101007387 */ /* 0x0001e80000100800 */
[----:B------:R-:W-:Y:S01]  /*15590*/  STL [R1+0x570], R30 ;  /* 0x0005701e01007387 */ /* 0x000fe20000100800 */
[----:B---3--:R-:W-:-:S03]  /*155a0*/  LEA.HI.X.SX32 R16, R23, R5, 0x1, P6 ;  /* 0x0000000517107211 */ /* 0x008fc600030f0eff */
[----:B------:R3:W-:Y:S02]  /*155b0*/  STL [R1+0x274], R41 ;  /* 0x0002742901007387 */ /* 0x0007e40000100800 */
[----:B0-----:R-:W-:Y:S02]  /*155c0*/  @P0 IMAD.MOV.U32 R17, RZ, RZ, R16 ;  /* 0x000000ffff110224 */ /* 0x001fe400078e0010 */
[----:B---3--:R-:W3:Y:S04]  /*155d0*/  LDL R41, [R1+0x14e8] ;  /* 0x0014e80001297983 */ /* 0x008ee80000100800 */
[----:B------:R0:W-:Y:S02]  /*155e0*/  STL [R1+0x56c], R16 ;  /* 0x00056c1001007387 */ /* 0x0001e40000100800 */
[----:B0-----:R-:W-:-:S02]  /*155f0*/  @P0 IMAD.MOV.U32 R16, RZ, RZ, R30 ;  /* 0x000000ffff100224 */ /* 0x001fc400078e001e */
[--C-:B------:R-:W-:Y:S02]  /*15600*/  @!P5 IMAD.IADD R26, R26, 0x1, -R9.reuse ;  /* 0x000000011a1ad824 */ /* 0x100fe400078e0a09 */
[----:B------:R-:W-:Y:S01]  /*15610*/  @!P2 IMAD.MOV R24, RZ, RZ, -R24 ;  /* 0x000000ffff18a224 */ /* 0x000fe200078e0a18 */
[----:B------:R0:W2:Y:S02]  /*15620*/  @P0 LDG.E.U8 R36, desc[UR20][R16.64] ;  /* 0x0000001410240981 */ /* 0x0000a4000c1e1100 */
[C---:B------:R-:W-:Y:S02]  /*15630*/  ISETP.GT.U32.AND P5, PT, R9.reuse, R26, PT ;  /* 0x0000001a0900720c */ /* 0x040fe40003fa4070 */
[C---:B------:R-:W-:Y:S01]  /*15640*/  ISETP.GT.U32.AND P6, PT, R9.reuse, R28, PT ;  /* 0x0000001c0900720c */ /* 0x040fe20003fc4070 */
[----:B------:R-:W2:Y:S10]  /*15650*/  LDL.LU R30, [R1+0x18f8] ;  /* 0x0018f800011e7983 */ /* 0x000eb40000300800 */
[----:B------:R-:W-:Y:S01]  /*15660*/  @!P5 IMAD.IADD R26, R26, 0x1, -R9 ;  /* 0x000000011a1ad824 */ /* 0x000fe200078e0a09 */
[----:B------:R-:W-:-:S02]  /*15670*/  ISETP.GT.U32.AND P5, PT, R9, R27, PT ;  /* 0x0000001b0900720c */ /* 0x000fc40003fa4070 */
[----:B------:R-:W-:Y:S01]  /*15680*/  ISETP.GT.U32.AND P2, PT, R9, R25, PT ;  /* 0x000000190900720c */ /* 0x000fe20003f44070 */
[----:B------:R-:W-:Y:S01]  /*15690*/  @!P3 IMAD.MOV R26, RZ, RZ, -R26 ;  /* 0x000000ffff1ab224 */ /* 0x000fe200078e0a1a */
[----:B------:R-:W-:-:S09]  /*156a0*/  SEL R24, R47, R24, !P1 ;  /* 0x000000182f187207 */ /* 0x000fd20004800000 */
[----:B------:R-:W-:Y:S01]  /*156b0*/  @!P5 IMAD.IADD R27, R27, 0x1, -R9 ;  /* 0x000000011b1bd824 */ /* 0x000fe200078e0a09 */
[----:B------:R-:W-:-:S04]  /*156c0*/  SEL R26, R47, R26, !P1 ;  /* 0x0000001a2f1a7207 */ /* 0x000fc80004800000 */
[----:B------:R-:W-:Y:S01]  /*156d0*/  ISETP.GT.U32.AND P5, PT, R9, R27, PT ;  /* 0x0000001b0900720c */ /* 0x000fe20003fa4070 */
[----:B------:R-:W-:Y:S01]  /*156e0*/  IMAD R24, R24, UR6, RZ ;  /* 0x0000000618187c24 */ /* 0x000fe2000f8e02ff */
[----:B------:R-:W-:Y:S01]  /*156f0*/  PRMT R31, RZ, 0x7610, R31 ;  /* 0x00007610ff1f7816 */ /* 0x000fe2000000001f */
[----:B------:R-:W-:Y:S01]  /*15700*/  @!P2 IMAD.IADD R25, R25, 0x1, -R9 ;  /* 0x000000011919a824 */ /* 0x000fe200078e0a09 */
[----:B------:R-:W-:Y:S01]  /*15710*/  PRMT R33, RZ, 0x7610, R33 ;  /* 0x00007610ff217816 */ /* 0x000fe20000000021 */
[----:B------:R-:W-:Y:S01]  /*15720*/  IMAD R26, R26, UR4, RZ ;  /* 0x000000041a1a7c24 */ /* 0x000fe2000f8e02ff */
[----:B------:R-:W-:Y:S01]  /*15730*/  PRMT R35, RZ, 0x7610, R35 ;  /* 0x00007610ff237816 */ /* 0x000fe20000000023 */
[--C-:B------:R-:W-:Y:S01]  /*15740*/  @!P6 IMAD.IADD R28, R28, 0x1, -R9.reuse ;  /* 0x000000011c1ce824 */ /* 0x100fe200078e0a09 */
[C---:B0-----:R-:W-:Y:S01]  /*15750*/  IADD3 R16, P6, PT, R24.reuse, R8, RZ ;  /* 0x0000000818107210 */ /* 0x041fe20007fde0ff */
[----:B------:R-:W0:Y:S04]  /*15760*/  LDCU UR4, c[0x0][0x3b0] ;  /* 0x00007600ff0477ac */ /* 0x000e280008000800 */
[----:B------:R-:W-:Y:S01]  /*15770*/  @!P5 IMAD.IADD R27, R27, 0x1, -R9 ;  /* 0x000000011b1bd824 */ /* 0x000fe200078e0a09 */
[----:B------:R-:W-:Y:S01]  /*15780*/  LEA.HI.X.SX32 R17, R24, R5, 0x1, P6 ;  /* 0x0000000518117211 */ /* 0x000fe200030f0eff */
[----:B------:R-:W0:Y:S04]  /*15790*/  LDCU UR6, c[0x0][0x3b0] ;  /* 0x00007600ff0677ac */ /* 0x000e280008000800 */
[----:B------:R0:W2:Y:S01]  /*157a0*/  @P0 LDG.E.U8 R31, desc[UR20][R16.64] ;  /* 0x00000014101f0981 */ /* 0x0000a2000c1e1100 */
[----:B----4-:R-:W-:-:S13]  /*157b0*/  ISETP.GE.AND P3, PT, R34, RZ, PT ;  /* 0x000000ff2200720c */ /* 0x010fda0003f66270 */
[----:B------:R-:W-:Y:S01]  /*157c0*/  @!P3 IMAD.MOV R25, RZ, RZ, -R25 ;  /* 0x000000ffff19b224 */ /* 0x000fe200078e0a19 */
[----:B------:R-:W-:-:S04]  /*157d0*/  IADD3 R34, P3, PT, R26, R8, RZ ;  /* 0x000000081a227210 */ /* 0x000fc80007f7e0ff */
[----:B------:R-:W-:Y:S02]  /*157e0*/  SEL R25, R47, R25, !P1 ;  /* 0x000000192f197207 */ /* 0x000fe40004800000 */
[----:B---3--:R-:W-:Y:S01]  /*157f0*/  ISETP.GE.AND P5, PT, R41, RZ, PT ;  /* 0x000000ff2900720c */ /* 0x008fe20003fa6270 */
[----:B------:R-:W-:Y:S01]  /*15800*/  IMAD.MOV.U32 R41, RZ, RZ, R32 ;  /* 0x000000ffff297224 */ /* 0x000fe200078e0020 */
[----:B------:R-:W-:Y:S01]  /*15810*/  LEA.HI.X.SX32 R32, R26, R5, 0x1, P3 ;  /* 0x000000051a207211 */ /* 0x000fe200018f0eff */
[----:B-1----:R-:W-:Y:S01]  /*15820*/  IMAD R25, R25, UR5, RZ ;  /* 0x0000000519197c24 */ /* 0x002fe2000f8e02ff */
[----:B--2---:R1:W-:Y:S09]  /*15830*/  STL [R1+0x244], R36 ;  /* 0x0002442401007387 */ /* 0x0043f20000100800 */
[----:B------:R-:W-:Y:S01]  /*15840*/  @!P5 IMAD.MOV R27, RZ, RZ, -R27 ;  /* 0x000000ffff1bd224 */ /* 0x000fe200078e0a1b */
[----:B------:R-:W-:Y:S01]  /*15850*/  ISETP.GT.U32.AND P2, PT, R9, R28, PT ;  /* 0x0000001c0900720c */ /* 0x000fe20003f44070 */
[----:B------:R-:W2:Y:S01]  /*15860*/  LDCU UR5, c[0x0][0x3b0] ;  /* 0x00007600ff0577ac */ /* 0x000ea20008000800 */
[----:B-1----:R-:W3:Y:S04]  /*15870*/  LDL R36, [R1+0x1500] ;  /* 0x0015000001247983 */ /* 0x002ee80000100800 */
[----:B------:R0:W-:Y:S04]  /*15880*/  STL [R1+0x5b0], R16 ;  /* 0x0005b01001007387 */ /* 0x0001e80000100800 */
[----:B------:R-:W-:Y:S04]  /*15890*/  STL [R1+0x5f0], R34 ;  /* 0x0005f02201007387 */ /* 0x000fe80000100800 */
[----:B------:R1:W-:Y:S01]  /*158a0*/  STL [R1+0x5ac], R17 ;  /* 0x0005ac1101007387 */ /* 0x0003e20000100800 */
[----:B0-----:R-:W-:-:S02]  /*158b0*/  @P0 IMAD.MOV.U32 R16, RZ, RZ, R34 ;  /* 0x000000ffff100224 */ /* 0x001fc400078e0022 */
[----:B-1----:R-:W-:-:S05]  /*158c0*/  @P0 IMAD.MOV.U32 R17, RZ, RZ, R32 ;  /* 0x000000ffff110224 */ /* 0x002fca00078e0020 */
[----:B------:R0:W4:Y:S02]  /*158d0*/  @P0 LDG.E.U8 R33, desc[UR20][R16.64] ;  /* 0x0000001410210981 */ /* 0x000124000c1e1100 */
[----:B0-----:R-:W-:-:S04]  /*158e0*/  IADD3 R16, P5, PT, R25, R8, RZ ;  /* 0x0000000819107210 */ /* 0x001fc80007fbe0ff */
[----:B------:R-:W-:-:S05]  /*158f0*/  LEA.HI.X.SX32 R17, R25, R5, 0x1, P5 ;  /* 0x0000000519117211 */ /* 0x000fca00028f0eff */
[----:B------:R-:W2:Y:S04]  /*15900*/  @P0 LDG.E.U8 R35, desc[UR20][R16.64] ;  /* 0x0000001410230981 */ /* 0x000ea8000c1e1100 */
[----:B------:R-:W-:Y:S04]  /*15910*/  STL [R1+0x5ec], R32 ;  /* 0x0005ec2001007387 */ /* 0x000fe80000100800 */
[----:B------:R0:W-:Y:S04]  /*15920*/  STL [R1+0x228], R31 ;  /* 0x0002281f01007387 */ /* 0x0001e80000100800 */
[----:B0-----:R-:W2:Y:S04]  /*15930*/  LDL.LU R31, [R1+0x18f4] ;  /* 0x0018f400011f7983 */ /* 0x001ea80000300800 */
[----:B------:R-:W2:Y:S04]  /*15940*/  LDL.LU R32, [R1+0x18f0] ;  /* 0x0018f00001207983 */ /* 0x000ea80000300800 */
[----:B------:R-:W2:Y:S01]  /*15950*/  LDL.LU R34, [R1+0x18ec] ;  /* 0x0018ec0001227983 */ /* 0x000ea20000300800 */
[----:B---3--:R-:W-:-:S03]  /*15960*/  ISETP.GE.AND P6, PT, R36, RZ, PT ;  /* 0x000000ff2400720c */ /* 0x008fc60003fc6270 */
[----:B----4-:R0:W-:Y:S04]  /*15970*/  STL [R1+0x224], R33 ;  /* 0x0002242101007387 */ /* 0x0101e80000100800 */
[----:B0-----:R-:W3:Y:S04]  /*15980*/  LDL.LU R33, [R1+0x18e8] ;  /* 0x0018e80001217983 */ /* 0x001ee80000300800 */
[----:B------:R-:W4:Y:S04]  /*15990*/  LDL R36, [R1+0x1548] ;  /* 0x0015480001247983 */ /* 0x000f280000100800 */
[----:B------:R-:W-:Y:S04]  /*159a0*/  STL [R1+0x630], R16 ;  /* 0x0006301001007387 */ /* 0x000fe80000100800 */
[----:B------:R-:W-:Y:S04]  /*159b0*/  STL [R1+0x62c], R17 ;  /* 0x00062c1101007387 */ /* 0x000fe80000100800 */
[----:B--2---:R0:W-:Y:S04]  /*159c0*/  STL [R1+0x210], R35 ;  /* 0x0002102301007387 */ /* 0x0041e80000100800 */
[----:B0-----:R-:W2:Y:S04]  /*159d0*/  LDL.LU R35, [R1+0x18e4] ;  /* 0x0018e40001237983 */ /* 0x001ea80000300800 */
        /* <DEDUP_REMOVED lines=10> */
[----:B------:R-:W-:Y:S02]  /*15a80*/  PRMT R43, RZ, 0x7610, R43 ;  /* 0x00007610ff2b7816 */ /* 0x000fe4000000002b */
[----:B--2---:R-:W-:Y:S02]  /*15a90*/  ISETP.GE.AND P2, PT, R16, RZ, PT ;  /* 0x000000ff1000720c */ /* 0x004fe40003f46270 */
[----:B------:R-:W-:-:S04]  /*15aa0*/  LEA.HI.X.SX32 R16, R27, R5, 0x1, P6 ;  /* 0x000000051b107211 */ /* 0x000fc800030f0eff */
[-C--:B-1----:R-:W-:Y:S01]  /*15ab0*/  @P0 LOP3.LUT R17, R17, R16.reuse, RZ, 0x3c, !PT ;  /* 0x0000001011110212 */ /* 0x082fe200078e3cff */
[----:B------:R1:W-:Y:S03]  /*15ac0*/  STL [R1+0x66c], R16 ;  /* 0x00066c1001007387 */ /* 0x0003e60000100800 */
[----:B-1----:R-:W-:-:S04]  /*15ad0*/  @P0 LOP3.LUT R16, R17, R16, RZ, 0x3c, !PT ;  /* 0x0000001011100212 */ /* 0x002fc800078e3cff */
[----:B------:R-:W-:-:S05]  /*15ae0*/  @P0 LOP3.LUT R17, R17, R16, RZ, 0x3c, !PT ;  /* 0x0000001011110212 */ /* 0x000fca00078e3cff */
[----:B------:R1:W2:Y:S01]  /*15af0*/  @P0 LDG.E.U8 R43, desc[UR20][R16.64] ;  /* 0x00000014102b0981 */ /* 0x0002a2000c1e1100 */
[----:B------:R-:W-:Y:S02]  /*15b00*/  ISETP.GT.U32.AND P3, PT, R9, R29, PT ;  /* 0x0000001d0900720c */ /* 0x000fe40003f64070 */
[----:B------:R-:W-:-:S11]  /*15b10*/  SEL R28, R47, R28, !P1 ;  /* 0x0000001c2f1c7207 */ /* 0x000fd60004800000 */
[----:B------:R-:W-:-:S05]  /*15b20*/  @!P3 IMAD.IADD R29, R29, 0x1, -R9 ;  /* 0x000000011d1db824 */ /* 0x000fca00078e0a09 */
[----:B------:R-:W-:Y:S01]  /*15b30*/  ISETP.GT.U32.AND P3, PT, R9, R29, PT ;  /* 0x0000001d0900720c */ /* 0x000fe20003f64070 */
[----:B------:R-:W-:Y:S01]  /*15b40*/  IMAD R28, R28, UR4, RZ ;  /* 0x000000041c1c7c24 */ /* 0x000fe2000f8e02ff */
[----:B------:R-:W-:Y:S01]  /*15b50*/  PRMT R38, RZ, 0x7610, R38 ;  /* 0x00007610ff267816 */ /* 0x000fe20000000026 */
[----:B------:R-:W0:Y:S10]  /*15b60*/  LDCU UR4, c[0x0][0x3b0] ;  /* 0x00007600ff0477ac */ /* 0x000e340008000800 */
[----:B------:R-:W-:Y:S01]  /*15b70*/  @!P3 IMAD.IADD R29, R29, 0x1, -R9 ;  /* 0x000000011d1db824 */ /* 0x000fe200078e0a09 */
[----:B-1----:R-:W-:-:S04]  /*15b80*/  IADD3 R17, P3, PT, R28, R8, RZ ;  /* 0x000000081c117210 */ /* 0x002fc80007f7e0ff */
[----:B------:R-:W-:Y:S02]  /*15b90*/  LEA.HI.X.SX32 R16, R28, R5, 0x1, P3 ;  /* 0x000000051c107211 */ /* 0x000fe400018f0eff */
[----:B----4-:R-:W-:Y:S01]  /*15ba0*/  ISETP.GE.AND P3, PT, R36, RZ, PT ;  /* 0x000000ff2400720c */ /* 0x010fe20003f66270 */
[----:B--2---:R1:W-:Y:S04]  /*15bb0*/  STL [R1+0x20c], R43 ;  /* 0x00020c2b01007387 */ /* 0x0043e80000100800 */
[----:B-1----:R-:W2:Y:S04]  /*15bc0*/  LDL R43, [R1+0x1634] ;  /* 0x00163400012b7983 */ /* 0x002ea80000100800 */
[----:B------:R1:W-:Y:S04]  /*15bd0*/  STL [R1+0x6b0], R17 ;  /* 0x0006b01101007387 */ /* 0x0003e80000100800 */
[----:B------:R4:W-:Y:S04]  /*15be0*/  STL [R1+0x6ac], R16 ;  /* 0x0006ac1001007387 */ /* 0x0009e80000100800 */
[----:B------:R-:W2:Y:S01]  /*15bf0*/  LDL.LU R36, [R1+0x18e0] ;  /* 0x0018e00001247983 */ /* 0x000ea20000300800 */
[----:B-1----:R-:W-:-:S04]  /*15c00*/  @P0 LOP3.LUT R17, R17, R16, RZ, 0x3c, !PT ;  /* 0x0000001011110212 */ /* 0x002fc800078e3cff */
[----:B----4-:R-:W-:-:S04]  /*15c10*/  @P0 LOP3.LUT R16, R17, R16, RZ, 0x3c, !PT ;  /* 0x0000001011100212 */ /* 0x010fc800078e3cff */
[----:B------:R-:W-:-:S05]  /*15c20*/  @P0 LOP3.LUT R17, R17, R16, RZ, 0x3c, !PT ;  /* 0x0000001011110212 */ /* 0x000fca00078e3cff */
[----:B------:R1:W4:Y:S04]  /*15c30*/  @P0 LDG.E.U8 R38, desc[UR20][R16.64] ;  /* 0x0000001410260981 */ /* 0x000328000c1e1100 */
[----:B------:R-:W2:Y:S01]  /*15c40*/  LDL R16, [R1+0x1560] ;  /* 0x0015600001107983 */ /* 0x000ea20000100800 */
[C---:B------:R-:W-:Y:S01]  /*15c50*/  ISETP.GT.U32.AND P5, PT, R9.reuse, R31, PT ;  /* 0x0000001f0900720c */ /* 0x040fe20003fa4070 */
[----:B------:R-:W-:Y:S01]  /*15c60*/  @!P2 IMAD.MOV R29, RZ, RZ, -R29 ;  /* 0x000000ffff1da224 */ /* 0x000fe200078e0a1d */
[----:B------:R-:W-:-:S11]  /*15c70*/  ISETP.GT.U32.AND P2, PT, R9, R32, PT ;  /* 0x000000200900720c */ /* 0x000fd60003f44070 */
[----:B------:R-:W-:Y:S01]  /*15c80*/  @!P5 IMAD.IADD R31, R31, 0x1, -R9 ;  /* 0x000000011f1fd824 */ /* 0x000fe200078e0a09 */
[----:B------:R-:W-:-:S04]  /*15c90*/  ISETP.GT.U32.AND P5, PT, R9, R30, PT ;  /* 0x0000001e0900720c */ /* 0x000fc80003fa4070 */
[----:B------:R-:W-:Y:S02]  /*15ca0*/  ISETP.GT.U32.AND P6, PT, R9, R31, PT ;  /* 0x0000001f0900720c */ /* 0x000fe40003fc4070 */
[----:B------:R-:W-:-:S05]  /*15cb0*/  SEL R29, R47, R29, !P1 ;  /* 0x0000001d2f1d7207 */ /* 0x000fca0004800000 */
[----:B------:R-:W-:Y:S01]  /*15cc0*/  IMAD R29, R29, UR5, RZ ;  /* 0x000000051d1d7c24 */ /* 0x000fe2000f8e02ff */
[----:B------:R-:W-:Y:S01]  /*15cd0*/  PRMT R37, RZ, 0x7610, R37 ;  /* 0x00007610ff257816 */ /* 0x000fe20000000025 */
[--C-:B------:R-:W-:Y:S01]  /*15ce0*/  @!P2 IMAD.IADD R32, R32, 0x1, -R9.reuse ;  /* 0x000000012020a824 */ /* 0x100fe200078e0a09 */
[----:B------:R-:W-:Y:S01]  /*15cf0*/  PRMT R48, RZ, 0x7610, R48 ;  /* 0x00007610ff307816 */ /* 0x000fe20000000030 */
[--C-:B------:R-:W-:Y:S01]  /*15d00*/  @!P5 IMAD.IADD R30, R30, 0x1, -R9.reuse ;  /* 0x000000011e1ed824 */ /* 0x100fe200078e0a09 */
[----:B------:R-:W2:Y:S01]  /*15d10*/  LDCU UR5, c[0x0][0x3b0] ;  /* 0x00007600ff0577ac */ /* 0x000ea20008000800 */
[----:B------:R-:W-:Y:S01]  /*15d20*/  @!P6 IMAD.IADD R31, R31, 0x1, -R9 ;  /* 0x000000011f1fe824 */ /* 0x000fe200078e0a09 */
[----:B-1----:R-:W-:Y:S01]  /*15d30*/  IADD3 R17, P6, PT, R29, R8, RZ ;  /* 0x000000081d117210 */ /* 0x002fe20007fde0ff */
[----:B------:R-:W-:-:S05]  /*15d40*/  @!P3 IMAD.MOV R30, RZ, RZ, -R30 ;  /* 0x000000ffff1eb224 */ /* 0x000fca00078e0a1e */
[----:B------:R-:W-:-:S05]  /*15d50*/  SEL R30, R47, R30, !P1 ;  /* 0x0000001e2f1e7207 */ /* 0x000fca0004800000 */
[----:B0-----:R-:W-:Y:S01]  /*15d60*/  IMAD R30, R30, UR4, RZ ;  /* 0x000000041e1e7c24 */ /* 0x001fe2000f8e02ff */
[----:B----4-:R0:W-:Y:S01]  /*15d70*/  STL [R1+0x200], R38 ;  /* 0x0002002601007387 */ /* 0x0101e20000100800 */
[----:B--2---:R-:W-:-:S03]  /*15d80*/  ISETP.GE.AND P2, PT, R16, RZ, PT ;  /* 0x000000ff1000720c */ /* 0x004fc60003f46270 */
[----:B0-----:R-:W2:Y:S01]  /*15d90*/  LDL R38, [R1+0x15d0] ;  /* 0x0015d00001267983 */ /* 0x001ea20000100800 */
[----:B------:R-:W-:Y:S01]  /*15da0*/  LEA.HI.X.SX32 R16, R29, R5, 0x1, P6 ;  /* 0x000000051d107211 */ /* 0x000fe200030f0eff */
[----:B------:R-:W0:Y:S01]  /*15db0*/  LDCU UR4, c[0x0][0x3b0] ;  /* 0x00007600ff0477ac */ /* 0x000e220008000800 */
[----:B---3--:R-:W-:Y:S01]  /*15dc0*/  ISETP.GT.U32.AND P6, PT, R9, R33, PT ;  /* 0x000000210900720c */ /* 0x008fe20003fc4070 */
[----:B------:R1:W-:Y:S04]  /*15dd0*/  STL [R1+0x6f0], R17 ;  /* 0x0006f01101007387 */ /* 0x0003e80000100800 */
[----:B------:R3:W-:Y:S01]  /*15de0*/  STL [R1+0x6ec], R16 ;  /* 0x0006ec1001007387 */ /* 0x0007e20000100800 */
[----:B-1----:R-:W-:-:S04]  /*15df0*/  @P0 LOP3.LUT R17, R17, R16, RZ, 0x3c, !PT ;  /* 0x0000001011110212 */ /* 0x002fc800078e3cff */
[----:B---3--:R-:W-:-:S04]  /*15e00*/  @P0 LOP3.LUT R16, R17, R16, RZ, 0x3c, !PT ;  /* 0x0000001011100212 */ /* 0x008fc800078e3cff */
[----:B------:R-:W-:Y:S01]  /*15e10*/  @P0 LOP3.LUT R17, R17, R16, RZ, 0x3c, !PT ;  /* 0x0000001011110212 */ /* 0x000fe200078e3cff */
[----:B------:R-:W-:-:S04]  /*15e20*/  @!P6 IMAD.IADD R33, R33, 0x1, -R9 ;  /* 0x000000012121e824 */ /* 0x000fc800078e0a09 */
[----:B------:R1:W3:Y:S02]  /*15e30*/  @P0 LDG.E.U8 R37, desc[UR20][R16.64] ;  /* 0x0000001410250981 */ /* 0x0002e4000c1e1100 */
[----:B-1----:R-:W-:-:S04]  /*15e40*/  IADD3 R16, P6, PT, R30, R8, RZ ;  /* 0x000000081e107210 */ /* 0x002fc80007fde0ff */
[----:B------:R-:W-:-:S05]  /*15e50*/  LEA.HI.X.SX32 R17, R30, R5, 0x1, P6 ;  /* 0x000000051e117211 */ /* 0x000fca00030f0eff */
[----:B------:R1:W4:Y:S01]  /*15e60*/  @P0 LDG.E.U8 R48, desc[UR20][R16.64] ;  /* 0x0000001410300981 */ /* 0x000322000c1e1100 */
[----:B------:R-:W-:Y:S01]  /*15e70*/  ISETP.GT.U32.AND P3, PT, R9, R32, PT ;  /* 0x000000200900720c */ /* 0x000fe20003f64070 */
[----:B------:R-:W-:Y:S01]  /*15e80*/  @!P2 IMAD.MOV R31, RZ, RZ, -R31 ;  /* 0x000000ffff1fa224 */ /* 0x000fe200078e0a1f */
[----:B------:R-:W-:-:S04]  /*15e90*/  ISETP.GE.AND P2, PT, R43, RZ, PT ;  /* 0x000000ff2b00720c */ /* 0x000fc80003f46270 */
[----:B------:R-:W-:-:S05]  /*15ea0*/  SEL R31, R47, R31, !P1 ;  /* 0x0000001f2f1f7207 */ /* 0x000fca0004800000 */
[----:B------:R-:W-:Y:S01]  /*15eb0*/  IMAD R31, R31, UR5, RZ ;  /* 0x000000051f1f7c24 */ /* 0x000fe2000f8e02ff */
[----:B------:R-:W-:Y:S01]  /*15ec0*/  PRMT R39, RZ, 0x7610, R39 ;  /* 0x00007610ff277816 */ /* 0x000fe20000000027 */
[----:B------:R-:W-:Y:S01]  /*15ed0*/  @!P3 IMAD.IADD R32, R32, 0x1, -R9 ;  /* 0x000000012020b824 */ /* 0x000fe200078e0a09 */
[----:B------:R-:W-:Y:S01]  /*15ee0*/  PRMT R40, RZ, 0x7610, R40 ;  /* 0x00007610ff287816 */ /* 0x000fe20000000028 */
[----:B------:R-:W0:Y:S02]  /*15ef0*/  LDCU UR5, c[0x0][0x3b0] ;  /* 0x00007600ff0577ac */ /* 0x000e240008000800 */
[----:B------:R-:W-:-:S05]  /*15f00*/  @!P2 IMAD.MOV R32, RZ, RZ, -R32 ;  /* 0x000000ffff20a224 */ /* 0x000fca00078e0a20 */
[----:B------:R-:W-:-:S05]  /*15f10*/  SEL R32, R47, R32, !P1 ;  /* 0x000000202f207207 */ /* 0x000fca0004800000 */
[----:B------:R-:W-:Y:S01]  /*15f20*/  IMAD R32, R32, UR6, RZ ;  /* 0x0000000620207c24 */ /* 0x000fe2000f8e02ff */
[----:B--2---:R-:W-:Y:S01]  /*15f30*/  ISETP.GE.AND P3, PT, R38, RZ, PT ;  /* 0x000000ff2600720c */ /* 0x004fe20003f66270 */
[----:B------:R-:W2:Y:S01]  /*15f40*/  LDCU UR6, c[0x0][0x3b0] ;  /* 0x00007600ff0677ac */ /* 0x000ea20008000800 */
[C---:B------:R-:W-:Y:S01]  /*15f50*/  IADD3 R38, P6, PT, R31.reuse, R8, RZ ;  /* 0x000000081f267210 */ /* 0x040fe20007fde0ff */
[----:B---3--:R3:W-:Y:S04]  /*15f60*/  STL [R1+0x1f8], R37 ;  /* 0x0001f82501007387 */ /* 0x0087e80000100800 */
[----:B---3--:R-:W3:Y:S04]  /*15f70*/  LDL.LU R37, [R1+0x18dc] ;  /* 0x0018dc0001257983 */ /* 0x008ee80000300800 */
[----:B------:R-:W2:Y:S04]  /*15f80*/  LDL R43, [R1+0x165c] ;  /* 0x00165c00012b7983 */ /* 0x000ea80000100800 */
[----:B------:R1:W-:Y:S04]  /*15f90*/  STL [R1+0x738], R16 ;  /* 0x0007381001007387 */ /* 0x0003e80000100800 */
[----:B------:R0:W-:Y:S01]  /*15fa0*/  STL [R1+0x734], R17 ;  /* 0x0007341101007387 */ /* 0x0001e20000100800 */
[----:B-1----:R-:W-:-:S02]  /*15fb0*/  LEA.HI.X.SX32 R16, R31, R5, 0x1, P6 ;  /* 0x000000051f107211 */ /* 0x002fc400030f0eff */
[----:B------:R-:W-:Y:S01]  /*15fc0*/  ISETP.GT.U32.AND P6, PT, R9, R36, PT ;  /* 0x000000240900720c */ /* 0x000fe20003fc4070 */
[----:B----4-:R1:W-:Y:S02]  /*15fd0*/  STL [R1+0x1f0], R48 ;  /* 0x0001f03001007387 */ /* 0x0103e40000100800 */
[----:B0-----:R-:W-:Y:S02]  /*15fe0*/  @P0 IMAD.MOV.U32 R17, RZ, RZ, R16 ;  /* 0x000000ffff110224 */ /* 0x001fe400078e0010 */
[----:B------:R-:W-:Y:S01]  /*15ff0*/  STL [R1+0x778], R38 ;  /* 0x0007782601007387 */ /* 0x000fe20000100800 */
[----:B-1----:R-:W-:-:S03]  /*16000*/  IMAD.MOV.U32 R48, RZ, RZ, R41 ;  /* 0x000000ffff307224 */ /* 0x002fc600078e0029 */
[----:B------:R-:W4:Y:S04]  /*16010*/  LDL R41, [R1+0x15f4] ;  /* 0x0015f40001297983 */ /* 0x000f280000100800 */
[----:B------:R0:W-:Y:S01]  /*16020*/  STL [R1+0x774], R16 ;  /* 0x0007741001007387 */ /* 0x0001e20000100800 */
[----:B------:R-:W-:Y:S02]  /*16030*/  @!P6 IMAD.IADD R36, R36, 0x1, -R9 ;  /* 0x000000012424e824 */ /* 0x000fe400078e0a09 */
[----:B0-----:R-:W-:Y:S01]  /*16040*/  @P0 IMAD.MOV.U32 R16, RZ, RZ, R38 ;  /* 0x000000ffff100224 */ /* 0x001fe200078e0026 */
[----:B------:R-:W-:Y:S01]  /*16050*/  ISETP.GT.U32.AND P5, PT, R9, R34, PT ;  /* 0x000000220900720c */ /* 0x000fe20003fa4070 */
[----:B------:R-:W3:Y:S04]  /*16060*/  LDL.LU R38, [R1+0x18d8] ;  /* 0x0018d80001267983 */ /* 0x000ee80000300800 */
[----:B------:R0:W3:Y:S02]  /*16070*/  @P0 LDG.E.U8 R39, desc[UR20][R16.64] ;  /* 0x0000001410270981 */ /* 0x0000e4000c1e1100 */
[----:B0-----:R-:W-:-:S04]  /*16080*/  IADD3 R16, P6, PT, R32, R8, RZ ;  /* 0x0000000820107210 */ /* 0x001fc80007fde0ff */
[----:B------:R-:W-:-:S05]  /*16090*/  LEA.HI.X.SX32 R17, R32, R5, 0x1, P6 ;  /* 0x0000000520117211 */ /* 0x000fca00030f0eff */
[----:B------:R0:W3:Y:S01]  /*160a0*/  @P0 LDG.E.U8 R40, desc[UR20][R16.64] ;  /* 0x0000001410280981 */ /* 0x0000e2000c1e1100 */
[----:B------:R-:W-:-:S05]  /*160b0*/  @!P5 IMAD.IADD R34, R34, 0x1, -R9 ;  /* 0x000000012222d824 */ /* 0x000fca00078e0a09 */
[----:B------:R-:W-:-:S13]  /*160c0*/  ISETP.GT.U32.AND P5, PT, R9, R34, PT ;  /* 0x000000220900720c */ /* 0x000fda0003fa4070 */
[----:B------:R-:W-:Y:S01]  /*160d0*/  @!P5 IMAD.IADD R34, R34, 0x1, -R9 ;  /* 0x000000012222d824 */ /* 0x000fe200078e0a09 */
[C---:B------:R-:W-:Y:S02]  /*160e0*/  ISETP.GT.U32.AND P5, PT, R9.reuse, R35, PT ;  /* 0x000000230900720c */ /* 0x040fe40003fa4070 */
[----:B------:R-:W-:Y:S01]  /*160f0*/  ISETP.GT.U32.AND P2, PT, R9, R33, PT ;  /* 0x000000210900720c */ /* 0x000fe20003f44070 */
[----:B------:R-:W-:-:S10]  /*16100*/  @!P3 IMAD.MOV R34, RZ, RZ, -R34 ;  /* 0x000000ffff22b224 */ /* 0x000fd400078e0a22 */
[----:B------:R-:W-:Y:S01]  /*16110*/  @!P5 IMAD.IADD R35, R35, 0x1, -R9 ;  /* 0x000000012323d824 */ /* 0x000fe200078e0a09 */
[----:B------:R-:W-:-:S04]  /*16120*/  SEL R34, R47, R34, !P1 ;  /* 0x000000222f227207 */ /* 0x000fc80004800000 */
[----:B------:R-:W-:Y:S01]  /*16130*/  ISETP.GT.U32.AND P5, PT, R9, R35, PT ;  /* 0x000000230900720c */ /* 0x000fe20003fa4070 */
[--C-:B------:R-:W-:Y:S02]  /*16140*/  @!P2 IMAD.IADD R33, R33, 0x1, -R9.reuse ;  /* 0x000000012121a824 */ /* 0x100fe400078e0a09 */
[----:B------:R-:W-:Y:S01]  /*16150*/  IMAD R34, R34, UR4, RZ ;  /* 0x0000000422227c24 */ /* 0x000fe2000f8e02ff */
[----:B------:R-:W-:Y:S01]  /*16160*/  PRMT R0, RZ, 0x7610, R0 ;  /* 0x00007610ff007816 */ /* 0x000fe20000000000 */
[----:B------:R-:W1:Y:S08]  /*16170*/  LDCU UR4, c[0x0][0x3b0] ;  /* 0x00007600ff0477ac */ /* 0x000e700008000800 */
[----:B------:R-:W-:Y:S01]  /*16180*/  @!P5 IMAD.IADD R35, R35, 0x1, -R9 ;  /* 0x000000012323d824 */ /* 0x000fe200078e0a09 */
[----:B--2---:R-:W-:-:S13]  /*16190*/  ISETP.GE.AND P3, PT, R43, RZ, PT ;  /* 0x000000ff2b00720c */ /* 0x004fda0003f66270 */
[----:B------:R-:W-:Y:S01]  /*161a0*/  @!P3 IMAD.MOV R33, RZ, RZ, -R33 ;  /* 0x000000ffff21b224 */ /* 0x000fe200078e0a21 */
[C---:B------:R-:W-:Y:S02]  /*161b0*/  IADD3 R43, P3, PT, R34.reuse, R8, RZ ;  /* 0x00000008222b7210 */ /* 0x040fe40007f7e0ff */
[----:B----4-:R-:W-:Y:S02]  /*161c0*/  ISETP.GE.AND P5, PT, R41, RZ, PT ;  /* 0x000000ff2900720c */ /* 0x010fe40003fa6270 */
[----:B------:R-:W-:Y:S01]  /*161d0*/  LEA.HI.X.SX32 R41, R34, R5, 0x1, P3 ;  /* 0x0000000522297211 */ /* 0x000fe200018f0eff */
[----:B---3--:R2:W-:Y:S04]  /*161e0*/  STL [R1+0x1e8], R39 ;  /* 0x0001e82701007387 */ /* 0x0085e80000100800 */
[----:B--2---:R-:W2:Y:S04]  /*161f0*/  LDL.LU R39, [R1+0x18d4] ;  /* 0x0018d40001277983 */ /* 0x004ea80000300800 */
[----:B------:R0:W-:Y:S04]  /*16200*/  STL [R1+0x7b8], R16 ;  /* 0x0007b81001007387 */ /* 0x0001e80000100800 */
[----:B------:R-:W-:Y:S04]  /*16210*/  STL [R1+0x7f8], R43 ;  /* 0x0007f82b01007387 */ /* 0x000fe80000100800 */
[----:B------:R3:W-:Y:S01]  /*16220*/  STL [R1+0x7b4], R17 ;  /* 0x0007b41101007387 */ /* 0x0007e20000100800 */
[----:B0-----:R-:W-:-:S03]  /*16230*/  @P0 IMAD.MOV.U32 R16, RZ, RZ, R43 ;  /* 0x000000ffff100224 */ /* 0x001fc600078e002b */
[----:B------:R-:W-:Y:S04]  /*16240*/  STL [R1+0x7f4], R41 ;  /* 0x0007f42901007387 */ /* 0x000fe80000100800 */
[----:B------:R0:W-:Y:S01]  /*16250*/  STL [R1+0x1e0], R40 ;  /* 0x0001e02801007387 */ /* 0x0001e20000100800 */
[----:B---3--:R-:W-:-:S05]  /*16260*/  @P0 IMAD.MOV.U32 R17, RZ, RZ, R41 ;  /* 0x000000ffff110224 */ /* 0x008fca00078e0029 */
[----:B------:R3:W4:Y:S04]  /*16270*/  @P0 LDG.E.U8 R0, desc[UR20][R16.64] ;  /* 0x0000001410000981 */ /* 0x000728000c1e1100 */
[----:B0-----:R-:W2:Y:S04]  /*16280*/  LDL.LU R40, [R1+0x18d0] ;  /* 0x0018d00001287983 */ /* 0x001ea80000300800 */
[----:B------:R-:W2:Y:S04]  /*16290*/  LDL.LU R41, [R1+0x18cc] ;  /* 0x0018cc0001297983 */ /* 0x000ea80000300800 */
[----:B------:R-:W2:Y:S04]  /*162a0*/  LDL.LU R43, [R1+0x18c8] ;  /* 0x0018c800012b7983 */ /* 0x000ea80000300800 */
[----:B------:R-:W2:Y:S01]  /*162b0*/  LDL R17, [R1+0x159c] ;  /* 0x00159c0001117983 */ /* 0x000ea20000100800 */
[----:B------:R-:W-:Y:S01]  /*162c0*/  SEL R33, R47, R33, !P1 ;  /* 0x000000212f217207 */ /* 0x000fe20004800000 */
[----:B------:R-:W-:-:S04]  /*162d0*/  @!P5 IMAD.MOV R35, RZ, RZ, -R35 ;  /* 0x000000ffff23d224 */ /* 0x000fc800078e0a23 */
[----:B------:R-:W-:Y:S01]  /*162e0*/  IMAD R33, R33, UR5, RZ ;  /* 0x0000000521217c24 */ /* 0x000fe2000f8e02ff */
[----:B------:R-:W-:Y:S01]  /*162f0*/  PRMT R46, RZ, 0x7610, R46 ;  /* 0x00007610ff2e7816 */ /* 0x000fe2000000002e */
[----:B------:R-:W0:Y:S03]  /*16300*/  LDCU UR5, c[0x0][0x3b0] ;  /* 0x00007600ff0577ac */ /* 0x000e260008000800 */
[----:B---3--:R-:W-:Y:S02]  /*16310*/  IADD3 R16, P5, PT, R33, R8, RZ ;  /* 0x0000000821107210 */ /* 0x008fe40007fbe0ff */
[----:B--2---:R-:W-:Y:S02]  /*16320*/  ISETP.GE.AND P6, PT, R17, RZ, PT ;  /* 0x000000ff1100720c */ /* 0x004fe40003fc6270 */
[----:B------:R-:W-:-:S05]  /*16330*/  LEA.HI.X.SX32 R17, R33, R5, 0x1, P5 ;  /* 0x0000000521117211 */ /* 0x000fca00028f0eff */
[----:B------:R-:W2:Y:S04]  /*16340*/  @P0 LDG.E.U8 R46, desc[UR20][R16.64] ;  /* 0x00000014102e0981 */ /* 0x000ea8000c1e1100 */
[----:B------:R-:W-:Y:S04]  /*16350*/  STL [R1+0x838], R16 ;  /* 0x0008381001007387 */ /* 0x000fe80000100800 */
[----:B------:R-:W-:Y:S01]  /*16360*/  STL [R1+0x834], R17 ;  /* 0x0008341101007387 */ /* 0x000fe20000100800 */
[----:B------:R-:W-:Y:S02]  /*16370*/  ISETP.GT.U32.AND P2, PT, R9, R36, PT ;  /* 0x000000240900720c */ /* 0x000fe40003f44070 */
[----:B------:R-:W-:Y:S01]  /*16380*/  SEL R35, R47, R35, !P1 ;  /* 0x000000232f237207 */ /* 0x000fe20004800000 */
[----:B--2---:R2:W-:Y:S04]  /*16390*/  STL [R1+0x1d4], R46 ;  /* 0x0001d42e01007387 */ /* 0x0045e80000100800 */
[----:B--2---:R-:W2:Y:S04]  /*163a0*/  LDL.LU R46, [R1+0x18c4] ;  /* 0x0018c400012e7983 */ /* 0x004ea80000300800 */
[----:B------:R-:W3:Y:S02]  /*163b0*/  LDL R16, [R1+0x1624] ;  /* 0x0016240001107983 */ /* 0x000ee40000100800 */
[----:B------:R-:W-:Y:S01]  /*163c0*/  @!P2 IMAD.IADD R36, R36, 0x1, -R9 ;  /* 0x000000012424a824 */ /* 0x000fe200078e0a09 */
[----:B------:R-:W-:Y:S01]  /*163d0*/  ISETP.GT.U32.AND P2, PT, R9, R38, PT ;  /* 0x000000260900720c */ /* 0x000fe20003f44070 */
[----:B------:R-:W-:Y:S01]  /*163e0*/  IMAD R35, R35, UR7, RZ ;  /* 0x0000000723237c24 */ /* 0x000fe2000f8e02ff */
[----:B------:R-:W-:Y:S01]  /*163f0*/  PRMT R45, RZ, 0x7610, R45 ;  /* 0x00007610ff2d7816 */ /* 0x000fe2000000002d */
[----:B------:R-:W-:Y:S01]  /*16400*/  @!P6 IMAD.MOV R36, RZ, RZ, -R36 ;  /* 0x000000ffff24e224 */ /* 0x000fe200078e0a24 */
[----:B------:R-:W-:Y:S01]  /*16410*/  ISETP.GT.U32.AND P3, PT, R9, R37, PT ;  /* 0x000000250900720c */ /* 0x000fe20003f64070 */
[----:B------:R-:W0:Y:S01]  /*16420*/  LDCU UR7, c[0x0][0x3b0] ;  /* 0x00007600ff0777ac */ /* 0x000e220008000800 */
[----:B------:R-:W-:-:S07]  /*16430*/  IADD3 R17, P6, PT, R35, R8, RZ ;  /* 0x0000000823117210 */ /* 0x000fce0007fde0ff */
[----:B------:R-:W-:Y:S01]  /*16440*/  @!P2 IMAD.IADD R38, R38, 0x1, -R9 ;  /* 0x000000012626a824 */ /* 0x000fe200078e0a09 */
[----:B------:R0:W-:Y:S01]  /*16450*/  STL [R1+0x878], R17 ;  /* 0x0008781101007387 */ /* 0x0001e20000100800 */
[----:B---3--:R-:W-:Y:S02]  /*16460*/  ISETP.GE.AND P2, PT, R16, RZ, PT ;  /* 0x000000ff1000720c */ /* 0x008fe40003f46270 */
[----:B------:R-:W-:-:S04]  /*16470*/  LEA.HI.X.SX32 R16, R35, R5, 0x1, P6 ;  /* 0x0000000523107211 */ /* 0x000fc800030f0eff */
[-C--:B0-----:R-:W-:Y:S01]  /*16480*/  @P0 LOP3.LUT R17, R17, R16.reuse, RZ, 0x3c, !PT ;  /* 0x0000001011110212 */ /* 0x081fe200078e3cff */
[----:B------:R0:W-:Y:S03]  /*16490*/  STL [R1+0x874], R16 ;  /* 0x0008741001007387 */ /* 0x0001e60000100800 */
[----:B0-----:R-:W-:-:S04]  /*164a0*/  @P0 LOP3.LUT R16, R17, R16, RZ, 0x3c, !PT ;  /* 0x0000001011100212 */ /* 0x001fc800078e3cff */
[----:B------:R-:W-:-:S05]  /*164b0*/  @P0 LOP3.LUT R17, R17, R16, RZ, 0x3c, !PT ;  /* 0x0000001011110212 */ /* 0x000fca00078e3cff */
[----:B------:R-:W3:Y:S01]  /*164c0*/  @P0 LDG.E.U8 R45, desc[UR20][R16.64] ;  /* 0x00000014102d0981 */ /* 0x000ee2000c1e1100 */
[----:B------:R-:W-:-:S05]  /*164d0*/  @!P3 IMAD.IADD R37, R37, 0x1, -R9 ;  /* 0x000000012525b824 */ /* 0x000fca00078e0a09 */
[----:B------:R-:W-:Y:S02]  /*164e0*/  ISETP.GT.U32.AND P5, PT, R9, R37, PT ;  /* 0x000000250900720c */ /* 0x000fe40003fa4070 */
[----:B------:R-:W-:Y:S01]  /*164f0*/  SEL R36, R47, R36, !P1 ;  /* 0x000000242f247207 */ /* 0x000fe20004800000 */
[----:B---3--:R0:W-:Y:S04]  /*16500*/  STL [R1+0x1cc], R45 ;  /* 0x0001cc2d01007387 */ /* 0x0081e80000100800 */
[----:B0-----:R-:W3:Y:S04]  /*16510*/  LDL.LU R45, [R1+0x18c0] ;  /* 0x0018c000012d7983 */ /* 0x001ee80000300800 */
[----:B------:R-:W2:Y:S01]  /*16520*/  LDL R17, [R1+0x15c0] ;  /* 0x0015c00001117983 */ /* 0x000ea20000100800 */
[----:B-1----:R-:W-:Y:S01]  /*16530*/  IMAD R36, R36, UR4, RZ ;  /* 0x0000000424247c24 */ /* 0x002fe2000f8e02ff */
[----:B------:R-:W-:Y:S01]  /*16540*/  PRMT R44, RZ, 0x7610, R44 ;  /* 0x00007610ff2c7816 */ /* 0x000fe2000000002c */
[----:B------:R-:W-:Y:S01]  /*16550*/  @!P5 IMAD.IADD R37, R37, 0x1, -R9 ;  /* 0x000000012525d824 */ /* 0x000fe200078e0a09 */
[----:B------:R-:W-:Y:S01]  /*16560*/  ISETP.GT.U32.AND P3, PT, R9, R39, PT ;  /* 0x000000270900720c */ /* 0x000fe20003f64070 */
[----:B------:R-:W0:Y:S01]  /*16570*/  LDCU UR4, c[0x0][0x3b0] ;  /* 0x00007600ff0477ac */ /* 0x000e220008000800 */
[----:B------:R-:W-:Y:S01]  /*16580*/  IADD3 R16, P6, PT, R36, R8, RZ ;  /* 0x0000000824107210 */ /* 0x000fe20007fde0ff */
[----:B------:R-:W-:Y:S01]  /*16590*/  @!P2 IMAD.MOV R37, RZ, RZ, -R37 ;  /* 0x000000ffff25a224 */ /* 0x000fe200078e0a25 */
[----:B--2---:R-:W-:-:S02]  /*165a0*/  ISETP.GE.AND P2, PT, R17, RZ, PT ;  /* 0x000000ff1100720c */ /* 0x004fc40003f46270 */
[----:B------:R-:W-:-:S05]  /*165b0*/  LEA.HI.X.SX32 R17, R36, R5, 0x1, P6 ;  /* 0x0000000524117211 */ /* 0x000fca00030f0eff */
[----:B------:R-:W2:Y:S04]  /*165c0*/  @P0 LDG.E.U8 R44, desc[UR20][R16.64] ;  /* 0x00000014102c0981 */ /* 0x000ea8000c1e1100 */
[----:B------:R-:W-:Y:S04]  /*165d0*/  STL [R1+0x8b8], R16 ;  /* 0x0008b81001007387 */ /* 0x000fe80000100800 */
[----:B------:R-:W-:Y:S01]  /*165e0*/  STL [R1+0x8b4], R17 ;  /* 0x0008b41101007387 */ /* 0x000fe20000100800 */
[----:B------:R-:W-:Y:S01]  /*165f0*/  @!P3 IMAD.IADD R39, R39, 0x1, -R9 ;  /* 0x000000012727b824 */ /* 0x000fe200078e0a09 */
[----:B------:R-:W-:-:S04]  /*16600*/  SEL R37, R47, R37, !P1 ;  /* 0x000000252f257207 */ /* 0x000fc80004800000 */
[----:B------:R-:W-:Y:S01]  /*16610*/  ISETP.GT.U32.AND P3, PT, R9, R39, PT ;  /* 0x000000270900720c */ /* 0x000fe20003f64070 */
[----:B--2---:R1:W-:Y:S04]  /*16620*/  STL [R1+0x1c8], R44 ;  /* 0x0001c82c01007387 */ /* 0x0043e80000100800 */
[----:B-1----:R-:W2:Y:S04]  /*16630*/  LDL.LU R44, [R1+0x18bc] ;  /* 0x0018bc00012c7983 */ /* 0x002ea80000300800 */
[----:B------:R-:W2:Y:S01]  /*16640*/  LDL R17, [R1+0x164c] ;  /* 0x00164c0001117983 */ /* 0x000ea20000100800 */
[----:B------:R-:W-:Y:S01]  /*16650*/  IMAD R37, R37, UR5, RZ ;  /* 0x0000000525257c24 */ /* 0x000fe2000f8e02ff */
[----:B------:R-:W-:-:S02]  /*16660*/  PRMT R50, RZ, 0x7610, R50 ;  /* 0x00007610ff327816 */ /* 0x000fc40000000032 */
[----:B------:R-:W-:Y:S01]  /*16670*/  @!P3 IMAD.IADD R39, R39, 0x1, -R9 ;  /* 0x000000012727b824 */ /* 0x000fe200078e0a09 */
[----:B------:R-:W-:Y:S01]  /*16680*/  ISETP.GT.U32.AND P5, PT, R9, R38, PT ;  /* 0x000000260900720c */ /* 0x000fe20003fa4070 */
[----:B------:R-:W1:Y:S01]  /*16690*/  LDCU UR5, c[0x0][0x3b0] ;  /* 0x00007600ff0577ac */ /* 0x000e620008000800 */
[----:B------:R-:W-:-:S05]  /*166a0*/  IADD3 R16, P3, PT, R37, R8, RZ ;  /* 0x0000000825107210 */ /* 0x000fca0007f7e0ff */
[----:B------:R-:W-:Y:S01]  /*166b0*/  STL [R1+0x8f8], R16 ;  /* 0x0008f81001007387 */ /* 0x000fe20000100800 */
[----:B--2---:R-:W-:Y:S02]  /*166c0*/  ISETP.GE.AND P6, PT, R17, RZ, PT ;  /* 0x000000ff1100720c */ /* 0x004fe40003fc6270 */
[----:B------:R-:W-:-:S05]  /*166d0*/  LEA.HI.X.SX32 R17, R37, R5, 0x1, P3 ;  /* 0x0000000525117211 */ /* 0x000fca00018f0eff */
[----:B------:R2:W-:Y:S04]  /*166e0*/  STL [R1+0x8f4], R17 ;  /* 0x0008f41101007387 */ /* 0x0005e80000100800 */
[----:B------:R0:W3:Y:S04]  /*166f0*/  @P0 LDG.E.U8 R50, desc[UR20][R16.64] ;  /* 0x0000001410320981 */ /* 0x0000e8000c1e1100 */
[----:B--2---:R-:W2:Y:S01]  /*16700*/  LDL R17, [R1+0x1684] ;  /* 0x0016840001117983 */ /* 0x004ea20000100800 */
[----:B------:R-:W-:-:S04]  /*16710*/  @!P5 IMAD.IADD R38, R38, 0x1, -R9 ;  /* 0x000000012626d824 */ /* 0x000fc800078e0a09 */
[----:B------:R-:W-:Y:S01]  /*16720*/  @!P2 IMAD.MOV R38, RZ, RZ, -R38 ;  /* 0x000000ffff26a224 */ /* 0x000fe200078e0a26 */
[----:B------:R-:W-:-:S04]  /*16730*/  ISETP.GT.U32.AND P2, PT, R9, R41, PT ;  /* 0x000000290900720c */ /* 0x000fc80003f44070 */
[----:B------:R-:W-:Y:S01]  /*16740*/  SEL R38, R47, R38, !P1 ;  /* 0x000000262f267207 */ /* 0x000fe20004800000 */
[----:B------:R-:W-:-:S04]  /*16750*/  @!P6 IMAD.MOV R39, RZ, RZ, -R39 ;  /* 0x000000ffff27e224 */ /* 0x000fc800078e0a27 */
[----:B0-----:R-:W-:Y:S01]  /*16760*/  IMAD R38, R38, UR4, RZ ;  /* 0x0000000426267c24 */ /* 0x001fe2000f8e02ff */
[----:B------:R-:W-:Y:S01]  /*16770*/  PRMT R57, RZ, 0x7610, R57 ;  /* 0x00007610ff397816 */ /* 0x000fe20000000039 */
[----:B------:R-:W0:Y:S03]  /*16780*/  LDCU UR4, c[0x0][0x3b0] ;  /* 0x00007600ff0477ac */ /* 0x000e260008000800 */
[----:B------:R-:W-:Y:S01]  /*16790*/  IADD3 R16, P6, PT, R38, R8, RZ ;  /* 0x0000000826107210 */ /* 0x000fe20007fde0ff */
[----:B------:R-:W-:Y:S01]  /*167a0*/  @!P2 IMAD.IADD R41, R41, 0x1, -R9 ;  /* 0x000000012929a824 */ /* 0x000fe200078e0a09 */
[----:B------:R-:W-:Y:S01]  /*167b0*/  ISETP.GT.U32.AND P5, PT, R9, R40, PT ;  /* 0x000000280900720c */ /* 0x000fe20003fa4070 */
[----:B---3--:R3:W-:Y:S01]  /*167c0*/  STL [R1+0x1c0], R50 ;  /* 0x0001c03201007387 */ /* 0x0087e20000100800 */
[----:B--2---:R-:W-:-:S03]  /*167d0*/  ISETP.GE.AND P2, PT, R17, RZ, PT ;  /* 0x000000ff1100720c */ /* 0x004fc60003f46270 */
[----:B---3--:R-:W2:Y:S01]  /*167e0*/  LDL R50, [R1+0x16b4] ;  /* 0x0016b40001327983 */ /* 0x008ea20000100800 */
[----:B------:R-:W-:-:S05]  /*167f0*/  LEA.HI.X.SX32 R17, R38, R5, 0x1, P6 ;  /* 0x0000000526117211 */ /* 0x000fca00030f0eff */
[----:B------:R-:W3:Y:S04]  /*16800*/  @P0 LDG.E.U8 R57, desc[UR20][R16.64] ;  /* 0x0000001410390981 */ /* 0x000ee8000c1e1100 */
[----:B------:R0:W-:Y:S04]  /*16810*/  STL [R1+0x938], R16 ;  /* 0x0009381001007387 */ /* 0x0001e80000100800 */
[----:B------:R-:W-:Y:S04]  /*16820*/  STL [R1+0x934], R17 ;  /* 0x0009341101007387 */ /* 0x000fe80000100800 */
[----:B0-----:R-:W2:Y:S01]  /*16830*/  LDL R16, [R1+0x1690] ;  /* 0x0016900001107983 */ /* 0x001ea20000100800 */
[----:B------:R-:W-:Y:S01]  /*16840*/  @!P5 IMAD.IADD R40, R40, 0x1, -R9 ;  /* 0x000000012828d824 */ /* 0x000fe200078e0a09 */
[----:B------:R-:W-:-:S04]  /*16850*/  ISETP.GT.U32.AND P5, PT, R9, R43, PT ;  /* 0x0000002b0900720c */ /* 0x000fc80003fa4070 */
[----:B------:R-:W-:Y:S02]  /*16860*/  ISETP.GT.U32.AND P3, PT, R9, R40, PT ;  /* 0x000000280900720c */ /* 0x000fe40003f64070 */
[----:B------:R-:W-:-:S07]  /*16870*/  SEL R39, R47, R39, !P1 ;  /* 0x000000272f277207 */ /* 0x000fce0004800000 */
[----:B------:R-:W-:Y:S01]  /*16880*/  @!P5 IMAD.IADD R43, R43, 0x1, -R9 ;  /* 0x000000012b2bd824 */ /* 0x000fe200078e0a09 */
[----:B------:R-:W-:-:S03]  /*16890*/  ISETP.GT.U32.AND P5, PT, R9, R41, PT ;  /* 0x000000290900720c */ /* 0x000fc60003fa4070 */
[----:B------:R-:W-:Y:S02]  /*168a0*/  @!P3 IMAD.IADD R40, R40, 0x1, -R9 ;  /* 0x000000012828b824 */ /* 0x000fe400078e0a09 */
[----:B------:R-:W-:Y:S01]  /*168b0*/  IMAD R39, R39, UR6, RZ ;  /* 0x0000000627277c24 */ /* 0x000fe2000f8e02ff */
[----:B------:R-:W-:Y:S01]  /*168c0*/  PRMT R53, RZ, 0x7610, R53 ;  /* 0x00007610ff357816 */ /* 0x000fe20000000035 */
[----:B------:R-:W-:Y:S01]  /*168d0*/  @!P2 IMAD.MOV R40, RZ, RZ, -R40 ;  /* 0x000000ffff28a224 */ /* 0x000fe200078e0a28 */
[----:B------:R-:W-:Y:S01]  /*168e0*/  ISETP.GT.U32.AND P2, PT, R9, R46, PT ;  /* 0x0000002e0900720c */ /* 0x000fe20003f44070 */
[----:B------:R-:W0:Y:S03]  /*168f0*/  LDCU UR6, c[0x0][0x3b0] ;  /* 0x00007600ff0677ac */ /* 0x000e260008000800 */
[----:B------:R-:W-:Y:S01]  /*16900*/  SEL R40, R47, R40, !P1 ;  /* 0x000000282f287207 */ /* 0x000fe20004800000 */
[----:B------:R-:W-:-:S04]  /*16910*/  @!P5 IMAD.IADD R41, R41, 0x1, -R9 ;  /* 0x000000012929d824 */ /* 0x000fc800078e0a09 */
[----:B------:R-:W-:Y:S01]  /*16920*/  IMAD R40, R40, UR4, RZ ;  /* 0x0000000428287c24 */ /* 0x000fe2000f8e02ff */
[----:B------:R-:W-:Y:S01]  /*16930*/  PRMT R51, RZ, 0x7610, R51 ;  /* 0x00007610ff337816 */ /* 0x000fe20000000033 */
[----:B------:R-:W0:Y:S02]  /*16940*/  LDCU UR4, c[0x0][0x3b0] ;  /* 0x00007600ff0477ac */ /* 0x000e240008000800 */
[----:B------:R-:W-:Y:S01]  /*16950*/  @!P2 IMAD.IADD R46, R46, 0x1, -R9 ;  /* 0x000000012e2ea824 */ /* 0x000fe200078e0a09 */
[----:B---3--:R3:W-:Y:S02]  /*16960*/  STL [R1+0x1b4], R57 ;  /* 0x0001b43901007387 */ /* 0x0087e40000100800 */
[----:B---3--:R-:W-:Y:S02]  /*16970*/  IADD3 R57, P6, PT, R39, R8, RZ ;  /* 0x0000000827397210 */ /* 0x008fe40007fde0ff */
[----:B--2---:R-:W-:-:S03]  /*16980*/  ISETP.GE.AND P5, PT, R16, RZ, PT ;  /* 0x000000ff1000720c */ /* 0x004fc60003fa6270 */
[----:B------:R-:W-:Y:S01]  /*16990*/  @P0 IMAD.MOV.U32 R16, RZ, RZ, R57 ;  /* 0x000000ffff100224 */ /* 0x000fe200078e0039 */
[----:B------:R-:W-:Y:S01]  /*169a0*/  LEA.HI.X.SX32 R17, R39, R5, 0x1, P6 ;  /* 0x0000000527117211 */ /* 0x000fe200030f0eff */
[----:B------:R-:W-:Y:S04]  /*169b0*/  STL [R1+0x978], R57 ;  /* 0x0009783901007387 */ /* 0x000fe80000100800 */
[----:B------:R2:W3:Y:S04]  /*169c0*/  @P0 LDG.E.U8 R53, desc[UR20][R16.64] ;  /* 0x0000001410350981 */ /* 0x0004e8000c1e1100 */
[----:B------:R0:W-:Y:S01]  /*169d0*/  STL [R1+0x974], R17 ;  /* 0x0009741101007387 */ /* 0x0001e20000100800 */
[----:B--2---:R-:W-:-:S04]  /*169e0*/  IADD3 R16, P2, PT, R40, R8, RZ ;  /* 0x0000000828107210 */ /* 0x004fc80007f5e0ff */
[----:B0-----:R-:W-:Y:S01]  /*169f0*/  LEA.HI.X.SX32 R17, R40, R5, 0x1, P2 ;  /* 0x0000000528117211 */ /* 0x001fe200010f0eff */
[----:B------:R-:W-:Y:S02]  /*16a00*/  IMAD.MOV.U32 R57, RZ, RZ, R48 ;  /* 0x000000ffff397224 */ /* 0x000fe400078e0030 */
[----:B------:R-:W2:Y:S04]  /*16a10*/  LDL R48, [R1+0x16c4] ;  /* 0x0016c40001307983 */ /* 0x000ea80000100800 */
[----:B------:R0:W4:Y:S01]  /*16a20*/  @P0 LDG.E.U8 R51, desc[UR20][R16.64] ;  /* 0x0000001410330981 */ /* 0x000122000c1e1100 */
[C---:B------:R-:W-:Y:S01]  /*16a30*/  ISETP.GT.U32.AND P3, PT, R9.reuse, R43, PT ;  /* 0x0000002b0900720c */ /* 0x040fe20003f64070 */
[----:B------:R-:W-:Y:S01]  /*16a40*/  @!P5 IMAD.MOV R41, RZ, RZ, -R41 ;  /* 0x000000ffff29d224 */ /* 0x000fe200078e0a29 */
[----:B------:R-:W-:-:S11]  /*16a50*/  ISETP.GT.U32.AND P6, PT, R9, R45, PT ;  /* 0x0000002d0900720c */ /* 0x000fd60003fc4070 */
[----:B------:R-:W-:Y:S01]  /*16a60*/  @!P3 IMAD.IADD R43, R43, 0x1, -R9 ;  /* 0x000000012b2bb824 */ /* 0x000fe200078e0a09 */
[----:B------:R-:W-:Y:S02]  /*16a70*/  ISETP.GE.AND P3, PT, R50, RZ, PT ;  /* 0x000000ff3200720c */ /* 0x000fe40003f66270 */
[----:B------:R-:W-:Y:S01]  /*16a80*/  SEL R41, R47, R41, !P1 ;  /* 0x000000292f297207 */ /* 0x000fe20004800000 */
[----:B------:R-:W4:Y:S01]  /*16a90*/  LDL R50, [R1+0x16d0] ;  /* 0x0016d00001327983 */ /* 0x000f220000100800 */
[----:B------:R-:W-:-:S03]  /*16aa0*/  ISETP.GT.U32.AND P2, PT, R9, R44, PT ;  /* 0x0000002c0900720c */ /* 0x000fc60003f44070 */
[----:B-1----:R-:W-:-:S06]  /*16ab0*/  IMAD R41, R41, UR5, RZ ;  /* 0x0000000529297c24 */ /* 0x002fcc000f8e02ff */
[----:B------:R-:W-:Y:S01]  /*16ac0*/  @!P3 IMAD.MOV R43, RZ, RZ, -R43 ;  /* 0x000000ffff2bb224 */ /* 0x000fe200078e0a2b */
[----:B------:R-:W-:Y:S01]  /*16ad0*/  STL [R1+0x9b8], R16 ;  /* 0x0009b81001007387 */ /* 0x000fe20000100800 */
[----:B------:R-:W-:Y:S01]  /*16ae0*/  @!P6 IMAD.IADD R45, R45, 0x1, -R9 ;  /* 0x000000012d2de824 */ /* 0x000fe200078e0a09 */
[----:B------:R-:W-:Y:S01]  /*16af0*/  PRMT R49, RZ, 0x7610, R49 ;  /* 0x00007610ff317816 */ /* 0x000fe20000000031 */
[----:B------:R-:W-:Y:S01]  /*16b00*/  @!P2 IMAD.IADD R44, R44, 0x1, -R9 ;  /* 0x000000012c2ca824 */ /* 0x000fe200078e0a09 */
[----:B------:R-:W-:Y:S01]  /*16b10*/  SEL R43, R47, R43, !P1 ;  /* 0x0000002b2f2b7207 */ /* 0x000fe20004800000 */
[----:B------:R0:W-:Y:S01]  /*16b20*/  STL [R1+0x9b4], R17 ;  /* 0x0009b41101007387 */ /* 0x0001e20000100800 */
[----:B------:R-:W-:Y:S01]  /*16b30*/  PRMT R61, RZ, 0x7610, R61 ;  /* 0x00007610ff3d7816 */ /* 0x000fe2000000003d */
[----:B------:R-:W1:Y:S02]  /*16b40*/  LDCU UR5, c[0x0][0x3b0] ;  /* 0x00007600ff0577ac */ /* 0x000e640008000800 */
[----:B------:R-:W-:Y:S01]  /*16b50*/  IMAD R43, R43, UR4, RZ ;  /* 0x000000042b2b7c24 */ /* 0x000fe2000f8e02ff */
[----:B------:R-:W-:Y:S01]  /*16b60*/  ISETP.GT.U32.AND P3, PT, R9, R45, PT ;  /* 0x0000002d0900720c */ /* 0x000fe20003f64070 */
[----:B------:R-:W1:Y:S01]  /*16b70*/  LDCU UR4, c[0x0][0x3b0] ;  /* 0x00007600ff0477ac */ /* 0x000e620008000800 */
[----:B0-----:R-:W-:-:S04]  /*16b80*/  IADD3 R17, P6, PT, R41, R8, RZ ;  /* 0x0000000829117210 */ /* 0x001fc80007fde0ff */
[----:B------:R-:W-:Y:S01]  /*16b90*/  LEA.HI.X.SX32 R16, R41, R5, 0x1, P6 ;  /* 0x0000000529107211 */ /* 0x000fe200030f0eff */
[----:B---3--:R0:W-:Y:S04]  /*16ba0*/  STL [R1+0x1ac], R53 ;  /* 0x0001ac3501007387 */ /* 0x0081e80000100800 */
[----:B0-----:R-:W3:Y:S01]  /*16bb0*/  LDL R53, [R1+0x16d4] ;  /* 0x0016d40001357983 */ /* 0x001ee20000100800 */
[----:B--2---:R-:W-:-:S03]  /*16bc0*/  ISETP.GE.AND P6, PT, R48, RZ, PT ;  /* 0x000000ff3000720c */ /* 0x004fc60003fc6270 */
[----:B----4-:R0:W-:Y:S04]  /*16bd0*/  STL [R1+0x1a8], R51 ;  /* 0x0001a83301007387 */ /* 0x0101e80000100800 */
[----:B------:R2:W-:Y:S04]  /*16be0*/  STL [R1+0x9f8], R17 ;  /* 0x0009f81101007387 */ /* 0x0005e80000100800 */
[----:B------:R-:W4:Y:S01]  /*16bf0*/  LDL.LU R48, [R1+0x18b8] ;  /* 0x0018b80001307983 */ /* 0x000f220000300800 */
[----:B0-----:R-:W-:Y:S02]  /*16c00*/  IADD3 R51, P2, PT, R43, R8, RZ ;  /* 0x000000082b337210 */ /* 0x001fe40007f5e0ff */
[----:B--2---:R-:W-:-:S03]  /*16c10*/  @P0 LOP3.LUT R17, R17, R16, RZ, 0x3c, !PT ;  /* 0x0000001011110212 */ /* 0x004fc600078e3cff */
[----:B------:R-:W-:Y:S04]  /*16c20*/  STL [R1+0xa38], R51 ;  /* 0x000a383301007387 */ /* 0x000fe80000100800 */
[----:B------:R0:W-:Y:S02]  /*16c30*/  STL [R1+0x9f4], R16 ;  /* 0x0009f41001007387 */ /* 0x0001e40000100800 */
[----:B0-----:R-:W-:-:S04]  /*16c40*/  @P0 LOP3.LUT R16, R17, R16, RZ, 0x3c, !PT ;  /* 0x0000001011100212 */ /* 0x001fc800078e3cff */
[----:B------:R-:W-:-:S05]  /*16c50*/  @P0 LOP3.LUT R17, R17, R16, RZ, 0x3c, !PT ;  /* 0x0000001011110212 */ /* 0x000fca00078e3cff */
[----:B------:R0:W2:Y:S01]  /*16c60*/  @P0 LDG.E.U8 R49, desc[UR20][R16.64] ;  /* 0x0000001410310981 */ /* 0x0000a2000c1e1100 */
[----:B------:R-:W-:Y:S01]  /*16c70*/  @!P3 IMAD.IADD R45, R45, 0x1, -R9 ;  /* 0x000000012d2db824 */ /* 0x000fe200078e0a09 */
[----:B------:R-:W-:Y:S02]  /*16c80*/  ISETP.GE.AND P3, PT, R50, RZ, PT ;  /* 0x000000ff3200720c */ /* 0x000fe40003f66270 */
[----:B------:R-:W-:Y:S01]  /*16c90*/  LEA.HI.X.SX32 R50, R43, R5, 0x1, P2 ;  /* 0x000000052b327211 */ /* 0x000fe200010f0eff */
[----:B0-----:R-:W-:-:S04]  /*16ca0*/  @P0 IMAD.MOV.U32 R16, RZ, RZ, R51 ;  /* 0x000000ffff100224 */ /* 0x001fc800078e0033 */
[----:B------:R-:W-:-:S05]  /*16cb0*/  @P0 IMAD.MOV.U32 R17, RZ, RZ, R50 ;  /* 0x000000ffff110224 */ /* 0x000fca00078e0032 */
[----:B------:R0:W3:Y:S01]  /*16cc0*/  @P0 LDG.E.U8 R61, desc[UR20][R16.64] ;  /* 0x00000014103d0981 */ /* 0x0000e2000c1e1100 */
[----:B------:R-:W-:-:S13]  /*16cd0*/  ISETP.GT.U32.AND P5, PT, R9, R46, PT ;  /* 0x0000002e0900720c */ /* 0x000fda0003fa4070 */
[--C-:B------:R-:W-:Y:S01]  /*16ce0*/  @!P5 IMAD.IADD R46, R46, 0x1, -R9.reuse ;  /* 0x000000012e2ed824 */ /* 0x100fe200078e0a09 */
[----:B------:R-:W-:Y:S01]  /*16cf0*/  ISETP.GT.U32.AND P5, PT, R9, R11, PT ;  /* 0x0000000b0900720c */ /* 0x000fe20003fa4070 */
[----:B--2---:R2:W-:Y:S04]  /*16d00*/  STL [R1+0x1a4], R49 ;  /* 0x0001a43101007387 */ /* 0x0045e80000100800 */
[----:B--2---:R-:W2:Y:S08]  /*16d10*/  LDL.LU R49, [R1+0x18b4] ;  /* 0x0018b40001317983 */ /* 0x004eb00000300800 */
[----:B------:R-:W-:Y:S01]  /*16d20*/  @!P5 IMAD.IADD R11, R11, 0x1, -R9 ;  /* 0x000000010b0bd824 */ /* 0x000fe200078e0a09 */
[C---:B------:R-:W-:Y:S01]  /*16d30*/  ISETP.GT.U32.AND P2, PT, R9.reuse, R44, PT ;  /* 0x0000002c0900720c */ /* 0x040fe20003f44070 */
[----:B------:R-:W-:Y:S01]  /*16d40*/  @!P6 IMAD.MOV R46, RZ, RZ, -R46 ;  /* 0x000000ffff2ee224 */ /* 0x000fe200078e0a2e */
[C---:B----4-:R-:W-:Y:S01]  /*16d50*/  ISETP.GT.U32.AND P5, PT, R9.reuse, R48, PT ;  /* 0x000000300900720c */ /* 0x050fe20003fa4070 */
[----:B------:R-:W-:Y:S01]  /*16d60*/  @!P3 IMAD.MOV R45, RZ, RZ, -R45 ;  /* 0x000000ffff2db224 */ /* 0x000fe200078e0a2d */
[----:B------:R-:W-:-:S02]  /*16d70*/  ISETP.GT.U32.AND P6, PT, R9, R11, PT ;  /* 0x0000000b0900720c */ /* 0x000fc40003fc4070 */
[----:B---3--:R-:W-:Y:S02]  /*16d80*/  ISETP.GE.AND P3, PT, R53, RZ, PT ;  /* 0x000000ff3500720c */ /* 0x008fe40003f66270 */
[C---:B------:R-:W-:Y:S02]  /*16d90*/  SEL R46, R47.reuse, R46, !P1 ;  /* 0x0000002e2f2e7207 */ /* 0x040fe40004800000 */
[----:B------:R-:W-:-:S03]  /*16da0*/  SEL R45, R47, R45, !P1 ;  /* 0x0000002d2f2d7207 */ /* 0x000fc60004800000 */
[----:B------:R-:W-:Y:S01]  /*16db0*/  IMAD R46, R46, UR6, RZ ;  /* 0x000000062e2e7c24 */ /* 0x000fe2000f8e02ff */
[----:B------:R3:W-:Y:S01]  /*16dc0*/  STL [R1+0xa34], R50 ;  /* 0x000a343201007387 */ /* 0x0007e20000100800 */
[----:B-1----:R-:W-:Y:S01]  /*16dd0*/  IMAD R45, R45, UR4, RZ ;  /* 0x000000042d2d7c24 */ /* 0x002fe2000f8e02ff */
[----:B------:R-:W-:Y:S01]  /*16de0*/  PRMT R52, RZ, 0x7610, R52 ;  /* 0x00007610ff347816 */ /* 0x000fe20000000034 */
[----:B------:R-:W-:Y:S01]  /*16df0*/  @!P2 IMAD.IADD R44, R44, 0x1, -R9 ;  /* 0x000000012c2ca824 */ /* 0x000fe200078e0a09 */
[----:B------:R-:W-:Y:S01]  /*16e00*/  PRMT R55, RZ, 0x7610, R55 ;  /* 0x00007610ff377816 */ /* 0x000fe20000000037 */
[--C-:B------:R-:W-:Y:S01]  /*16e10*/  @!P5 IMAD.IADD R48, R48, 0x1, -R9.reuse ;  /* 0x000000013030d824 */ /* 0x100fe200078e0a09 */
[CC--:B0-----:R-:W-:Y:S01]  /*16e20*/  IADD3 R16, P5, PT, R46.reuse, R8.reuse, RZ ;  /* 0x000000082e107210 */ /* 0x0c1fe20007fbe0ff */
[----:B------:R-:W-:Y:S01]  /*16e30*/  @!P6 IMAD.IADD R11, R11, 0x1, -R9 ;  /* 0x000000010b0be824 */ /* 0x000fe200078e0a09 */
[C---:B------:R-:W-:Y:S01]  /*16e40*/  IADD3 R53, P6, PT, R45.reuse, R8, RZ ;  /* 0x000000082d357210 */ /* 0x040fe20007fde0ff */
[----:B------:R-:W-:Y:S01]  /*16e50*/  @!P3 IMAD.MOV R44, RZ, RZ, -R44 ;  /* 0x000000ffff2cb224 */ /* 0x000fe200078e0a2c */
[----:B---3--:R-:W3:Y:S01]  /*16e60*/  LDL.LU R50, [R1+0x18b0] ;  /* 0x0018b00001327983 */ /* 0x008ee20000300800 */
[-C--:B------:R-:W-:Y:S01]  /*16e70*/  LEA.HI.X.SX32 R17, R46, R5.reuse, 0x1, P5 ;  /* 0x000000052e117211 */ /* 0x080fe200028f0eff */
[----:B------:R-:W0:Y:S01]  /*16e80*/  LDCU UR4, c[0x0][0x3b0] ;  /* 0x00007600ff0477ac */ /* 0x000e220008000800 */
[----:B------:R-:W-:Y:S01]  /*16e90*/  ISETP.GE.AND P5, PT, R54, RZ, PT ;  /* 0x000000ff3600720c */ /* 0x000fe20003fa6270 */
[----:B------:R-:W4:Y:S01]  /*16ea0*/  LDL.LU R51, [R1+0x18ac] ;  /* 0x0018ac0001337983 */ /* 0x000f220000300800 */
[----:B------:R-:W-:Y:S01]  /*16eb0*/  LEA.HI.X.SX32 R54, R45, R5, 0x1, P6 ;  /* 0x000000052d367211 */ /* 0x000fe200030f0eff */
[----:B------:R-:W1:Y:S02]  /*16ec0*/  LDCU UR6, c[0x0][0x3b0] ;  /* 0x00007600ff0677ac */ /* 0x000e640008000800 */
[----:B------:R0:W-:Y:S01]  /*16ed0*/  STL [R1+0x1a0], R61 ;  /* 0x0001a03d01007387 */ /* 0x0001e20000100800 */
[----:B------:R-:W-:-:S03]  /*16ee0*/  SEL R44, R47, R44, !P1 ;  /* 0x0000002c2f2c7207 */ /* 0x000fc60004800000 */
[----:B------:R1:W3:Y:S01]  /*16ef0*/  @P0 LDG.E.U8 R52, desc[UR20][R16.64] ;  /* 0x0000001410340981 */ /* 0x0002e2000c1e1100 */
[----:B0-----:R-:W-:-:S03]  /*16f00*/  IMAD.MOV.U32 R61, RZ, RZ, R57 ;  /* 0x000000ffff3d7224 */ /* 0x001fc600078e0039 */
[----:B------:R-:W3:Y:S04]  /*16f10*/  LDL R57, [R1+0x1334] ;  /* 0x0013340001397983 */ /* 0x000ee80000100800 */
[----:B------:R1:W-:Y:S01]  /*16f20*/  STL [R1+0xa78], R16 ;  /* 0x000a781001007387 */ /* 0x0003e20000100800 */
[----:B------:R-:W-:Y:S01]  /*16f30*/  IMAD R44, R44, UR5, RZ ;  /* 0x000000052c2c7c24 */ /* 0x000fe2000f8e02ff */
[----:B------:R-:W-:Y:S02]  /*16f40*/  PRMT R56, RZ, 0x7610, R56 ;  /* 0x00007610ff387816 */ /* 0x000fe40000000038 */
[C---:B--2---:R-:W-:Y:S01]  /*16f50*/  ISETP.GT.U32.AND P2, PT, R9.reuse, R49, PT ;  /* 0x000000310900720c */ /* 0x044fe20003f44070 */
[----:B------:R-:W-:Y:S01]  /*16f60*/  STL [R1+0xab8], R53 ;  /* 0x000ab83501007387 */ /* 0x000fe20000100800 */
[----:B-1----:R-:W-:Y:S01]  /*16f70*/  @P0 IMAD.MOV.U32 R16, RZ, RZ, R53 ;  /* 0x000000ffff100224 */ /* 0x002fe200078e0035 */
[----:B------:R-:W-:Y:S01]  /*16f80*/  ISETP.GT.U32.AND P3, PT, R9, R48, PT ;  /* 0x000000300900720c */ /* 0x000fe20003f64070 */
[----:B------:R-:W-:Y:S01]  /*16f90*/  @!P5 IMAD.MOV R11, RZ, RZ, -R11 ;  /* 0x000000ffff0bd224 */ /* 0x000fe200078e0a0b */
[----:B------:R0:W-:Y:S01]  /*16fa0*/  STL [R1+0xa74], R17 ;  /* 0x000a741101007387 */ /* 0x0001e20000100800 */
[----:B------:R-:W-:Y:S01]  /*16fb0*/  PRMT R71, RZ, 0x7610, R71 ;  /* 0x00007610ff477816 */ /* 0x000fe20000000047 */
[----:B------:R-:W1:Y:S01]  /*16fc0*/  LDCU UR5, c[0x0][0x3b0] ;  /* 0x00007600ff0577ac */ /* 0x000e620008000800 */
[----:B0-----:R-:W-:-:S05]  /*16fd0*/  @P0 IMAD.MOV.U32 R17, RZ, RZ, R54 ;  /* 0x000000ffff110224 */ /* 0x001fca00078e0036 */
[----:B------:R-:W-:Y:S01]  /*16fe0*/  @!P2 IMAD.IADD R49, R49, 0x1, -R9 ;  /* 0x000000013131a824 */ /* 0x000fe200078e0a09 */
[----:B------:R0:W2:Y:S02]  /*16ff0*/  @P0 LDG.E.U8 R55, desc[UR20][R16.64] ;  /* 0x0000001410370981 */ /* 0x0000a4000c1e1100 */
[----:B0-----:R-:W-:-:S04]  /*17000*/  IADD3 R16, P2, PT, R44, R8, RZ ;  /* 0x000000082c107210 */ /* 0x001fc80007f5e0ff */
[----:B------:R-:W-:-:S05]  /*17010*/  LEA.HI.X.SX32 R17, R44, R5, 0x1, P2 ;  /* 0x000000052c117211 */ /* 0x000fca00010f0eff */
[----:B------:R-:W4:Y:S04]  /*17020*/  @P0 LDG.E.U8 R56, desc[UR20][R16.64] ;  /* 0x0000001410380981 */ /* 0x000f28000c1e1100 */
[----:B------:R-:W-:Y:S04]  /*17030*/  STL [R1+0xab4], R54 ;  /* 0x000ab43601007387 */ /* 0x000fe80000100800 */
[----:B---3--:R0:W-:Y:S01]  /*17040*/  STL [R1+0x19c], R52 ;  /* 0x00019c3401007387 */ /* 0x0081e20000100800 */
[----:B------:R-:W-:-:S03]  /*17050*/  ISETP.GE.AND P6, PT, R57, RZ, PT ;  /* 0x000000ff3900720c */ /* 0x000fc60003fc6270 */
[----:B0-----:R-:W3:Y:S04]  /*17060*/  LDL.LU R52, [R1+0x18a8] ;  /* 0x0018a80001347983 */ /* 0x001ee80000300800 */
[----:B------:R-:W3:Y:S04]  /*17070*/  LDL.LU R54, [R1+0x18a4] ;  /* 0x0018a40001367983 */ /* 0x000ee80000300800 */
[----:B------:R-:W3:Y:S04]  /*17080*/  LDL.LU R53, [R1+0x18a0] ;  /* 0x0018a00001357983 */ /* 0x000ee80000300800 */
[----:B--2---:R0:W-:Y:S04]  /*17090*/  STL [R1+0x198], R55 ;  /* 0x0001983701007387 */ /* 0x0041e80000100800 */
[----:B0-----:R-:W2:Y:S04]  /*170a0*/  LDL.LU R55, [R1+0x189c] ;  /* 0x00189c0001377983 */ /* 0x001ea80000300800 */
[----:B------:R-:W2:Y:S04]  /*170b0*/  LDL R57, [R1+0x13a8] ;  /* 0x0013a80001397983 */ /* 0x000ea80000100800 */
[----:B------:R-:W-:Y:S04]  /*170c0*/  STL [R1+0xaf0], R16 ;  /* 0x000af01001007387 */ /* 0x000fe80000100800 */
[----:B------:R-:W-:Y:S04]  /*170d0*/  STL [R1+0xaec], R17 ;  /* 0x000aec1101007387 */ /* 0x000fe80000100800 */
[----:B----4-:R0:W-:Y:S04]  /*170e0*/  STL [R1+0x194], R56 ;  /* 0x0001943801007387 */ /* 0x0101e80000100800 */
[----:B0-----:R-:W4:Y:S04]  /*170f0*/  LDL.LU R56, [R1+0x1898] ;  /* 0x0018980001387983 */ /* 0x001f280000300800 */
        /* <DEDUP_REMOVED lines=18> */
[----:B------:R-:W-:-:S05]  /*17220*/  SEL R48, R47, R48, !P1 ;  /* 0x000000302f307207 */ /* 0x000fca0004800000 */
[----:B------:R-:W-:Y:S01]  /*17230*/  IMAD R48, R48, UR4, RZ ;  /* 0x0000000430307c24 */ /* 0x000fe2000f8e02ff */
[----:B------:R-:W-:Y:S01]  /*17240*/  PRMT R59, RZ, 0x7610, R59 ;  /* 0x00007610ff3b7816 */ /* 0x000fe2000000003b */
[----:B------:R-:W1:Y:S04]  /*17250*/  LDCU UR4, c[0x0][0x3b0] ;  /* 0x00007600ff0477ac */ /* 0x000e680008000800 */
[----:B------:R-:W-:Y:S01]  /*17260*/  @!P2 IMAD.IADD R49, R49, 0x1, -R9 ;  /* 0x000000013131a824 */ /* 0x000fe200078e0a09 */
[----:B0-----:R-:W-:-:S04]  /*17270*/  IADD3 R16, P2, PT, R48, R8, RZ ;  /* 0x0000000830107210 */ /* 0x001fc80007f5e0ff */
[----:B------:R-:W-:Y:S02]  /*17280*/  LEA.HI.X.SX32 R17, R48, R5, 0x1, P2 ;  /* 0x0000000530117211 */ /* 0x000fe400010f0eff */
[----:B------:R-:W-:-:S03]  /*17290*/  ISETP.GE.AND P2, PT, R57, RZ, PT ;  /* 0x000000ff3900720c */ /* 0x000fc60003f46270 */
[----:B------:R-:W3:Y:S01]  /*172a0*/  @P0 LDG.E.U8 R59, desc[UR20][R16.64] ;  /* 0x00000014103b0981 */ /* 0x000ee2000c1e1100 */
[----:B------:R-:W-:-:S03]  /*172b0*/  ISETP.GT.U32.AND P5, PT, R9, R51, PT ;  /* 0x000000330900720c */ /* 0x000fc60003fa4070 */
[----:B--2---:R0:W-:Y:S02]  /*172c0*/  STL [R1+0x190], R71 ;  /* 0x0001904701007387 */ /* 0x0041e40000100800 */
[----:B0-----:R-:W-:Y:S02]  /*172d0*/  IMAD.MOV.U32 R71, RZ, RZ, R61 ;  /* 0x000000ffff477224 */ /* 0x001fe400078e003d */
[----:B------:R-:W2:Y:S04]  /*172e0*/  LDL R61, [R1+0x13e8] ;  /* 0x0013e800013d7983 */ /* 0x000ea80000100800 */
[----:B------:R0:W-:Y:S04]  /*172f0*/  STL [R1+0x358], R16 ;  /* 0x0003581001007387 */ /* 0x0001e80000100800 */
[----:B------:R1:W-:Y:S04]  /*17300*/  STL [R1+0x354], R17 ;  /* 0x0003541101007387 */ /* 0x0003e80000100800 */
[----:B------:R-:W2:Y:S04]  /*17310*/  LDL.LU R57, [R1+0x1894] ;  /* 0x0018940001397983 */ /* 0x000ea80000300800 */
[----:B0-----:R-:W2:Y:S01]  /*17320*/  LDL R16, [R1+0x13c8] ;  /* 0x0013c80001107983 */ /* 0x001ea20000100800 */
[----:B------:R-:W-:-:S02]  /*17330*/  @!P5 IMAD.IADD R51, R51, 0x1, -R9 ;  /* 0x000000013333d824 */ /* 0x000fc400078e0a09 */
[----:B------:R-:W-:-:S03]  /*17340*/  @!P3 IMAD.MOV R49, RZ, RZ, -R49 ;  /* 0x000000ffff31b224 */ /* 0x000fc600078e0a31 */
[C---:B------:R-:W-:Y:S02]  /*17350*/  ISETP.GT.U32.AND P6, PT, R9.reuse, R51, PT ;  /* 0x000000330900720c */ /* 0x040fe40003fc4070 */
[----:B---3--:R-:W-:Y:S02]  /*17360*/  ISETP.GT.U32.AND P3, PT, R9, R52, PT ;  /* 0x000000340900720c */ /* 0x008fe40003f64070 */
[----:B------:R-:W-:Y:S02]  /*17370*/  SEL R49, R47, R49, !P1 ;  /* 0x000000312f317207 */ /* 0x000fe40004800000 */
[----:B------:R-:W-:-:S03]  /*17380*/  ISETP.GT.U32.AND P5, PT, R9, R50, PT ;  /* 0x000000320900720c */ /* 0x000fc60003fa4070 */
[----:B-1----:R-:W-:Y:S01]  /*17390*/  IMAD R49, R49, UR5, RZ ;  /* 0x0000000531317c24 */ /* 0x002fe2000f8e02ff */
[----:B------:R0:W-:Y:S01]  /*173a0*/  STL [R1+0x18c], R59 ;  /* 0x00018c3b01007387 */ /* 0x0001e20000100800 */
[----:B------:R-:W-:Y:S01]  /*173b0*/  PRMT R58, RZ, 0x7610, R58 ;  /* 0x00007610ff3a7816 */ /* 0x000fe2000000003a */
[----:B------:R-:W1:Y:S01]  /*173c0*/  LDCU UR5, c[0x0][0x3b0] ;  /* 0x00007600ff0577ac */ /* 0x000e620008000800 */
[--C-:B------:R-:W-:Y:S01]  /*173d0*/  @!P6 IMAD.IADD R51, R51, 0x1, -R9.reuse ;  /* 0x000000013333e824 */ /* 0x100fe200078e0a09 */
[----:B------:R-:W-:Y:S01]  /*173e0*/  IADD3 R17, P6, PT, R49, R8, RZ ;  /* 0x0000000831117210 */ /* 0x000fe20007fde0ff */
[--C-:B------:R-:W-:Y:S01]  /*173f0*/  @!P3 IMAD.IADD R52, R52, 0x1, -R9.reuse ;  /* 0x000000013434b824 */ /* 0x100fe200078e0a09 */
[----:B0-----:R-:W3:Y:S04]  /*17400*/  LDL R59, [R1+0x1408] ;  /* 0x00140800013b7983 */ /* 0x001ee80000100800 */
[----:B------:R0:W-:Y:S01]  /*17410*/  STL [R1+0x398], R17 ;  /* 0x0003981101007387 */ /* 0x0001e20000100800 */
[----:B------:R-:W-:-:S04]  /*17420*/  @!P5 IMAD.IADD R50, R50, 0x1, -R9 ;  /* 0x000000013232d824 */ /* 0x000fc800078e0a09 */
[----:B------:R-:W-:-:S05]  /*17430*/  @!P2 IMAD.MOV R50, RZ, RZ, -R50 ;  /* 0x000000ffff32a224 */ /* 0x000fca00078e0a32 */
[----:B------:R-:W-:-:S05]  /*17440*/  SEL R50, R47, R50, !P1 ;  /* 0x000000322f327207 */ /* 0x000fca0004800000 */
[----:B------:R-:W-:Y:S01]  /*17450*/  IMAD R50, R50, UR4, RZ ;  /* 0x0000000432327c24 */ /* 0x000fe2000f8e02ff */
[----:B------:R-:W-:Y:S01]  /*17460*/  PRMT R62, RZ, 0x7610, R62 ;  /* 0x00007610ff3e7816 */ /* 0x000fe2000000003e */
[----:B------:R-:W0:Y:S01]  /*17470*/  LDCU UR4, c[0x0][0x3b0] ;  /* 0x00007600ff0477ac */ /* 0x000e220008000800 */
[----:B--2---:R-:W-:Y:S02]  /*17480*/  ISETP.GE.AND P3, PT, R16, RZ, PT ;  /* 0x000000ff1000720c */ /* 0x004fe40003f66270 */
[----:B------:R-:W-:-:S04]  /*17490*/  LEA.HI.X.SX32 R16, R49, R5, 0x1, P6 ;  /* 0x0000000531107211 */ /* 0x000fc800030f0eff */
[-C--:B0-----:R-:W-:Y:S01]  /*174a0*/  @P0 LOP3.LUT R17, R17, R16.reuse, RZ, 0x3c, !PT ;  /* 0x0000001011110212 */ /* 0x081fe200078e3cff */
[----:B------:R0:W-:Y:S01]  /*174b0*/  STL [R1+0x394], R16 ;  /* 0x0003941001007387 */ /* 0x0001e20000100800 */
[----:B------:R-:W-:Y:S02]  /*174c0*/  ISETP.GT.U32.AND P6, PT, R9, R53, PT ;  /* 0x000000350900720c */ /* 0x000fe40003fc4070 */
[----:B0-----:R-:W-:-:S04]  /*174d0*/  @P0 LOP3.LUT R16, R17, R16, RZ, 0x3c, !PT ;  /* 0x0000001011100212 */ /* 0x001fc800078e3cff */
[----:B------:R-:W-:-:S05]  /*174e0*/  @P0 LOP3.LUT R17, R17, R16, RZ, 0x3c, !PT ;  /* 0x0000001011110212 */ /* 0x000fca00078e3cff */
[----:B------:R0:W2:Y:S02]  /*174f0*/  @P0 LDG.E.U8 R58, desc[UR20][R16.64] ;  /* 0x00000014103a0981 */ /* 0x0000a4000c1e1100 */
[----:B------:R-:W-:Y:S01]  /*17500*/  @!P6 IMAD.IADD R53, R53, 0x1, -R9 ;  /* 0x000000013535e824 */ /* 0x000fe200078e0a09 */
[----:B0-----:R-:W-:-:S04]  /*17510*/  IADD3 R16, P6, PT, R50, R8, RZ ;  /* 0x0000000832107210 */ /* 0x001fc80007fde0ff */
[----:B------:R-:W-:-:S05]  /*17520*/  LEA.HI.X.SX32 R17, R50, R5, 0x1, P6 ;  /* 0x0000000532117211 */ /* 0x000fca00030f0eff */
[----:B------:R0:W4:Y:S01]  /*17530*/  @P0 LDG.E.U8 R62, desc[UR20][R16.64] ;  /* 0x00000014103e0981 */ /* 0x000122000c1e1100 */
[----:B------:R-:W-:Y:S01]  /*17540*/  ISETP.GT.U32.AND P2, PT, R9, R52, PT ;  /* 0x000000340900720c */ /* 0x000fe20003f44070 */
[----:B------:R-:W-:Y:S01]  /*17550*/  @!P3 IMAD.MOV R51, RZ, RZ, -R51 ;  /* 0x000000ffff33b224 */ /* 0x000fe200078e0a33 */
[----:B------:R-:W-:-:S04]  /*17560*/  ISETP.GE.AND P3, PT, R61, RZ, PT ;  /* 0x000000ff3d00720c */ /* 0x000fc80003f66270 */
[----:B------:R-:W-:-:S05]  /*17570*/  SEL R51, R47, R51, !P1 ;  /* 0x000000332f337207 */ /* 0x000fca0004800000 */
[----:B-1----:R-:W-:Y:S01]  /*17580*/  IMAD R51, R51, UR5, RZ ;  /* 0x0000000533337c24 */ /* 0x002fe2000f8e02ff */
[----:B------:R-:W-:Y:S01]  /*17590*/  PRMT R66, RZ, 0x7610, R66 ;  /* 0x00007610ff427816 */ /* 0x000fe20000000042 */
[----:B------:R-:W-:Y:S01]  /*175a0*/  @!P2 IMAD.IADD R52, R52, 0x1, -R9 ;  /* 0x000000013434a824 */ /* 0x000fe200078e0a09 */
[----:B---3--:R-:W-:Y:S01]  /*175b0*/  ISETP.GE.AND P2, PT, R59, RZ, PT ;  /* 0x000000ff3b00720c */ /* 0x008fe20003f46270 */
[----:B------:R-:W1:Y:S01]  /*175c0*/  LDCU UR5, c[0x0][0x3b0] ;  /* 0x00007600ff0577ac */ /* 0x000e620008000800 */
[----:B------:R-:W-:Y:S02]  /*175d0*/  IADD3 R59, P6, PT, R51, R8, RZ ;  /* 0x00000008333b7210 */ /* 0x000fe40007fde0ff */
[----:B------:R-:W-:Y:S01]  /*175e0*/  ISETP.GT.U32.AND P5, PT, R9, R54, PT ;  /* 0x000000360900720c */ /* 0x000fe20003fa4070 */
[----:B--2---:R2:W-:Y:S04]  /*175f0*/  STL [R1+0x188], R58 ;  /* 0x0001883a01007387 */ /* 0x0045e80000100800 */
[----:B--2---:R-:W2:Y:S04]  /*17600*/  LDL.LU R58, [R1+0x1890] ;  /* 0x00189000013a7983 */ /* 0x004ea80000300800 */
[----:B------:R-:W3:Y:S04]  /*17610*/  LDL R61, [R1+0x1424] ;  /* 0x00142400013d7983 */ /* 0x000ee80000100800 */
[----:B------:R0:W-:Y:S04]  /*17620*/  STL [R1+0x3d8], R16 ;  /* 0x0003d81001007387 */ /* 0x0001e80000100800 */
[----:B------:R1:W-:Y:S01]  /*17630*/  STL [R1+0x3d4], R17 ;  /* 0x0003d41101007387 */ /* 0x0003e20000100800 */
[----:B0-----:R-:W-:-:S03]  /*17640*/  @P0 IMAD.MOV.U32 R16, RZ, RZ, R59 ;  /* 0x000000ffff100224 */ /* 0x001fc600078e003b */
[----:B----4-:R0:W-:Y:S01]  /*17650*/  STL [R1+0x180], R62 ;  /* 0x0001803e01007387 */ /* 0x0101e20000100800 */
[----:B-1----:R-:W-:-:S05]  /*17660*/  LEA.HI.X.SX32 R17, R51, R5, 0x1, P6 ;  /* 0x0000000533117211 */ /* 0x002fca00030f0eff */
[----:B------:R1:W4:Y:S04]  /*17670*/  @P0 LDG.E.U8 R66, desc[UR20][R16.64] ;  /* 0x0000001410420981 */ /* 0x000328000c1e1100 */
[----:B0-----:R-:W2:Y:S01]  /*17680*/  LDL R62, [R1+0x1450] ;  /* 0x00145000013e7983 */ /* 0x001ea20000100800 */
[----:B------:R-:W-:-:S05]  /*17690*/  @!P5 IMAD.IADD R54, R54, 0x1, -R9 ;  /* 0x000000013636d824 */ /* 0x000fca00078e0a09 */
[----:B------:R-:W-:Y:S01]  /*176a0*/  ISETP.GT.U32.AND P5, PT, R9, R54, PT ;  /* 0x000000360900720c */ /* 0x000fe20003fa4070 */
[----:B------:R-:W-:-:S12]  /*176b0*/  @!P3 IMAD.MOV R52, RZ, RZ, -R52 ;  /* 0x000000ffff34b224 */ /* 0x000fd800078e0a34 */
[----:B------:R-:W-:Y:S01]  /*176c0*/  @!P5 IMAD.IADD R54, R54, 0x1, -R9 ;  /* 0x000000013636d824 */ /* 0x000fe200078e0a09 */
[C---:B------:R-:W-:Y:S02]  /*176d0*/  ISETP.GT.U32.AND P5, PT, R9.reuse, R55, PT ;  /* 0x000000370900720c */ /* 0x040fe40003fa4070 */
[C---:B------:R-:W-:Y:S02]  /*176e0*/  ISETP.GT.U32.AND P3, PT, R9.reuse, R53, PT ;  /* 0x000000350900720c */ /* 0x040fe40003f64070 */
[----:B------:R-:W-:Y:S01]  /*176f0*/  ISETP.GT.U32.AND P6, PT, R9, R56, PT ;  /* 0x000000380900720c */ /* 0x000fe20003fc4070 */
[----:B------:R-:W-:Y:S01]  /*17700*/  @!P2 IMAD.MOV R54, RZ, RZ, -R54 ;  /* 0x000000ffff36a224 */ /* 0x000fe200078e0a36 */
[----:B------:R-:W-:-:S07]  /*17710*/  SEL R52, R47, R52, !P1 ;  /* 0x000000342f347207 */ /* 0x000fce0004800000 */
[----:B------:R-:W-:Y:S01]  /*17720*/  @!P5 IMAD.IADD R55, R55, 0x1, -R9 ;  /* 0x000000013737d824 */ /* 0x000fe200078e0a09 */
[----:B------:R-:W-:-:S04]  /*17730*/  SEL R54, R47, R54, !P1 ;  /* 0x000000362f367207 */ /* 0x000fc80004800000 */
[----:B------:R-:W-:Y:S01]  /*17740*/  ISETP.GT.U32.AND P5, PT, R9, R55, PT ;  /* 0x000000370900720c */ /* 0x000fe20003fa4070 */
[----:B------:R-:W-:Y:S01]  /*17750*/  IMAD R52, R52, UR6, RZ ;  /* 0x0000000634347c24 */ /* 0x000fe2000f8e02ff */
[----:B------:R0:W-:Y:S01]  /*17760*/  STL [R1+0x438], R59 ;  /* 0x0004383b01007387 */ /* 0x0001e20000100800 */
[--C-:B------:R-:W-:Y:S01]  /*17770*/  @!P3 IMAD.IADD R53, R53, 0x1, -R9.reuse ;  /* 0x000000013535b824 */ /* 0x100fe200078e0a09 */
[----:B------:R-:W-:Y:S01]  /*17780*/  PRMT R60, RZ, 0x7610, R60 ;  /* 0x00007610ff3c7816 */ /* 0x000fe2000000003c */
[----:B------:R-:W-:Y:S02]  /*17790*/  IMAD R54, R54, UR4, RZ ;  /* 0x0000000436367c24 */ /* 0x000fe4000f8e02ff */
[----:B------:R-:W-:Y:S01]  /*177a0*/  @!P6 IMAD.IADD R56, R56, 0x1, -R9 ;  /* 0x000000013838e824 */ /* 0x000fe200078e0a09 */
[C---:B-1----:R-:W-:Y:S01]  /*177b0*/  IADD3 R16, P6, PT, R52.reuse, R8, RZ ;  /* 0x0000000834107210 */ /* 0x042fe20007fde0ff */
[----:B------:R1:W-:Y:S01]  /*177c0*/  STL [R1+0x434], R17 ;  /* 0x0004341101007387 */ /* 0x0003e20000100800 */
[----:B------:R-:W-:Y:S01]  /*177d0*/  PRMT R63, RZ, 0x7610, R63 ;  /* 0x00007610ff3f7816 */ /* 0x000fe2000000003f */
[----:B------:R-:W2:Y:S01]  /*177e0*/  LDCU UR4, c[0x0][0x3b0] ;  /* 0x00007600ff0477ac */ /* 0x000ea20008000800 */
[----:B------:R-:W-:Y:S01]  /*177f0*/  ISETP.GT.U32.AND P3, PT, R9, R56, PT ;  /* 0x000000380900720c */ /* 0x000fe20003f64070 */
[----:B------:R-:W-:Y:S01]  /*17800*/  @!P5 IMAD.IADD R55, R55, 0x1, -R9 ;  /* 0x000000013737d824 */ /* 0x000fe200078e0a09 */
[----:B0-----:R-:W2:Y:S01]  /*17810*/  LDL.LU R59, [R1+0x188c] ;  /* 0x00188c00013b7983 */ /* 0x001ea20000300800 */
[----:B------:R-:W-:Y:S01]  /*17820*/  PRMT R65, RZ, 0x7610, R65 ;  /* 0x00007610ff417816 */ /* 0x000fe20000000041 */
[----:B------:R-:W0:Y:S01]  /*17830*/  LDCU UR6, c[0x0][0x3b0] ;  /* 0x00007600ff0677ac */ /* 0x000e220008000800 */
[----:B-1----:R-:W-:-:S05]  /*17840*/  LEA.HI.X.SX32 R17, R52, R5, 0x1, P6 ;  /* 0x0000000534117211 */ /* 0x002fca00030f0eff */
[----:B------:R1:W2:Y:S03]  /*17850*/  @P0 LDG.E.U8 R60, desc[UR20][R16.64] ;  /* 0x00000014103c0981 */ /* 0x0002a6000c1e1100 */
[----:B------:R-:W-:Y:S01]  /*17860*/  @!P3 IMAD.IADD R56, R56, 0x1, -R9 ;  /* 0x000000013838b824 */ /* 0x000fe200078e0a09 */
[----:B---3--:R-:W-:-:S13]  /*17870*/  ISETP.GE.AND P2, PT, R61, RZ, PT ;  /* 0x000000ff3d00720c */ /* 0x008fda0003f46270 */
[----:B------:R-:W-:Y:S01]  /*17880*/  @!P2 IMAD.MOV R53, RZ, RZ, -R53 ;  /* 0x000000ffff35a224 */ /* 0x000fe200078e0a35 */
[----:B------:R-:W-:-:S04]  /*17890*/  IADD3 R61, P2, PT, R54, R8, RZ ;  /* 0x00000008363d7210 */ /* 0x000fc80007f5e0ff */
[----:B------:R-:W-:Y:S01]  /*178a0*/  SEL R53, R47, R53, !P1 ;  /* 0x000000352f357207 */ /* 0x000fe20004800000 */
[----:B----4-:R3:W-:Y:S01]  /*178b0*/  STL [R1+0x17c], R66 ;  /* 0x00017c4201007387 */ /* 0x0107e20000100800 */
[----:B--2---:R-:W-:Y:S02]  /*178c0*/  ISETP.GE.AND P5, PT, R62, RZ, PT ;  /* 0x000000ff3e00720c */ /* 0x004fe40003fa6270 */
[----:B------:R-:W-:Y:S01]  /*178d0*/  LEA.HI.X.SX32 R62, R54, R5, 0x1, P2 ;  /* 0x00000005363e7211 */ /* 0x000fe200010f0eff */
[----:B---3--:R-:W2:Y:S04]  /*178e0*/  LDL R66, [R1+0x1468] ;  /* 0x0014680001427983 */ /* 0x008ea80000100800 */
[----:B------:R1:W-:Y:S01]  /*178f0*/  STL [R1+0x478], R16 ;  /* 0x0004781001007387 */ /* 0x0003e20000100800 */
[----:B------:R-:W-:-:S05]  /*17900*/  IMAD R53, R53, UR5, RZ ;  /* 0x0000000535357c24 */ /* 0x000fca000f8e02ff */
[----:B------:R-:W-:Y:S01]  /*17910*/  @!P5 IMAD.MOV R55, RZ, RZ, -R55 ;  /* 0x000000ffff37d224 */ /* 0x000fe200078e0a37 */
[----:B------:R-:W-:Y:S01]  /*17920*/  STL [R1+0x4b8], R61 ;  /* 0x0004b83d01007387 */ /* 0x000fe20000100800 */
[----:B------:R-:W-:Y:S01]  /*17930*/  PRMT R80, RZ, 0x7610, R80 ;  /* 0x00007610ff507816 */ /* 0x000fe20000000050 */
[----:B------:R-:W3:Y:S02]  /*17940*/  LDCU UR5, c[0x0][0x3b0] ;  /* 0x00007600ff0577ac */ /* 0x000ee40008000800 */
[----:B------:R4:W-:Y:S01]  /*17950*/  STL [R1+0x474], R17 ;  /* 0x0004741101007387 */ /* 0x0009e20000100800 */
[----:B-1----:R-:W-:Y:S02]  /*17960*/  @P0 IMAD.MOV.U32 R16, RZ, RZ, R61 ;  /* 0x000000ffff100224 */ /* 0x002fe400078e003d */
[----:B----4-:R-:W-:-:S05]  /*17970*/  @P0 IMAD.MOV.U32 R17, RZ, RZ, R62 ;  /* 0x000000ffff110224 */ /* 0x010fca00078e003e */
[----:B------:R1:W4:Y:S02]  /*17980*/  @P0 LDG.E.U8 R63, desc[UR20][R16.64] ;  /* 0x00000014103f0981 */ /* 0x000324000c1e1100 */
[----:B-1----:R-:W-:-:S04]  /*17990*/  IADD3 R16, P3, PT, R53, R8, RZ ;  /* 0x0000000835107210 */ /* 0x002fc80007f7e0ff */
[----:B------:R-:W-:-:S05]  /*179a0*/  LEA.HI.X.SX32 R17, R53, R5, 0x1, P3 ;  /* 0x0000000535117211 */ /* 0x000fca00018f0eff */
[----:B------:R-:W3:Y:S04]  /*179b0*/  @P0 LDG.E.U8 R65, desc[UR20][R16.64] ;  /* 0x0000001410410981 */ /* 0x000ee8000c1e1100 */
[----:B------:R-:W-:Y:S04]  /*179c0*/  STL [R1+0x4b4], R62 ;  /* 0x0004b43e01007387 */ /* 0x000fe80000100800 */
[----:B------:R1:W-:Y:S04]  /*179d0*/  STL [R1+0x178], R60 ;  /* 0x0001783c01007387 */ /* 0x0003e80000100800 */
[----:B-1----:R-:W3:Y:S04]  /*179e0*/  LDL.LU R60, [R1+0x1888] ;  /* 0x00188800013c7983 */ /* 0x002ee80000300800 */
[----:B------:R-:W3:Y:S04]  /*179f0*/  LDL.LU R62, [R1+0x1884] ;  /* 0x00188400013e7983 */ /* 0x000ee80000300800 */
[----:B------:R-:W3:Y:S01]  /*17a00*/  LDL.LU R61, [R1+0x1880] ;  /* 0x00188000013d7983 */ /* 0x000ee20000300800 */
[----:B--2---:R-:W-:-:S03]  /*17a10*/  ISETP.GE.AND P6, PT, R66, RZ, PT ;  /* 0x000000ff4200720c */ /* 0x004fc60003fc6270 */
[----:B----4-:R1:W-:Y:S04]  /*17a20*/  STL [R1+0x174], R63 ;  /* 0x0001743f01007387 */ /* 0x0103e80000100800 */
[----:B-1----:R-:W2:Y:S04]  /*17a30*/  LDL.LU R63, [R1+0x187c] ;  /* 0x00187c00013f7983 */ /* 0x002ea80000300800 */
[----:B------:R-:W4:Y:S04]  /*17a40*/  LDL R66, [R1+0x14ac] ;  /* 0x0014ac0001427983 */ /* 0x000f280000100800 */
[----:B------:R-:W-:Y:S04]  /*17a50*/  STL [R1+0x4f8], R16 ;  /* 0x0004f81001007387 */ /* 0x000fe80000100800 */
[----:B------:R-:W-:Y:S04]  /*17a60*/  STL [R1+0x4f4], R17 ;  /* 0x0004f41101007387 */ /* 0x000fe80000100800 */
[----:B---3--:R1:W-:Y:S04]  /*17a70*/  STL [R1+0x170], R65 ;  /* 0x0001704101007387 */ /* 0x0083e80000100800 */
[----:B-1----:R-:W3:Y:S04]  /*17a80*/  LDL.LU R65, [R1+0x1878] ;  /* 0x0018780001417983 */ /* 0x002ee80000300800 */
[----:B------:R-:W2:Y:S01]  /*17a90*/  LDL R16, [R1+0x1480] ;  /* 0x0014800001107983 */ /* 0x000ea20000100800 */
[----:B------:R-:W-:-:S02]  /*17aa0*/  ISETP.GT.U32.AND P5, PT, R9, R58, PT ;  /* 0x0000003a0900720c */ /* 0x000fc40003fa4070 */
[----:B------:R-:W-:Y:S01]  /*17ab0*/  SEL R55, R47, R55, !P1 ;  /* 0x000000372f377207 */ /* 0x000fe20004800000 */
[----:B------:R-:W-:-:S04]  /*17ac0*/  @!P6 IMAD.MOV R56, RZ, RZ, -R56 ;  /* 0x000000ffff38e224 */ /* 0x000fc800078e0a38 */
[----:B------:R-:W-:-:S06]  /*17ad0*/  IMAD R55, R55, UR7, RZ ;  /* 0x0000000737377c24 */ /* 0x000fcc000f8e02ff */
[----:B------:R-:W-:Y:S01]  /*17ae0*/  @!P5 IMAD.IADD R58, R58, 0x1, -R9 ;  /* 0x000000013a3ad824 */ /* 0x000fe200078e0a09 */
[C---:B------:R-:W-:Y:S01]  /*17af0*/  IADD3 R17, P6, PT, R55.reuse, R8, RZ ;  /* 0x0000000837117210 */ /* 0x040fe20007fde0ff */
[----:B------:R-:W1:Y:S04]  /*17b00*/  LDCU UR7, c[0x0][0x3b0] ;  /* 0x00007600ff0777ac */ /* 0x000e680008000800 */
        /* <DEDUP_REMOVED lines=14> */
[----:B------:R-:W1:Y:S10]  /*17bf0*/  LDCU UR4, c[0x0][0x3b0] ;  /* 0x00007600ff0477ac */ /* 0x000e740008000800 */
[----:B------:R-:W-:Y:S01]  /*17c00*/  @!P2 IMAD.IADD R57, R57, 0x1, -R9 ;  /* 0x000000013939a824 */ /* 0x000fe200078e0a09 */
[----:B0-----:R-:W-:-:S04]  /*17c10*/  IADD3 R16, P2, PT, R56, R8, RZ ;  /* 0x0000000838107210 */ /* 0x001fc80007f5e0ff */
[----:B------:R-:W-:Y:S02]  /*17c20*/  LEA.HI.X.SX32 R17, R56, R5, 0x1, P2 ;  /* 0x0000000538117211 */ /* 0x000fe400010f0eff */
[----:B----4-:R-:W-:-:S03]  /*17c30*/  ISETP.GE.AND P2, PT, R66, RZ, PT ;  /* 0x000000ff4200720c */ /* 0x010fc60003f46270 */
[----:B------:R-:W4:Y:S04]  /*17c40*/  @P0 LDG.E.U8 R68, desc[UR20][R16.64] ;  /* 0x0000001410440981 */ /* 0x000f28000c1e1100 */
[----:B--2---:R0:W-:Y:S02]  /*17c50*/  STL [R1+0x16c], R80 ;  /* 0x00016c5001007387 */ /* 0x0041e40000100800 */
[----:B0-----:R-:W-:Y:S02]  /*17c60*/  IMAD.MOV.U32 R80, RZ, RZ, R71 ;  /* 0x000000ffff507224 */ /* 0x001fe400078e0047 */
[----:B------:R-:W2:Y:S04]  /*17c70*/  LDL R71, [R1+0x14f0] ;  /* 0x0014f00001477983 */ /* 0x000ea80000100800 */
[----:B------:R0:W-:Y:S04]  /*17c80*/  STL [R1+0x578], R16 ;  /* 0x0005781001007387 */ /* 0x0001e80000100800 */
[----:B------:R1:W-:Y:S04]  /*17c90*/  STL [R1+0x574], R17 ;  /* 0x0005741101007387 */ /* 0x0003e80000100800 */
[----:B------:R-:W2:Y:S04]  /*17ca0*/  LDL.LU R66, [R1+0x1874] ;  /* 0x0018740001427983 */ /* 0x000ea80000300800 */
[----:B0-----:R-:W2:Y:S01]  /*17cb0*/  LDL R16, [R1+0x14c4] ;  /* 0x0014c40001107983 */ /* 0x001ea20000100800 */
[C---:B------:R-:W-:Y:S01]  /*17cc0*/  ISETP.GT.U32.AND P3, PT, R9.reuse, R59, PT ;  /* 0x0000003b0900720c */ /* 0x040fe20003f64070 */
[----:B------:R-:W-:Y:S01]  /*17cd0*/  @!P5 IMAD.MOV R57, RZ, RZ, -R57 ;  /* 0x000000ffff39d224 */ /* 0x000fe200078e0a39 */
[----:B------:R-:W-:-:S11]  /*17ce0*/  ISETP.GT.U32.AND P5, PT, R9, R60, PT ;  /* 0x0000003c0900720c */ /* 0x000fd60003fa4070 */
[----:B------:R-:W-:Y:S01]  /*17cf0*/  @!P3 IMAD.IADD R59, R59, 0x1, -R9 ;  /* 0x000000013b3bb824 */ /* 0x000fe200078e0a09 */
[----:B------:R-:W-:-:S04]  /*17d00*/  SEL R57, R47, R57, !P1 ;  /* 0x000000392f397207 */ /* 0x000fc80004800000 */
[----:B------:R-:W-:Y:S01]  /*17d10*/  ISETP.GT.U32.AND P3, PT, R9, R59, PT ;  /* 0x0000003b0900720c */ /* 0x000fe20003f64070 */
[----:B------:R-:W-:Y:S01]  /*17d20*/  IMAD R57, R57, UR5, RZ ;  /* 0x0000000539397c24 */ /* 0x000fe2000f8e02ff */
[----:B------:R-:W-:Y:S01]  /*17d30*/  ISETP.GT.U32.AND P6, PT, R9, R58, PT ;  /* 0x0000003a0900720c */ /* 0x000fe20003fc4070 */
[----:B------:R-:W-:Y:S01]  /*17d40*/  @!P5 IMAD.IADD R60, R60, 0x1, -R9 ;  /* 0x000000013c3cd824 */ /* 0x000fe200078e0a09 */
[----:B----4-:R0:W-:Y:S01]  /*17d50*/  STL [R1+0x168], R68 ;  /* 0x0001684401007387 */ /* 0x0101e20000100800 */
[----:B------:R-:W-:Y:S01]  /*17d60*/  PRMT R67, RZ, 0x7610, R67 ;  /* 0x00007610ff437816 */ /* 0x000fe20000000043 */
[----:B------:R-:W4:Y:S07]  /*17d70*/  LDCU UR5, c[0x0][0x3b0] ;  /* 0x00007600ff0577ac */ /* 0x000f2e0008000800 */
[--C-:B------:R-:W-:Y:S01]  /*17d80*/  @!P3 IMAD.IADD R59, R59, 0x1, -R9.reuse ;  /* 0x000000013b3bb824 */ /* 0x100fe200078e0a09 */
[----:B-1----:R-:W-:Y:S01]  /*17d90*/  IADD3 R17, P3, PT, R57, R8, RZ ;  /* 0x0000000839117210 */ /* 0x002fe20007f7e0ff */
[----:B0-----:R-:W3:Y:S04]  /*17da0*/  LDL R68, [R1+0x1508] ;  /* 0x0015080001447983 */ /* 0x001ee80000100800 */
[----:B------:R0:W-:Y:S01]  /*17db0*/  STL [R1+0x5b8], R17 ;  /* 0x0005b81101007387 */ /* 0x0001e20000100800 */
[----:B------:R-:W-:-:S04]  /*17dc0*/  @!P6 IMAD.IADD R58, R58, 0x1, -R9 ;  /* 0x000000013a3ae824 */ /* 0x000fc800078e0a09 */
[----:B------:R-:W-:-:S05]  /*17dd0*/  @!P2 IMAD.MOV R58, RZ, RZ, -R58 ;  /* 0x000000ffff3aa224 */ /* 0x000fca00078e0a3a */
[----:B------:R-:W-:-:S05]  /*17de0*/  SEL R58, R47, R58, !P1 ;  /* 0x0000003a2f3a7207 */ /* 0x000fca0004800000 */
[----:B------:R-:W-:Y:S01]  /*17df0*/  IMAD R58, R58, UR4, RZ ;  /* 0x000000043a3a7c24 */ /* 0x000fe2000f8e02ff */
[----:B------:R-:W-:Y:S01]  /*17e00*/  PRMT R70, RZ, 0x7610, R70 ;  /* 0x00007610ff467816 */ /* 0x000fe20000000046 */
[----:B------:R-:W1:Y:S01]  /*17e10*/  LDCU UR4, c[0x0][0x3b0] ;  /* 0x00007600ff0477ac */ /* 0x000e620008000800 */
        /* <DEDUP_REMOVED lines=11> */
[----:B------:R0:W2:Y:S01]  /*17ed0*/  @P0 LDG.E.U8 R70, desc[UR20][R16.64] ;  /* 0x0000001410460981 */ /* 0x0000a2000c1e1100 */
[----:B------:R-:W-:Y:S01]  /*17ee0*/  ISETP.GT.U32.AND P2, PT, R9, R60, PT ;  /* 0x0000003c0900720c */ /* 0x000fe20003f44070 */
[----:B------:R-:W-:Y:S01]  /*17ef0*/  @!P5 IMAD.MOV R59, RZ, RZ, -R59 ;  /* 0x000000ffff3bd224 */ /* 0x000fe200078e0a3b */
[----:B------:R-:W-:-:S04]  /*17f00*/  ISETP.GE.AND P5, PT, R71, RZ, PT ;  /* 0x000000ff4700720c */ /* 0x000fc80003fa6270 */
[----:B------:R-:W-:-:S05]  /*17f10*/  SEL R59, R47, R59, !P1 ;  /* 0x0000003b2f3b7207 */ /* 0x000fca0004800000 */
[----:B----4-:R-:W-:Y:S01]  /*17f20*/  IMAD R59, R59, UR5, RZ ;  /* 0x000000053b3b7c24 */ /* 0x010fe2000f8e02ff */
[----:B------:R-:W-:Y:S01]  /*17f30*/  PRMT R91, RZ, 0x7610, R91 ;  /* 0x00007610ff5b7816 */ /* 0x000fe2000000005b */
[----:B------:R-:W-:Y:S01]  /*17f40*/  @!P2 IMAD.IADD R60, R60, 0x1, -R9 ;  /* 0x000000013c3ca824 */ /* 0x000fe200078e0a09 */
[----:B---3--:R-:W-:Y:S01]  /*17f50*/  ISETP.GE.AND P2, PT, R68, RZ, PT ;  /* 0x000000ff4400720c */ /* 0x008fe20003f46270 */
[----:B------:R-:W3:Y:S02]  /*17f60*/  LDCU UR5, c[0x0][0x3b0] ;  /* 0x00007600ff0577ac */ /* 0x000ee40008000800 */
[----:B------:R-:W-:Y:S01]  /*17f70*/  @!P5 IMAD.MOV R60, RZ, RZ, -R60 ;  /* 0x000000ffff3cd224 */ /* 0x000fe200078e0a3c */
[----:B------:R-:W-:Y:S01]  /*17f80*/  IADD3 R68, P5, PT, R59, R8, RZ ;  /* 0x000000083b447210 */ /* 0x000fe20007fbe0ff */
[----:B--2---:R2:W-:Y:S04]  /*17f90*/  STL [R1+0x164], R67 ;  /* 0x0001644301007387 */ /* 0x0045e80000100800 */
[----:B--2---:R-:W2:Y:S04]  /*17fa0*/  LDL.LU R67, [R1+0x1870] ;  /* 0x0018700001437983 */ /* 0x004ea80000300800 */
[----:B------:R-:W4:Y:S04]  /*17fb0*/  LDL R71, [R1+0x1524] ;  /* 0x0015240001477983 */ /* 0x000f280000100800 */
[----:B------:R0:W-:Y:S04]  /*17fc0*/  STL [R1+0x5f8], R16 ;  /* 0x0005f81001007387 */ /* 0x0001e80000100800 */
[----:B------:R1:W-:Y:S01]  /*17fd0*/  STL [R1+0x5f4], R17 ;  /* 0x0005f41101007387 */ /* 0x0003e20000100800 */
[----:B0-----:R-:W-:-:S03]  /*17fe0*/  @P0 IMAD.MOV.U32 R16, RZ, RZ, R68 ;  /* 0x000000ffff100224 */ /* 0x001fc600078e0044 */
[----:B------:R0:W-:Y:S01]  /*17ff0*/  STL [R1+0x15c], R70 ;  /* 0x00015c4601007387 */ /* 0x0001e20000100800 */
[----:B-1----:R-:W-:-:S05]  /*18000*/  LEA.HI.X.SX32 R17, R59, R5, 0x1, P5 ;  /* 0x000000053b117211 */ /* 0x002fca00028f0eff */
[----:B------:R1:W2:Y:S04]  /*18010*/  @P0 LDG.E.U8 R91, desc[UR20][R16.64] ;  /* 0x00000014105b0981 */ /* 0x0002a8000c1e1100 */
[----:B0-----:R-:W3:Y:S01]  /*18020*/  LDL R70, [R1+0x1550] ;  /* 0x0015500001467983 */ /* 0x001ee20000100800 */
[C---:B------:R-:W-:Y:S02]  /*18030*/  ISETP.GT.U32.AND P6, PT, R9.reuse, R62, PT ;  /* 0x0000003e0900720c */ /* 0x040fe40003fc4070 */
[----:B------:R-:W-:-:S11]  /*18040*/  ISETP.GT.U32.AND P3, PT, R9, R63, PT ;  /* 0x0000003f0900720c */ /* 0x000fd60003f64070 */
[----:B------:R-:W-:-:S05]  /*18050*/  @!P6 IMAD.IADD R62, R62, 0x1, -R9 ;  /* 0x000000013e3ee824 */ /* 0x000fca00078e0a09 */
[----:B------:R-:W-:Y:S01]  /*18060*/  ISETP.GT.U32.AND P6, PT, R9, R62, PT ;  /* 0x0000003e0900720c */ /* 0x000fe20003fc4070 */
[----:B------:R-:W-:Y:S01]  /*18070*/  @!P3 IMAD.IADD R63, R63, 0x1, -R9 ;  /* 0x000000013f3fb824 */ /* 0x000fe200078e0a09 */
[----:B------:R-:W-:Y:S02]  /*18080*/  ISETP.GT.U32.AND P5, PT, R9, R65, PT ;  /* 0x000000410900720c */ /* 0x000fe40003fa4070 */
[----:B------:R-:W-:-:S09]  /*18090*/  SEL R60, R47, R60, !P1 ;  /* 0x0000003c2f3c7207 */ /* 0x000fd20004800000 */
[----:B------:R-:W-:Y:S01]  /*180a0*/  @!P6 IMAD.IADD R62, R62, 0x1, -R9 ;  /* 0x000000013e3ee824 */ /* 0x000fe200078e0a09 */
[----:B------:R-:W-:-:S03]  /*180b0*/  ISETP.GT.U32.AND P6, PT, R9, R61, PT ;  /* 0x0000003d0900720c */ /* 0x000fc60003fc4070 */
[----:B------:R-:W-:Y:S01]  /*180c0*/  @!P2 IMAD.MOV R62, RZ, RZ, -R62 ;  /* 0x000000ffff3ea224 */ /* 0x000fe200078e0a3e */
[----:B------:R-:W-:-:S04]  /*180d0*/  ISETP.GT.U32.AND P2, PT, R9, R63, PT ;  /* 0x0000003f0900720c */ /* 0x000fc80003f44070 */
[----:B------:R-:W-:Y:S01]  /*180e0*/  SEL R62, R47, R62, !P1 ;  /* 0x0000003e2f3e7207 */ /* 0x000fe20004800000 */
[----:B------:R-:W-:Y:S01]  /*180f0*/  IMAD R60, R60, UR6, RZ ;  /* 0x000000063c3c7c24 */ /* 0x000fe2000f8e02ff */
[----:B------:R0:W-:Y:S01]  /*18100*/  STL [R1+0x638], R68 ;  /* 0x0006384401007387 */ /* 0x0001e20000100800 */
[----:B------:R-:W-:Y:S01]  /*18110*/  @!P5 IMAD.IADD R65, R65, 0x1, -R9 ;  /* 0x000000014141d824 */ /* 0x000fe200078e0a09 */
[----:B------:R-:W-:Y:S01]  /*18120*/  PRMT R69, RZ, 0x7610, R69 ;  /* 0x00007610ff457816 */ /* 0x000fe20000000045 */
[--C-:B------:R-:W-:Y:S02]  /*18130*/  @!P6 IMAD.IADD R61, R61, 0x1, -R9.reuse ;  /* 0x000000013d3de824 */ /* 0x100fe400078e0a09 */
[----:B------:R-:W-:Y:S01]  /*18140*/  IMAD R62, R62, UR4, RZ ;  /* 0x000000043e3e7c24 */ /* 0x000fe2000f8e02ff */
[C---:B-1----:R-:W-:Y:S01]  /*18150*/  IADD3 R16, P6, PT, R60.reuse, R8, RZ ;  /* 0x000000083c107210 */ /* 0x042fe20007fde0ff */
[----:B------:R1:W-:Y:S01]  /*18160*/  STL [R1+0x634], R17 ;  /* 0x0006341101007387 */ /* 0x0003e20000100800 */
[----:B------:R-:W-:Y:S01]  /*18170*/  ISETP.GT.U32.AND P5, PT, R9, R65, PT ;  /* 0x000000410900720c */ /* 0x000fe20003fa4070 */
[--C-:B------:R-:W-:Y:S01]  /*18180*/  @!P2 IMAD.IADD R63, R63, 0x1, -R9.reuse ;  /* 0x000000013f3fa824 */ /* 0x100fe200078e0a09 */
[----:B------:R-:W-:Y:S01]  /*18190*/  PRMT R76, RZ, 0x7610, R76 ;  /* 0x00007610ff4c7816 */ /* 0x000fe2000000004c */
[----:B0-----:R-:W3:Y:S01]  /*181a0*/  LDL.LU R68, [R1+0x186c] ;  /* 0x00186c0001447983 */ /* 0x001ee20000300800 */
[----:B------:R-:W-:Y:S01]  /*181b0*/  PRMT R74, RZ, 0x7610, R74 ;  /* 0x00007610ff4a7816 */ /* 0x000fe2000000004a */
[----:B------:R-:W0:Y:S01]  /*181c0*/  LDCU UR4, c[0x0][0x3b0] ;  /* 0x00007600ff0477ac */ /* 0x000e220008000800 */
[----:B-1----:R-:W-:Y:S01]  /*181d0*/  LEA.HI.X.SX32 R17, R60, R5, 0x1, P6 ;  /* 0x000000053c117211 */ /* 0x002fe200030f0eff */
[----:B------:R-:W1:Y:S04]  /*181e0*/  LDCU UR6, c[0x0][0x3b0] ;  /* 0x00007600ff0677ac */ /* 0x000e680008000800 */
[----:B------:R0:W3:Y:S02]  /*181f0*/  @P0 LDG.E.U8 R69, desc[UR20][R16.64] ;  /* 0x0000001410450981 */ /* 0x0000e4000c1e1100 */
[----:B------:R-:W-:Y:S01]  /*18200*/  @!P5 IMAD.IADD R65, R65, 0x1, -R9 ;  /* 0x000000014141d824 */ /* 0x000fe200078e0a09 */
[----:B----4-:R-:W-:-:S13]  /*18210*/  ISETP.GE.AND P3, PT, R71, RZ, PT ;  /* 0x000000ff4700720c */ /* 0x010fda0003f66270 */
[----:B------:R-:W-:Y:S01]  /*18220*/  @!P3 IMAD.MOV R61, RZ, RZ, -R61 ;  /* 0x000000ffff3db224 */ /* 0x000fe200078e0a3d */
[----:B------:R-:W-:-:S04]  /*18230*/  IADD3 R71, P3, PT, R62, R8, RZ ;  /* 0x000000083e477210 */ /* 0x000fc80007f7e0ff */
[----:B------:R-:W-:Y:S01]  /*18240*/  SEL R61, R47, R61, !P1 ;  /* 0x0000003d2f3d7207 */ /* 0x000fe20004800000 */
[----:B--2---:R2:W-:Y:S01]  /*18250*/  STL [R1+0x158], R91 ;  /* 0x0001585b01007387 */ /* 0x0045e20000100800 */
[----:B---3--:R-:W-:Y:S02]  /*18260*/  ISETP.GE.AND P2, PT, R70, RZ, PT ;  /* 0x000000ff4600720c */ /* 0x008fe40003f46270 */
[----:B------:R-:W-:Y:S01]  /*18270*/  LEA.HI.X.SX32 R70, R62, R5, 0x1, P3 ;  /* 0x000000053e467211 */ /* 0x000fe200018f0eff */
[----:B--2---:R-:W2:Y:S04]  /*18280*/  LDL R91, [R1+0x1570] ;  /* 0x00157000015b7983 */ /* 0x004ea80000100800 */
[----:B------:R0:W-:Y:S01]  /*18290*/  STL [R1+0x678], R16 ;  /* 0x0006781001007387 */ /* 0x0001e20000100800 */
[----:B------:R-:W-:Y:S01]  /*182a0*/  IMAD R61, R61, UR5, RZ ;  /* 0x000000053d3d7c24 */ /* 0x000fe2000f8e02ff */
[----:B------:R-:W-:-:S04]  /*182b0*/  PRMT R73, RZ, 0x7610, R73 ;  /* 0x00007610ff497816 */ /* 0x000fc80000000049 */
[----:B------:R-:W-:Y:S01]  /*182c0*/  @!P2 IMAD.MOV R63, RZ, RZ, -R63 ;  /* 0x000000ffff3fa224 */ /* 0x000fe200078e0a3f */
[----:B------:R-:W-:Y:S01]  /*182d0*/  STL [R1+0x6b8], R71 ;  /* 0x0006b84701007387 */ /* 0x000fe20000100800 */
[----:B------:R-:W-:Y:S01]  /*182e0*/  PRMT R77, RZ, 0x7610, R77 ;  /* 0x00007610ff4d7816 */ /* 0x000fe2000000004d */
[----:B------:R-:W3:Y:S02]  /*182f0*/  LDCU UR5, c[0x0][0x3b0] ;  /* 0x00007600ff0577ac */ /* 0x000ee40008000800 */
[----:B------:R4:W-:Y:S01]  /*18300*/  STL [R1+0x674], R17 ;  /* 0x0006741101007387 */ /* 0x0009e20000100800 */
[----:B0-----:R-:W-:Y:S02]  /*18310*/  @P0 IMAD.MOV.U32 R16, RZ, RZ, R71 ;  /* 0x000000ffff100224 */ /* 0x001fe400078e0047 */
[----:B----4-:R-:W-:-:S05]  /*18320*/  @P0 IMAD.MOV.U32 R17, RZ, RZ, R70 ;  /* 0x000000ffff110224 */ /* 0x010fca00078e0046 */
[----:B------:R0:W4:Y:S02]  /*18330*/  @P0 LDG.E.U8 R76, desc[UR20][R16.64] ;  /* 0x00000014104c0981 */ /* 0x000124000c1e1100 */
[----:B0-----:R-:W-:-:S04]  /*18340*/  IADD3 R16, P5, PT, R61, R8, RZ ;  /* 0x000000083d107210 */ /* 0x001fc80007fbe0ff */
[----:B------:R-:W-:-:S05]  /*18350*/  LEA.HI.X.SX32 R17, R61, R5, 0x1, P5 ;  /* 0x000000053d117211 */ /* 0x000fca00028f0eff */
[----:B------:R-:W3:Y:S04]  /*18360*/  @P0 LDG.E.U8 R74, desc[UR20][R16.64] ;  /* 0x00000014104a0981 */ /* 0x000ee8000c1e1100 */
[----:B------:R-:W-:Y:S04]  /*18370*/  STL [R1+0x6b4], R70 ;  /* 0x0006b44601007387 */ /* 0x000fe80000100800 */
[----:B------:R0:W-:Y:S04]  /*18380*/  STL [R1+0x154], R69 ;  /* 0x0001544501007387 */ /* 0x0001e80000100800 */
[----:B0-----:R-:W3:Y:S04]  /*18390*/  LDL.LU R69, [R1+0x1868] ;  /* 0x0018680001457983 */ /* 0x001ee80000300800 */
[----:B------:R-:W3:Y:S04]  /*183a0*/  LDL.LU R70, [R1+0x1864] ;  /* 0x0018640001467983 */ /* 0x000ee80000300800 */
[----:B------:R-:W3:Y:S01]  /*183b0*/  LDL.LU R71, [R1+0x1860] ;  /* 0x0018600001477983 */ /* 0x000ee20000300800 */
[----:B--2---:R-:W-:-:S03]  /*183c0*/  ISETP.GE.AND P3, PT, R91, RZ, PT ;  /* 0x000000ff5b00720c */ /* 0x004fc60003f66270 */
[----:B----4-:R0:W-:Y:S04]  /*183d0*/  STL [R1+0x14c], R76 ;  /* 0x00014c4c01007387 */ /* 0x0101e80000100800 */
[----:B0-----:R-:W2:Y:S04]  /*183e0*/  LDL.LU R76, [R1+0x185c] ;  /* 0x00185c00014c7983 */ /* 0x001ea80000300800 */
[----:B------:R-:W4:Y:S04]  /*183f0*/  LDL R91, [R1+0x161c] ;  /* 0x00161c00015b7983 */ /* 0x000f280000100800 */
[----:B------:R-:W-:Y:S04]  /*18400*/  STL [R1+0x6f8], R16 ;  /* 0x0006f81001007387 */ /* 0x000fe80000100800 */
[----:B------:R-:W-:Y:S04]  /*18410*/  STL [R1+0x6f4], R17 ;  /* 0x0006f41101007387 */ /* 0x000fe80000100800 */
[----:B---3--:R0:W-:Y:S04]  /*18420*/  STL [R1+0x148], R74 ;  /* 0x0001484a01007387 */ /* 0x0081e80000100800 */
[----:B0-----:R-:W3:Y:S04]  /*18430*/  LDL.LU R74, [R1+0x1858] ;  /* 0x00185800014a7983 */ /* 0x001ee80000300800 */
[----:B------:R-:W2:Y:S01]  /*18440*/  LDL R16, [R1+0x1678] ;  /* 0x0016780001107983 */ /* 0x000ea20000100800 */
[----:B------:R-:W-:-:S02]  /*18450*/  ISETP.GT.U32.AND P2, PT, R9, R67, PT ;  /* 0x000000430900720c */ /* 0x000fc40003f44070 */
[----:B------:R-:W-:Y:S01]  /*18460*/  SEL R63, R47, R63, !P1 ;  /* 0x0000003f2f3f7207 */ /* 0x000fe20004800000 */
[----:B------:R-:W-:-:S04]  /*18470*/  @!P3 IMAD.MOV R65, RZ, RZ, -R65 ;  /* 0x000000ffff41b224 */ /* 0x000fc800078e0a41 */
[----:B------:R-:W-:-:S06]  /*18480*/  IMAD R63, R63, UR7, RZ ;  /* 0x000000073f3f7c24 */ /* 0x000fcc000f8e02ff */
[----:B------:R-:W-:Y:S01]  /*18490*/  @!P2 IMAD.IADD R67, R67, 0x1, -R9 ;  /* 0x000000014343a824 */ /* 0x000fe200078e0a09 */
[----:B------:R-:W-:Y:S01]  /*184a0*/  IADD3 R17, P3, PT, R63, R8, RZ ;  /* 0x000000083f117210 */ /* 0x000fe20007f7e0ff */
[----:B------:R-:W0:Y:S01]  /*184b0*/  LDCU UR7, c[0x0][0x3b0] ;  /* 0x00007600ff0777ac */ /* 0x000e220008000800 */
[----:B------:R-:W-:-:S03]  /*184c0*/  ISETP.GT.U32.AND P5, PT, R9, R68, PT ;  /* 0x000000440900720c */ /* 0x000fc60003fa4070 */
[----:B------:R0:W-:Y:S01]  /*184d0*/  STL [R1+0x740], R17 ;  /* 0x0007401101007387 */ /* 0x0001e20000100800 */
[----:B------:R-:W-:-:S05]  /*184e0*/  SEL R65, R47, R65, !P1 ;  /* 0x000000412f417207 */ /* 0x000fca0004800000 */
[----:B------:R-:W-:Y:S01]  /*184f0*/  IMAD R65, R65, UR4, RZ ;  /* 0x0000000441417c24 */ /* 0x000fe2000f8e02ff */
[----:B------:R-:W-:Y:S01]  /*18500*/  ISETP.GT.U32.AND P6, PT, R9, R66, PT ;  /* 0x000000420900720c */ /* 0x000fe20003fc4070 */
[----:B------:R-:W0:Y:S02]  /*18510*/  LDCU UR4, c[0x0][0x3b0] ;  /* 0x00007600ff0477ac */ /* 0x000e240008000800 */
[----:B------:R-:W-:Y:S01]  /*18520*/  @!P5 IMAD.IADD R68, R68, 0x1, -R9 ;  /* 0x000000014444d824 */ /* 0x000fe200078e0a09 */
[----:B--2---:R-:W-:Y:S02]  /*18530*/  ISETP.GE.AND P2, PT, R16, RZ, PT ;  /* 0x000000ff1000720c */ /* 0x004fe40003f46270 */
[----:B------:R-:W-:-:S04]  /*18540*/  LEA.HI.X.SX32 R16, R63, R5, 0x1, P3 ;  /* 0x000000053f107211 */ /* 0x000fc800018f0eff */
[-C--:B0-----:R-:W-:Y:S01]  /*18550*/  @P0 LOP3.LUT R17, R17, R16.reuse, RZ, 0x3c, !PT ;  /* 0x0000001011110212 */ /* 0x081fe200078e3cff */
[----:B------:R0:W-:Y:S03]  /*18560*/  STL [R1+0x73c], R16 ;  /* 0x00073c1001007387 */ /* 0x0001e60000100800 */
[----:B0-----:R-:W-:-:S04]  /*18570*/  @P0 LOP3.LUT R16, R17, R16, RZ, 0x3c, !PT ;  /* 0x0000001011100212 */ /* 0x001fc800078e3cff */
[----:B------:R-:W-:-:S05]  /*18580*/  @P0 LOP3.LUT R17, R17, R16, RZ, 0x3c, !PT ;  /* 0x0000001011110212 */ /* 0x000fca00078e3cff */
[----:B------:R0:W2:Y:S02]  /*18590*/  @P0 LDG.E.U8 R73, desc[UR20][R16.64] ;  /* 0x0000001410490981 */ /* 0x0000a4000c1e1100 */
[----:B0-----:R-:W-:-:S04]  /*185a0*/  IADD3 R16, P5, PT, R65, R8, RZ ;  /* 0x0000000841107210 */ /* 0x001fc80007fbe0ff */
[----:B------:R-:W-:-:S05]  /*185b0*/  LEA.HI.X.SX32 R17, R65, R5, 0x1, P5 ;  /* 0x0000000541117211 */ /* 0x000fca00028f0eff */
[----:B------:R-:W3:Y:S01]  /*185c0*/  @P0 LDG.E.U8 R77, desc[UR20][R16.64] ;  /* 0x00000014104d0981 */ /* 0x000ee2000c1e1100 */
[----:B------:R-:W-:-:S05]  /*185d0*/  @!P6 IMAD.IADD R66, R66, 0x1, -R9 ;  /* 0x000000014242e824 */ /* 0x000fca00078e0a09 */
[----:B------:R-:W-:-:S13]  /*185e0*/  ISETP.GT.U32.AND P6, PT, R9, R66, PT ;  /* 0x000000420900720c */ /* 0x000fda0003fc4070 */
[----:B------:R-:W-:-:S04]  /*185f0*/  @!P6 IMAD.IADD R66, R66, 0x1, -R9 ;  /* 0x000000014242e824 */ /* 0x000fc800078e0a09 */
[----:B------:R-:W-:Y:S01]  /*18600*/  @!P2 IMAD.MOV R66, RZ, RZ, -R66 ;  /* 0x000000ffff42a224 */ /* 0x000fe200078e0a42 */
[----:B----4-:R-:W-:Y:S01]  /*18610*/  ISETP.GE.AND P2, PT, R91, RZ, PT ;  /* 0x000000ff5b00720c */ /* 0x010fe20003f46270 */
[----:B--2---:R0:W-:Y:S04]  /*18620*/  STL [R1+0x124], R73 ;  /* 0x0001244901007387 */ /* 0x0041e80000100800 */
        /* <DEDUP_REMOVED lines=8> */
[----:B------:R-:W-:Y:S02]  /*186b0*/  ISETP.GT.U32.AND P3, PT, R9, R67, PT ;  /* 0x000000430900720c */ /* 0x000fe40003f64070 */
[----:B------:R-:W-:-:S05]  /*186c0*/  SEL R66, R47, R66, !P1 ;  /* 0x000000422f427207 */ /* 0x000fca0004800000 */
[----:B------:R-:W-:Y:S01]  /*186d0*/  IMAD R66, R66, UR5, RZ ;  /* 0x0000000542427c24 */ /* 0x000fe2000f8e02ff */
[----:B------:R-:W-:Y:S01]  /*186e0*/  PRMT R81, RZ, 0x7610, R81 ;  /* 0x00007610ff517816 */ /* 0x000fe20000000051 */
[----:B------:R-:W0:Y:S02]  /*186f0*/  LDCU UR5, c[0x0][0x3b0] ;  /* 0x00007600ff0577ac */ /* 0x000e240008000800 */
[--C-:B------:R-:W-:Y:S01]  /*18700*/  @!P6 IMAD.IADD R68, R68, 0x1, -R9.reuse ;  /* 0x000000014444e824 */ /* 0x100fe200078e0a09 */
[----:B------:R-:W-:Y:S01]  /*18710*/  IADD3 R16, P6, PT, R66, R8, RZ ;  /* 0x0000000842107210 */ /* 0x000fe20007fde0ff */
[----:B------:R-:W-:-:S04]  /*18720*/  @!P3 IMAD.IADD R67, R67, 0x1, -R9 ;  /* 0x000000014343b824 */ /* 0x000fc800078e0a09 */
[----:B------:R-:W-:Y:S01]  /*18730*/  @!P2 IMAD.MOV R67, RZ, RZ, -R67 ;  /* 0x000000ffff43a224 */ /* 0x000fe200078e0a43 */
[----:B--2---:R-:W-:Y:S02]  /*18740*/  ISETP.GE.AND P3, PT, R17, RZ, PT ;  /* 0x000000ff1100720c */ /* 0x004fe40003f66270 */
[----:B------:R-:W-:-:S05]  /*18750*/  LEA.HI.X.SX32 R17, R66, R5, 0x1, P6 ;  /* 0x0000000542117211 */ /* 0x000fca00030f0eff */
[----:B------:R2:W3:Y:S01]  /*18760*/  @P0 LDG.E.U8 R81, desc[UR20][R16.64] ;  /* 0x0000001410510981 */ /* 0x0004e2000c1e1100 */
[----:B------:R-:W-:-:S05]  /*18770*/  SEL R67, R47, R67, !P1 ;  /* 0x000000432f437207 */ /* 0x000fca0004800000 */
[----:B------:R-:W-:Y:S01]  /*18780*/  IMAD R67, R67, UR4, RZ ;  /* 0x0000000443437c24 */ /* 0x000fe2000f8e02ff */
[----:B------:R2:W-:Y:S01]  /*18790*/  STL [R1+0x7c0], R16 ;  /* 0x0007c01001007387 */ /* 0x0005e20000100800 */
[----:B------:R-:W-:Y:S01]  /*187a0*/  @!P3 IMAD.MOV R68, RZ, RZ, -R68 ;  /* 0x000000ffff44b224 */ /* 0x000fe200078e0a44 */
[----:B------:R-:W-:Y:S01]  /*187b0*/  PRMT R85, RZ, 0x7610, R85 ;  /* 0x00007610ff557816 */ /* 0x000fe20000000055 */
[----:B------:R-:W0:Y:S01]  /*187c0*/  LDCU UR4, c[0x0][0x3b0] ;  /* 0x00007600ff0477ac */ /* 0x000e220008000800 */
[----:B------:R1:W-:Y:S01]  /*187d0*/  STL [R1+0x7bc], R17 ;  /* 0x0007bc1101007387 */ /* 0x0003e20000100800 */
[----:B--2---:R-:W-:-:S04]  /*187e0*/  IADD3 R16, P3, PT, R67, R8, RZ ;  /* 0x0000000843107210 */ /* 0x004fc80007f7e0ff */
[----:B-1----:R-:W-:-:S05]  /*187f0*/  LEA.HI.X.SX32 R17, R67, R5, 0x1, P3 ;  /* 0x0000000543117211 */ /* 0x002fca00018f0eff */
[----:B------:R-:W2:Y:S01]  /*18800*/  @P0 LDG.E.U8 R85, desc[UR20][R16.64] ;  /* 0x0000001410550981 */ /* 0x000ea2000c1e1100 */
[C---:B------:R-:W-:Y:S02]  /*18810*/  ISETP.GT.U32.AND P5, PT, R9.reuse, R69, PT ;  /* 0x000000450900720c */ /* 0x040fe40003fa4070 */
[----:B------:R-:W-:Y:S01]  /*18820*/  ISETP.GT.U32.AND P2, PT, R9, R70, PT ;  /* 0x000000460900720c */ /* 0x000fe20003f44070 */
[----:B---3--:R1:W-:Y:S04]  /*18830*/  STL [R1+0x11c], R81 ;  /* 0x00011c5101007387 */ /* 0x0083e80000100800 */
[----:B-1----:R-:W3:Y:S04]  /*18840*/  LDL R81, [R1+0x1668] ;  /* 0x0016680001517983 */ /* 0x002ee80000100800 */
[----:B------:R-:W-:Y:S04]  /*18850*/  STL [R1+0x800], R16 ;  /* 0x0008001001007387 */ /* 0x000fe80000100800 */
[----:B------:R1:W-:Y:S04]  /*18860*/  STL [R1+0x7fc], R17 ;  /* 0x0007fc1101007387 */ /* 0x0003e80000100800 */
[----:B-1----:R-:W3:Y:S01]  /*18870*/  LDL R17, [R1+0x15dc] ;  /* 0x0015dc0001117983 */ /* 0x002ee20000100800 */
[--C-:B------:R-:W-:Y:S01]  /*18880*/  @!P5 IMAD.IADD R69, R69, 0x1, -R9.reuse ;  /* 0x000000014545d824 */ /* 0x100fe200078e0a09 */
[----:B------:R-:W-:Y:S01]  /*18890*/  ISETP.GT.U32.AND P6, PT, R9, R71, PT ;  /* 0x000000470900720c */ /* 0x000fe20003fc4070 */
[----:B------:R-:W-:-:S03]  /*188a0*/  @!P2 IMAD.IADD R70, R70, 0x1, -R9 ;  /* 0x000000014646a824 */ /* 0x000fc600078e0a09 */
[----:B------:R-:W-:Y:S02]  /*188b0*/  ISETP.GT.U32.AND P5, PT, R9, R69, PT ;  /* 0x000000450900720c */ /* 0x000fe40003fa4070 */
[----:B----4-:R-:W-:Y:S02]  /*188c0*/  ISETP.GE.AND P2, PT, R91, RZ, PT ;  /* 0x000000ff5b00720c */ /* 0x010fe40003f46270 */
[----:B------:R-:W-:Y:S01]  /*188d0*/  SEL R68, R47, R68, !P1 ;  /* 0x000000442f447207 */ /* 0x000fe20004800000 */
[----:B--2---:R1:W-:Y:S04]  /*188e0*/  STL [R1+0x118], R85 ;  /* 0x0001185501007387 */ /* 0x0043e80000100800 */
[----:B------:R-:W-:Y:S02]  /*188f0*/  IMAD R68, R68, UR6, RZ ;  /* 0x0000000644447c24 */ /* 0x000fe4000f8e02ff */
[----:B------:R-:W-:Y:S01]  /*18900*/  @!P6 IMAD.IADD R71, R71, 0x1, -R9 ;  /* 0x000000014747e824 */ /* 0x000fe200078e0a09 */
[----:B------:R-:W-:Y:S01]  /*18910*/  PRMT R83, RZ, 0x7610, R83 ;  /* 0x00007610ff537816 */ /* 0x000fe20000000053 */
[----:B------:R-:W-:Y:S01]  /*18920*/  @!P5 IMAD.IADD R69, R69, 0x1, -R9 ;  /* 0x000000014545d824 */ /* 0x000fe200078e0a09 */
[----:B------:R-:W-:Y:S01]  /*18930*/  PRMT R82, RZ, 0x7610, R82 ;  /* 0x00007610ff527816 */ /* 0x000fe20000000052 */
[----:B------:R-:W2:Y:S01]  /*18940*/  LDCU UR6, c[0x0][0x3b0] ;  /* 0x00007600ff0677ac */ /* 0x000ea20008000800 */
[----:B-1----:R-:W-:Y:S01]  /*18950*/  IADD3 R85, P6, PT, R68, R8, RZ ;  /* 0x0000000844557210 */ /* 0x002fe20007fde0ff */
[----:B------:R-:W-:Y:S01]  /*18960*/  @!P2 IMAD.MOV R69, RZ, RZ, -R69 ;  /* 0x000000ffff45a224 */ /* 0x000fe200078e0a45 */
[----:B------:R-:W-:-:S02]  /*18970*/  ISETP.GT.U32.AND P2, PT, R9, R76, PT ;  /* 0x0000004c0900720c */ /* 0x000fc40003f44070 */
[----:B------:R-:W-:Y:S02]  /*18980*/  LEA.HI.X.SX32 R91, R68, R5, 0x1, P6 ;  /* 0x00000005445b7211 */ /* 0x000fe400030f0eff */
[----:B------:R-:W-:Y:S01]  /*18990*/  SEL R69, R47, R69, !P1 ;  /* 0x000000452f457207 */ /* 0x000fe20004800000 */
[----:B------:R-:W-:Y:S01]  /*189a0*/  @P0 IMAD.MOV.U32 R16, RZ, RZ, R85 ;  /* 0x000000ffff100224 */ /* 0x000fe200078e0055 */
[----:B------:R-:W-:-:S03]  /*189b0*/  ISETP.GT.U32.AND P5, PT, R9, R71, PT ;  /* 0x000000470900720c */ /* 0x000fc60003fa4070 */
[----:B0-----:R-:W-:Y:S01]  /*189c0*/  IMAD R69, R69, UR4, RZ ;  /* 0x0000000445457c24 */ /* 0x001fe2000f8e02ff */
[----:B------:R-:W-:Y:S01]  /*189d0*/  STL [R1+0x840], R85 ;  /* 0x0008405501007387 */ /* 0x000fe20000100800 */
[----:B------:R-:W-:Y:S01]  /*189e0*/  ISETP.GT.U32.AND P3, PT, R9, R70, PT ;  /* 0x000000460900720c */ /* 0x000fe20003f64070 */
[----:B------:R-:W0:Y:S01]  /*189f0*/  LDCU UR4, c[0x0][0x3b0] ;  /* 0x00007600ff0477ac */ /* 0x000e220008000800 */
[--C-:B------:R-:W-:Y:S01]  /*18a00*/  @!P2 IMAD.IADD R76, R76, 0x1, -R9.reuse ;  /* 0x000000014c4ca824 */ /* 0x100fe200078e0a09 */
[----:B------:R1:W-:Y:S05]  /*18a10*/  STL [R1+0x83c], R91 ;  /* 0x00083c5b01007387 */ /* 0x0003ea0000100800 */
[----:B------:R-:W-:Y:S01]  /*18a20*/  @!P5 IMAD.IADD R71, R71, 0x1, -R9 ;  /* 0x000000014747d824 */ /* 0x000fe200078e0a09 */
[----:B---3--:R-:W-:Y:S01]  /*18a30*/  ISETP.GE.AND P6, PT, R17, RZ, PT ;  /* 0x000000ff1100720c */ /* 0x008fe20003fc6270 */
[----:B------:R-:W-:-:S05]  /*18a40*/  @P0 IMAD.MOV.U32 R17, RZ, RZ, R91 ;  /* 0x000000ffff110224 */ /* 0x000fca00078e005b */
[----:B------:R3:W4:Y:S02]  /*18a50*/  @P0 LDG.E.U8 R83, desc[UR20][R16.64] ;  /* 0x0000001410530981 */ /* 0x000724000c1e1100 */
[----:B---3--:R-:W-:-:S04]  /*18a60*/  IADD3 R16, P2, PT, R69, R8, RZ ;  /* 0x0000000845107210 */ /* 0x008fc80007f5e0ff */
[----:B------:R-:W-:Y:S02]  /*18a70*/  LEA.HI.X.SX32 R17, R69, R5, 0x1, P2 ;  /* 0x0000000545117211 */ /* 0x000fe400010f0eff */
[----:B------:R-:W-:Y:S02]  /*18a80*/  ISETP.GE.AND P5, PT, R81, RZ, PT ;  /* 0x000000ff5100720c */ /* 0x000fe40003fa6270 */
[----:B------:R-:W3:Y:S04]  /*18a90*/  LDL R81, [R1+0x160c] ;  /* 0x00160c0001517983 */ /* 0x000ee80000100800 */
[----:B------:R0:W3:Y:S01]  /*18aa0*/  @P0 LDG.E.U8 R82, desc[UR20][R16.64] ;  /* 0x0000001410520981 */ /* 0x0000e2000c1e1100 */
[----:B-1----:R-:W-:-:S03]  /*18ab0*/  IMAD.MOV.U32 R91, RZ, RZ, R80 ;  /* 0x000000ffff5b7224 */ /* 0x002fc600078e0050 */
[----:B------:R-:W3:Y:S01]  /*18ac0*/  LDL R80, [R1+0x167c] ;  /* 0x00167c0001507983 */ /* 0x000ee20000100800 */
[----:B------:R-:W-:Y:S01]  /*18ad0*/  @!P3 IMAD.IADD R70, R70, 0x1, -R9 ;  /* 0x000000014646b824 */ /* 0x000fe200078e0a09 */
[----:B------:R-:W-:-:S03]  /*18ae0*/  ISETP.GT.U32.AND P3, PT, R9, R74, PT ;  /* 0x0000004a0900720c */ /* 0x000fc60003f64070 */
[----:B------:R-:W-:Y:S01]  /*18af0*/  @!P6 IMAD.MOV R70, RZ, RZ, -R70 ;  /* 0x000000ffff46e224 */ /* 0x000fe200078e0a46 */
[----:B------:R-:W-:Y:S01]  /*18b00*/  ISETP.GT.U32.AND P2, PT, R9, R73, PT ;  /* 0x000000490900720c */ /* 0x000fe20003f44070 */
[----:B------:R-:W-:-:S03]  /*18b10*/  @!P5 IMAD.MOV R71, RZ, RZ, -R71 ;  /* 0x000000ffff47d224 */ /* 0x000fc600078e0a47 */
[C---:B------:R-:W-:Y:S02]  /*18b20*/  SEL R70, R47.reuse, R70, !P1 ;  /* 0x000000462f467207 */ /* 0x040fe40004800000 */
[----:B------:R-:W-:-:S03]  /*18b30*/  SEL R71, R47, R71, !P1 ;  /* 0x000000472f477207 */ /* 0x000fc60004800000 */
[----:B------:R-:W-:Y:S01]  /*18b40*/  IMAD R70, R70, UR5, RZ ;  /* 0x0000000546467c24 */ /* 0x000fe2000f8e02ff */
[----:B------:R-:W-:Y:S01]  /*18b50*/  STL [R1+0x880], R16 ;  /* 0x0008801001007387 */ /* 0x000fe20000100800 */
[----:B------:R-:W-:Y:S01]  /*18b60*/  @!P3 IMAD.IADD R74, R74, 0x1, -R9 ;  /* 0x000000014a4ab824 */ /* 0x000fe200078e0a09 */
[----:B------:R-:W-:Y:S01]  /*18b70*/  PRMT R79, RZ, 0x7610, R79 ;  /* 0x00007610ff4f7816 */ /* 0x000fe2000000004f */
[----:B--2---:R-:W-:Y:S01]  /*18b80*/  IMAD R71, R71, UR6, RZ ;  /* 0x0000000647477c24 */ /* 0x004fe2000f8e02ff */
[----:B------:R0:W-:Y:S01]  /*18b90*/  STL [R1+0x87c], R17 ;  /* 0x00087c1101007387 */ /* 0x0001e20000100800 */
[----:B------:R-:W-:Y:S01]  /*18ba0*/  @!P2 IMAD.IADD R73, R73, 0x1, -R9 ;  /* 0x000000014949a824 */ /* 0x000fe200078e0a09 */
[----:B------:R-:W-:Y:S01]  /*18bb0*/  ISETP.GT.U32.AND P5, PT, R9, R74, PT ;  /* 0x0000004a0900720c */ /* 0x000fe20003fa4070 */
[----:B------:R-:W1:Y:S01]  /*18bc0*/  LDCU UR5, c[0x0][0x3b0] ;  /* 0x00007600ff0577ac */ /* 0x000e620008000800 */
[----:B------:R-:W2:Y:S01]  /*18bd0*/  LDL R85, [R1+0x1688] ;  /* 0x0016880001557983 */ /* 0x000ea20000100800 */
[----:B------:R-:W-:-:S02]  /*18be0*/  PRMT R92, RZ, 0x7610, R92 ;  /* 0x00007610ff5c7816 */ /* 0x000fc4000000005c */
[----:B------:R-:W-:Y:S01]  /*18bf0*/  ISETP.GT.U32.AND P3, PT, R9, R76, PT ;  /* 0x0000004c0900720c */ /* 0x000fe20003f64070 */
[----:B------:R-:W1:Y:S01]  /*18c00*/  LDCU UR6, c[0x0][0x3b0] ;  /* 0x00007600ff0677ac */ /* 0x000e620008000800 */
[----:B0-----:R-:W-:-:S04]  /*18c10*/  IADD3 R17, P6, PT, R70, R8, RZ ;  /* 0x0000000846117210 */ /* 0x001fc80007fde0ff */
[----:B------:R-:W-:Y:S02]  /*18c20*/  LEA.HI.X.SX32 R16, R70, R5, 0x1, P6 ;  /* 0x0000000546107211 */ /* 0x000fe400030f0eff */
[----:B------:R-:W-:Y:S01]  /*18c30*/  @!P5 IMAD.IADD R74, R74, 0x1, -R9 ;  /* 0x000000014a4ad824 */ /* 0x000fe200078e0a09 */
[----:B----4-:R0:W-:Y:S04]  /*18c40*/  STL [R1+0x114], R83 ;  /* 0x0001145301007387 */ /* 0x0101e80000100800 */
[----:B0-----:R-:W4:Y:S01]  /*18c50*/  LDL R83, [R1+0x1698] ;  /* 0x0016980001537983 */ /* 0x001f220000100800 */
[----:B---3--:R-:W-:-:S03]  /*18c60*/  ISETP.GE.AND P6, PT, R81, RZ, PT ;  /* 0x000000ff5100720c */ /* 0x008fc60003fc6270 */
[----:B------:R0:W-:Y:S04]  /*18c70*/  STL [R1+0x110], R82 ;  /* 0x0001105201007387 */ /* 0x0001e80000100800 */
[----:B------:R3:W-:Y:S04]  /*18c80*/  STL [R1+0x8c0], R17 ;  /* 0x0008c01101007387 */ /* 0x0007e80000100800 */
[----:B------:R-:W4:Y:S01]  /*18c90*/  LDL.LU R81, [R1+0x184c] ;  /* 0x00184c0001517983 */ /* 0x000f220000300800 */
[----:B0-----:R-:W-:Y:S02]  /*18ca0*/  IADD3 R82, P2, PT, R71, R8, RZ ;  /* 0x0000000847527210 */ /* 0x001fe40007f5e0ff */
[----:B---3--:R-:W-:-:S03]  /*18cb0*/  @P0 LOP3.LUT R17, R17, R16, RZ, 0x3c, !PT ;  /* 0x0000001011110212 */ /* 0x008fc600078e3cff */
[----:B------:R-:W-:Y:S04]  /*18cc0*/  STL [R1+0x900], R82 ;  /* 0x0009005201007387 */ /* 0x000fe80000100800 */
[----:B------:R0:W-:Y:S01]  /*18cd0*/  STL [R1+0x8bc], R16 ;  /* 0x0008bc1001007387 */ /* 0x0001e20000100800 */
[----:B------:R-:W-:Y:S02]  /*18ce0*/  ISETP.GE.AND P5, PT, R80, RZ, PT ;  /* 0x000000ff5000720c */ /* 0x000fe40003fa6270 */
[----:B------:R-:W-:Y:S02]  /*18cf0*/  LEA.HI.X.SX32 R80, R71, R5, 0x1, P2 ;  /* 0x0000000547507211 */ /* 0x000fe400010f0eff */
[----:B0-----:R-:W-:-:S04]  /*18d00*/  @P0 LOP3.LUT R16, R17, R16, RZ, 0x3c, !PT ;  /* 0x0000001011100212 */ /* 0x001fc800078e3cff */
[----:B------:R-:W-:-:S05]  /*18d10*/  @P0 LOP3.LUT R17, R17, R16, RZ, 0x3c, !PT ;  /* 0x0000001011110212 */ /* 0x000fca00078e3cff */
[----:B------:R0:W3:Y:S02]  /*18d20*/  @P0 LDG.E.U8 R79, desc[UR20][R16.64] ;  /* 0x00000014104f0981 */ /* 0x0000e4000c1e1100 */
[----:B0-----:R-:W-:Y:S02]  /*18d30*/  @P0 IMAD.MOV.U32 R16, RZ, RZ, R82 ;  /* 0x000000ffff100224 */ /* 0x001fe400078e0052 */
[----:B------:R-:W-:-:S05]  /*18d40*/  @P0 IMAD.MOV.U32 R17, RZ, RZ, R80 ;  /* 0x000000ffff110224 */ /* 0x000fca00078e0050 */
[----:B------:R0:W3:Y:S01]  /*18d50*/  @P0 LDG.E.U8 R92, desc[UR20][R16.64] ;  /* 0x00000014105c0981 */ /* 0x0000e2000c1e1100 */
[----:B------:R-:W-:Y:S01]  /*18d60*/  @!P3 IMAD.IADD R76, R76, 0x1, -R9 ;  /* 0x000000014c4cb824 */ /* 0x000fe200078e0a09 */
[C---:B------:R-:W-:Y:S02]  /*18d70*/  ISETP.GT.U32.AND P3, PT, R9.reuse, R77, PT ;  /* 0x0000004d0900720c */ /* 0x040fe40003f64070 */
[----:B------:R-:W-:Y:S01]  /*18d80*/  ISETP.GT.U32.AND P2, PT, R9, R73, PT ;  /* 0x000000490900720c */ /* 0x000fe20003f44070 */
[----:B------:R-:W-:Y:S02]  /*18d90*/  @!P6 IMAD.MOV R76, RZ, RZ, -R76 ;  /* 0x000000ffff4ce224 */ /* 0x000fe400078e0a4c */
[----:B------:R-:W-:Y:S01]  /*18da0*/  @!P5 IMAD.MOV R74, RZ, RZ, -R74 ;  /* 0x000000ffff4ad224 */ /* 0x000fe200078e0a4a */
[----:B--2---:R-:W-:-:S07]  /*18db0*/  ISETP.GE.AND P5, PT, R85, RZ, PT ;  /* 0x000000ff5500720c */ /* 0x004fce0003fa6270 */
[----:B------:R-:W-:Y:S01]  /*18dc0*/  @!P3 IMAD.IADD R77, R77, 0x1, -R9 ;  /* 0x000000014d4db824 */ /* 0x000fe200078e0a09 */
[----:B------:R-:W-:-:S04]  /*18dd0*/  SEL R76, R47, R76, !P1 ;  /* 0x0000004c2f4c7207 */ /* 0x000fc80004800000 */
[----:B------:R-:W-:Y:S02]  /*18de0*/  ISETP.GT.U32.AND P3, PT, R9, R77, PT ;  /* 0x0000004d0900720c */ /* 0x000fe40003f64070 */
[----:B------:R-:W-:Y:S01]  /*18df0*/  SEL R74, R47, R74, !P1 ;  /* 0x0000004a2f4a7207 */ /* 0x000fe20004800000 */
[----:B------:R-:W-:Y:S01]  /*18e00*/  IMAD R76, R76, UR4, RZ ;  /* 0x000000044c4c7c24 */ /* 0x000fe2000f8e02ff */
[----:B------:R-:W-:Y:S01]  /*18e10*/  PRMT R86, RZ, 0x7610, R86 ;  /* 0x00007610ff567816 */ /* 0x000fe20000000056 */
[----:B------:R-:W-:Y:S01]  /*18e20*/  @!P2 IMAD.IADD R73, R73, 0x1, -R9 ;  /* 0x000000014949a824 */ /* 0x000fe200078e0a09 */
[----:B------:R-:W-:Y:S01]  /*18e30*/  PRMT R87, RZ, 0x7610, R87 ;  /* 0x00007610ff577816 */ /* 0x000fe20000000057 */
[----:B------:R-:W-:Y:S01]  /*18e40*/  IMAD R74, R74, UR7, RZ ;  /* 0x000000074a4a7c24 */ /* 0x000fe2000f8e02ff */
[----:B------:R-:W-:Y:S01]  /*18e50*/  PRMT R88, RZ, 0x7610, R88 ;  /* 0x00007610ff587816 */ /* 0x000fe20000000058 */
[----:B------:R-:W-:Y:S01]  /*18e60*/  @!P5 IMAD.MOV R73, RZ, RZ, -R73 ;  /* 0x000000ffff49d224 */ /* 0x000fe200078e0a49 */
[----:B------:R-:W2:Y:S03]  /*18e70*/  LDCU UR4, c[0x0][0x3b0] ;  /* 0x00007600ff0477ac */ /* 0x000ea60008000800 */
[----:B------:R-:W-:Y:S01]  /*18e80*/  @!P3 IMAD.IADD R77, R77, 0x1, -R9 ;  /* 0x000000014d4db824 */ /* 0x000fe200078e0a09 */
[-C--:B0-----:R-:W-:Y:S01]  /*18e90*/  IADD3 R16, P3, PT, R76, R8.reuse, RZ ;  /* 0x000000084c107210 */ /* 0x081fe20007f7e0ff */
[----:B------:R-:W0:Y:S01]  /*18ea0*/  LDCU UR7, c[0x0][0x3b0] ;  /* 0x00007600ff0777ac */ /* 0x000e220008000800 */
[----:B------:R-:W-:-:S02]  /*18eb0*/  IADD3 R85, P5, PT, R74, R8, RZ ;  /* 0x000000084a557210 */ /* 0x000fc40007fbe0ff */
[-C--:B------:R-:W-:Y:S02]  /*18ec0*/  LEA.HI.X.SX32 R17, R76, R5.reuse, 0x1, P3 ;  /* 0x000000054c117211 */ /* 0x080fe400018f0eff */
[----:B----4-:R-:W-:Y:S02]  /*18ed0*/  ISETP.GE.AND P2, PT, R83, RZ, PT ;  /* 0x000000ff5300720c */ /* 0x010fe40003f46270 */
[----:B------:R-:W-:Y:S02]  /*18ee0*/  LEA.HI.X.SX32 R83, R74, R5, 0x1, P5 ;  /* 0x000000054a537211 */ /* 0x000fe400028f0eff */
[----:B------:R-:W-:-:S06]  /*18ef0*/  PRMT R81, RZ, 0x7610, R81 ;  /* 0x00007610ff517816 */ /* 0x000fcc0000000051 */
[----:B------:R4:W2:Y:S04]  /*18f00*/  @P0 LDG.E.U8 R81, desc[UR20][R16.64] ;  /* 0x0000001410510981 */ /* 0x0008a8000c1e1100 */
[----:B---3--:R3:W-:Y:S04]  /*18f10*/  STL [R1+0x10c], R79 ;  /* 0x00010c4f01007387 */ /* 0x0087e80000100800 */
[----:B---3--:R-:W3:Y:S04]  /*18f20*/  LDL.LU R79, [R1+0x1848] ;  /* 0x00184800014f7983 */ /* 0x008ee80000300800 */
[----:B------:R0:W-:Y:S04]  /*18f30*/  STL [R1+0x8fc], R80 ;  /* 0x0008fc5001007387 */ /* 0x0001e80000100800 */
[----:B0-----:R-:W3:Y:S04]  /*18f40*/  LDL.LU R80, [R1+0x1844] ;  /* 0x0018440001507983 */ /* 0x001ee80000300800 */
[----:B------:R-:W3:Y:S04]  /*18f50*/  LDL.LU R82, [R1+0x1840] ;  /* 0x0018400001527983 */ /* 0x000ee80000300800 */
[----:B------:R0:W-:Y:S02]  /*18f60*/  STL [R1+0x108], R92 ;  /* 0x0001085c01007387 */ /* 0x0001e40000100800 */
[----:B0-----:R-:W-:-:S02]  /*18f70*/  IMAD.MOV.U32 R92, RZ, RZ, R91 ;  /* 0x000000ffff5c7224 */ /* 0x001fc400078e005b */
[----:B------:R-:W3:Y:S04]  /*18f80*/  LDL R91, [R1+0x16cc] ;  /* 0x0016cc00015b7983 */ /* 0x000ee80000100800 */
[----:B------:R4:W-:Y:S04]  /*18f90*/  STL [R1+0x940], R16 ;  /* 0x0009401001007387 */ /* 0x0009e80000100800 */
[----:B------:R-:W-:Y:S04]  /*18fa0*/  STL [R1+0x980], R85 ;  /* 0x0009805501007387 */ /* 0x000fe80000100800 */
[----:B------:R0:W-:Y:S01]  /*18fb0*/  STL [R1+0x93c], R17 ;  /* 0x00093c1101007387 */ /* 0x0001e20000100800 */
[----:B----4-:R-:W-:-:S02]  /*18fc0*/  @P0 IMAD.MOV.U32 R16, RZ, RZ, R85 ;  /* 0x000000ffff100224 */ /* 0x010fc400078e0055 */
[----:B0-----:R-:W-:-:S05]  /*18fd0*/  @P0 IMAD.MOV.U32 R17, RZ, RZ, R83 ;  /* 0x000000ffff110224 */ /* 0x001fca00078e0053 */
[----:B------:R-:W4:Y:S04]  /*18fe0*/  @P0 LDG.E.U8 R86, desc[UR20][R16.64] ;  /* 0x0000001410560981 */ /* 0x000f28000c1e1100 */
[----:B--2---:R0:W-:Y:S04]  /*18ff0*/  STL [R1+0x104], R81 ;  /* 0x0001045101007387 */ /* 0x0041e80000100800 */
[----:B0-----:R-:W2:Y:S04]  /*19000*/  LDL.LU R81, [R1+0x183c] ;  /* 0x00183c0001517983 */ /* 0x001ea80000300800 */
[----:B------:R0:W-:Y:S04]  /*19010*/  STL [R1+0x97c], R83 ;  /* 0x00097c5301007387 */ /* 0x0001e80000100800 */
[----:B0-----:R-:W2:Y:S04]  /*19020*/  LDL.LU R83, [R1+0x1838] ;  /* 0x0018380001537983 */ /* 0x001ea80000300800 */
[----:B------:R-:W2:Y:S04]  /*19030*/  LDL.LU R85, [R1+0x1834] ;  /* 0x0018340001557983 */ /* 0x000ea80000300800 */
[----:B----4-:R0:W-:Y:S04]  /*19040*/  STL [R1+0x100], R86 ;  /* 0x0001005601007387 */ /* 0x0101e80000100800 */
[----:B0-----:R-:W4:Y:S04]  /*19050*/  LDL.LU R86, [R1+0x1830] ;  /* 0x0018300001567983 */ /* 0x001f280000300800 */
[----:B------:R-:W2:Y:S01]  /*19060*/  LDL R17, [R1+0x16a4] ;  /* 0x0016a40001117983 */ /* 0x000ea20000100800 */
[----:B------:R-:W-:-:S05]  /*19070*/  SEL R73, R47, R73, !P1 ;  /* 0x000000492f497207 */ /* 0x000fca0004800000 */
[----:B-1----:R-:W-:Y:S02]  /*19080*/  IMAD R73, R73, UR5, RZ ;  /* 0x0000000549497c24 */ /* 0x002fe4000f8e02ff */
[----:B------:R-:W-:Y:S01]  /*19090*/  @!P2 IMAD.MOV R77, RZ, RZ, -R77 ;  /* 0x000000ffff4da224 */ /* 0x000fe200078e0a4d */
[----:B---3--:R-:W-:Y:S01]  /*190a0*/  ISETP.GT.U32.AND P6, PT, R9, R79, PT ;  /* 0x0000004f0900720c */ /* 0x008fe20003fc4070 */
[----:B------:R-:W0:Y:S01]  /*190b0*/  LDCU UR5, c[0x0][0x3b0] ;  /* 0x00007600ff0577ac */ /* 0x000e220008000800 */
[----:B------:R-:W-:Y:S02]  /*190c0*/  IADD3 R16, P5, PT, R73, R8, RZ ;  /* 0x0000000849107210 */ /* 0x000fe40007fbe0ff */
[----:B--2---:R-:W-:Y:S02]  /*190d0*/  ISETP.GE.AND P2, PT, R17, RZ, PT ;  /* 0x000000ff1100720c */ /* 0x004fe40003f46270 */
[----:B------:R-:W-:-:S05]  /*190e0*/  LEA.HI.X.SX32 R17, R73, R5, 0x1, P5 ;  /* 0x0000000549117211 */ /* 0x000fca00028f0eff */
[----:B------:R1:W2:Y:S02]  /*190f0*/  @P0 LDG.E.U8 R87, desc[UR20][R16.64] ;  /* 0x0000001410570981 */ /* 0x0002a4000c1e1100 */
[----:B------:R-:W-:Y:S01]  /*19100*/  @!P6 IMAD.IADD R79, R79, 0x1, -R9 ;  /* 0x000000014f4fe824 */ /* 0x000fe200078e0a09 */
[----:B------:R-:W-:-:S04]  /*19110*/  SEL R77, R47, R77, !P1 ;  /* 0x0000004d2f4d7207 */ /* 0x000fc80004800000 */
[----:B------:R-:W-:Y:S01]  /*19120*/  ISETP.GT.U32.AND P6, PT, R9, R79, PT ;  /* 0x0000004f0900720c */ /* 0x000fe20003fc4070 */
[----:B------:R-:W-:Y:S01]  /*19130*/  IMAD R77, R77, UR6, RZ ;  /* 0x000000064d4d7c24 */ /* 0x000fe2000f8e02ff */
[----:B------:R-:W-:Y:S01]  /*19140*/  STL [R1+0x9c0], R16 ;  /* 0x0009c01001007387 */ /* 0x000fe20000100800 */
[----:B------:R-:W-:Y:S01]  /*19150*/  ISETP.GT.U32.AND P3, PT, R9, R80, PT ;  /* 0x000000500900720c */ /* 0x000fe20003f64070 */
[----:B------:R-:W3:Y:S02]  /*19160*/  LDCU UR6, c[0x0][0x3b0] ;  /* 0x00007600ff0677ac */ /* 0x000ee40008000800 */
[----:B------:R1:W-:Y:S07]  /*19170*/  STL [R1+0x9bc], R17 ;  /* 0x0009bc1101007387 */ /* 0x0003ee0000100800 */
[----:B------:R-:W-:Y:S01]  /*19180*/  @!P6 IMAD.IADD R79, R79, 0x1, -R9 ;  /* 0x000000014f4fe824 */ /* 0x000fe200078e0a09 */
[----:B-1----:R-:W-:-:S04]  /*19190*/  IADD3 R17, P6, PT, R77, R8, RZ ;  /* 0x000000084d117210 */ /* 0x002fc80007fde0ff */
[----:B------:R-:W-:Y:S02]  /*191a0*/  LEA.HI.X.SX32 R16, R77, R5, 0x1, P6 ;  /* 0x000000054d107211 */ /* 0x000fe400030f0eff */
[----:B------:R-:W-:Y:S01]  /*191b0*/  ISETP.GE.AND P6, PT, R91, RZ, PT ;  /* 0x000000ff5b00720c */ /* 0x000fe20003fc6270 */
[----:B--2---:R1:W-:Y:S04]  /*191c0*/  STL [R1+0xfc], R87 ;  /* 0x0000fc5701007387 */ /* 0x0043e80000100800 */
[----:B-1----:R-:W2:Y:S04]  /*191d0*/  LDL R87, [R1+0x16bc] ;  /* 0x0016bc0001577983 */ /* 0x002ea80000100800 */
[----:B------:R1:W-:Y:S04]  /*191e0*/  STL [R1+0xa00], R17 ;  /* 0x000a001101007387 */ /* 0x0003e80000100800 */
[----:B------:R-:W2:Y:S01]  /*191f0*/  LDL R91, [R1+0x16d8] ;  /* 0x0016d800015b7983 */ /* 0x000ea20000100800 */
[----:B-1----:R-:W-:-:S03]  /*19200*/  @P0 LOP3.LUT R17, R17, R16, RZ, 0x3c, !PT ;  /* 0x0000001011110212 */ /* 0x002fc600078e3cff */
[----:B------:R1:W-:Y:S02]  /*19210*/  STL [R1+0x9fc], R16 ;  /* 0x0009fc1001007387 */ /* 0x0003e40000100800 */
[----:B-1----:R-:W-:-:S04]  /*19220*/  @P0 LOP3.LUT R16, R17, R16, RZ, 0x3c, !PT ;  /* 0x0000001011100212 */ /* 0x002fc800078e3cff */
[----:B------:R-:W-:-:S05]  /*19230*/  @P0 LOP3.LUT R17, R17, R16, RZ, 0x3c, !PT ;  /* 0x0000001011110212 */ /* 0x000fca00078e3cff */
[----:B------:R1:W3:Y:S01]  /*19240*/  @P0 LDG.E.U8 R88, desc[UR20][R16.64] ;  /* 0x0000001410580981 */ /* 0x0002e2000c1e1100 */
[----:B------:R-:W-:Y:S01]  /*19250*/  @!P3 IMAD.IADD R80, R80, 0x1, -R9 ;  /* 0x000000015050b824 */ /* 0x000fe200078e0a09 */
[----:B------:R-:W-:-:S04]  /*19260*/  ISETP.GT.U32.AND P5, PT, R9, R82, PT ;  /* 0x000000520900720c */ /* 0x000fc80003fa4070 */
[C---:B------:R-:W-:Y:S01]  /*19270*/  ISETP.GT.U32.AND P3, PT, R9.reuse, R80, PT ;  /* 0x000000500900720c */ /* 0x040fe20003f64070 */
[----:B------:R-:W-:Y:S01]  /*19280*/  @!P2 IMAD.MOV R79, RZ, RZ, -R79 ;  /* 0x000000ffff4fa224 */ /* 0x000fe200078e0a4f */
[----:B------:R-:W-:-:S04]  /*19290*/  ISETP.GT.U32.AND P2, PT, R9, R81, PT ;  /* 0x000000510900720c */ /* 0x000fc80003f44070 */
[----:B------:R-:W-:-:S03]  /*192a0*/  SEL R79, R47, R79, !P1 ;  /* 0x0000004f2f4f7207 */ /* 0x000fc60004800000 */
[----:B------:R-:W-:-:S04]  /*192b0*/  @!P5 IMAD.IADD R82, R82, 0x1, -R9 ;  /* 0x000000015252d824 */ /* 0x000fc800078e0a09 */
[--C-:B------:R-:W-:Y:S02]  /*192c0*/  @!P3 IMAD.IADD R80, R80, 0x1, -R9.reuse ;  /* 0x000000015050b824 */ /* 0x100fe400078e0a09 */
[----:B------:R-:W-:Y:S02]  /*192d0*/  IMAD R79, R79, UR4, RZ ;  /* 0x000000044f4f7c24 */ /* 0x000fe4000f8e02ff */
[----:B------:R-:W-:Y:S01]  /*192e0*/  @!P2 IMAD.IADD R81, R81, 0x1, -R9 ;  /* 0x000000015151a824 */ /* 0x000fe200078e0a09 */
[----:B------:R-:W-:Y:S01]  /*192f0*/  PRMT R22, RZ, 0x7610, R22 ;  /* 0x00007610ff167816 */ /* 0x000fe20000000016 */
[----:B------:R-:W-:Y:S01]  /*19300*/  @!P6 IMAD.MOV R80, RZ, RZ, -R80 ;  /* 0x000000ffff50e224 */ /* 0x000fe200078e0a50 */
[----:B------:R-:W-:Y:S01]  /*19310*/  ISETP.GT.U32.AND P6, PT, R9, R82, PT ;  /* 0x000000520900720c */ /* 0x000fe20003fc4070 */
[----:B------:R-:W2:Y:S01]  /*19320*/  LDCU UR4, c[0x0][0x3b0] ;  /* 0x00007600ff0477ac */ /* 0x000ea20008000800 */
[----:B-1----:R-:W-:Y:S02]  /*19330*/  IADD3 R16, P2, PT, R79, R8, RZ ;  /* 0x000000084f107210 */ /* 0x002fe40007f5e0ff */
[----:B------:R-:W-:-:S02]  /*19340*/  SEL R80, R47, R80, !P1 ;  /* 0x000000502f507207 */ /* 0x000fc40004800000 */
[----:B------:R-:W-:-:S03]  /*19350*/  LEA.HI.X.SX32 R17, R79, R5, 0x1, P2 ;  /* 0x000000054f117211 */ /* 0x000fc600010f0eff */
[----:B0-----:R-:W-:Y:S01]  /*19360*/  IMAD R80, R80, UR5, RZ ;  /* 0x0000000550507c24 */ /* 0x001fe2000f8e02ff */
[----:B------:R-:W-:Y:S01]  /*19370*/  ISETP.GT.U32.AND P5, PT, R9, R12, PT ;  /* 0x0000000c0900720c */ /* 0x000fe20003fa4070 */
[----:B------:R0:W4:Y:S02]  /*19380*/  @P0 LDG.E.U8 R22, desc[UR20][R16.64] ;  /* 0x0000001410160981 */ /* 0x000124000c1e1100 */
[----:B------:R-:W-:Y:S01]  /*19390*/  @!P6 IMAD.IADD R82, R82, 0x1, -R9 ;  /* 0x000000015252e824 */ /* 0x000fe200078e0a09 */
[----:B------:R-:W-:Y:S01]  /*193a0*/  PRMT R13, RZ, 0x7610, R13 ;  /* 0x00007610ff0d7816 */ /* 0x000fe2000000000d */
[----:B------:R-:W1:Y:S08]  /*193b0*/  LDCU UR5, c[0x0][0x3b0] ;  /* 0x00007600ff0577ac */ /* 0x000e700008000800 */
[----:B------:R-:W-:Y:S01]  /*193c0*/  @!P5 IMAD.IADD R12, R12, 0x1, -R9 ;  /* 0x000000010c0cd824 */ /* 0x000fe200078e0a09 */
[----:B--2---:R-:W-:Y:S01]  /*193d0*/  ISETP.GE.AND P5, PT, R91, RZ, PT ;  /* 0x000000ff5b00720c */ /* 0x004fe20003fa6270 */
[----:B---3--:R2:W-:Y:S04]  /*193e0*/  STL [R1+0xf8], R88 ;  /* 0x0000f85801007387 */ /* 0x0085e80000100800 */
[----:B--2---:R-:W2:Y:S04]  /*193f0*/  LDL.LU R88, [R1+0x182c] ;  /* 0x00182c0001587983 */ /* 0x004ea80000300800 */
[----:B------:R0:W-:Y:S04]  /*19400*/  STL [R1+0xa40], R16 ;  /* 0x000a401001007387 */ /* 0x0001e80000100800 */
[----:B------:R3:W-:Y:S04]  /*19410*/  STL [R1+0xa3c], R17 ;  /* 0x000a3c1101007387 */ /* 0x0007e80000100800 */
[----:B------:R-:W2:Y:S01]  /*19420*/  LDL R91, [R1+0x133c] ;  /* 0x00133c00015b7983 */ /* 0x000ea20000100800 */
[----:B0-----:R-:W-:-:S04]  /*19430*/  IADD3 R16, P6, PT, R80, R8, RZ ;  /* 0x0000000850107210 */ /* 0x001fc80007fde0ff */
[----:B---3--:R-:W-:-:S05]  /*19440*/  LEA.HI.X.SX32 R17, R80, R5, 0x1, P6 ;  /* 0x0000000550117211 */ /* 0x008fca00030f0eff */
[----:B------:R0:W3:Y:S01]  /*19450*/  @P0 LDG.E.U8 R13, desc[UR20][R16.64] ;  /* 0x00000014100d0981 */ /* 0x0000e2000c1e1100 */
[C---:B------:R-:W-:Y:S02]  /*19460*/  ISETP.GT.U32.AND P3, PT, R9.reuse, R83, PT ;  /* 0x000000530900720c */ /* 0x040fe40003f64070 */
[----:B------:R-:W-:-:S11]  /*19470*/  ISETP.GT.U32.AND P2, PT, R9, R81, PT ;  /* 0x000000510900720c */ /* 0x000fd60003f44070 */
[--C-:B------:R-:W-:Y:S01]  /*19480*/  @!P3 IMAD.IADD R83, R83, 0x1, -R9.reuse ;  /* 0x000000015353b824 */ /* 0x100fe200078e0a09 */
[----:B------:R-:W-:Y:S01]  /*19490*/  ISETP.GE.AND P3, PT, R87, RZ, PT ;  /* 0x000000ff5700720c */ /* 0x000fe20003f66270 */
[----:B------:R-:W-:Y:S01]  /*194a0*/  @!P2 IMAD.IADD R81, R81, 0x1, -R9 ;  /* 0x000000015151a824 */ /* 0x000fe200078e0a09 */
[----:B------:R-:W-:-:S03]  /*194b0*/  ISETP.GT.U32.AND P6, PT, R9, R12, PT ;  /* 0x0000000c0900720c */ /* 0x000fc60003fc4070 */
[----:B------:R-:W-:Y:S01]  /*194c0*/  @!P5 IMAD.MOV R81, RZ, RZ, -R81 ;  /* 0x000000ffff51d224 */ /* 0x000fe200078e0a51 */
[----:B------:R-:W-:-:S07]  /*194d0*/  ISETP.GE.AND P5, PT, R89, RZ, PT ;  /* 0x000000ff5900720c */ /* 0x000fce0003fa6270 */
[----:B------:R-:W-:Y:S01]  /*194e0*/  @!P3 IMAD.MOV R82, RZ, RZ, -R82 ;  /* 0x000000ffff52b224 */ /* 0x000fe200078e0a52 */
[----:B------:R-:W-:Y:S02]  /*194f0*/  ISETP.GT.U32.AND P3, PT, R9, R83, PT ;  /* 0x000000530900720c */ /* 0x000fe40003f64070 */
[C---:B------:R-:W-:Y:S02]  /*19500*/  SEL R81, R47.reuse, R81, !P1 ;  /* 0x000000512f517207 */ /* 0x040fe40004800000 */
[----:B------:R-:W-:Y:S01]  /*19510*/  SEL R82, R47, R82, !P1 ;  /* 0x000000522f527207 */ /* 0x000fe20004800000 */
[----:B------:R0:W-:Y:S02]  /*19520*/  STL [R1+0xa80], R16 ;  /* 0x000a801001007387 */ /* 0x0001e40000100800 */
[----:B------:R-:W-:Y:S01]  /*19530*/  IMAD R81, R81, UR7, RZ ;  /* 0x0000000751517c24 */ /* 0x000fe2000f8e02ff */
[----:B------:R-:W-:Y:S01]  /*19540*/  PRMT R90, RZ, 0x7610, R90 ;  /* 0x00007610ff5a7816 */ /* 0x000fe2000000005a */
[----:B------:R-:W-:Y:S01]  /*19550*/  IMAD R82, R82, UR6, RZ ;  /* 0x0000000652527c24 */ /* 0x000fe2000f8e02ff */
[----:B------:R1:W-:Y:S01]  /*19560*/  STL [R1+0xa7c], R17 ;  /* 0x000a7c1101007387 */ /* 0x0003e20000100800 */
[----:B------:R-:W-:Y:S01]  /*19570*/  @!P6 IMAD.IADD R12, R12, 0x1, -R9 ;  /* 0x000000010c0ce824 */ /* 0x000fe200078e0a09 */
[----:B------:R-:W-:Y:S01]  /*19580*/  PRMT R93, RZ, 0x7610, R93 ;  /* 0x00007610ff5d7816 */ /* 0x000fe2000000005d */
[----:B------:R-:W-:Y:S01]  /*19590*/  @!P3 IMAD.IADD R83, R83, 0x1, -R9 ;  /* 0x000000015353b824 */ /* 0x000fe200078e0a09 */
[----:B------:R-:W4:Y:S01]  /*195a0*/  LDL R87, [R1+0x138c] ;  /* 0x00138c0001577983 */ /* 0x000f220000100800 */
[C---:B0-----:R-:W-:Y:S01]  /*195b0*/  IADD3 R16, P6, PT, R82.reuse, R8, RZ ;  /* 0x0000000852107210 */ /* 0x041fe20007fde0ff */
[----:B------:R-:W0:Y:S02]  /*195c0*/  LDCU UR6, c[0x0][0x3b0] ;  /* 0x00007600ff0677ac */ /* 0x000e240008000800 */
[----:B------:R-:W4:Y:S01]  /*195d0*/  LDL.LU R89, [R1+0x1828] ;  /* 0x0018280001597983 */ /* 0x000f220000300800 */
[----:B------:R-:W-:Y:S01]  /*195e0*/  @!P5 IMAD.MOV R12, RZ, RZ, -R12 ;  /* 0x000000ffff0cd224 */ /* 0x000fe200078e0a0c */
[----:B-1----:R-:W-:Y:S01]  /*195f0*/  LEA.HI.X.SX32 R17, R82, R5, 0x1, P6 ;  /* 0x0000000552117211 */ /* 0x002fe200030f0eff */
[----:B------:R-:W1:Y:S04]  /*19600*/  LDCU UR7, c[0x0][0x3b0] ;  /* 0x00007600ff0777ac */ /* 0x000e680008000800 */
[----:B------:R0:W4:Y:S01]  /*19610*/  @P0 LDG.E.U8 R90, desc[UR20][R16.64] ;  /* 0x00000014105a0981 */ /* 0x000122000c1e1100 */
[----:B--2---:R-:W-:-:S03]  /*19620*/  ISETP.GE.AND P5, PT, R91, RZ, PT ;  /* 0x000000ff5b00720c */ /* 0x004fc60003fa6270 */
[----:B---3--:R2:W-:Y:S04]  /*19630*/  STL [R1+0xf0], R13 ;  /* 0x0000f00d01007387 */ /* 0x0085e80000100800 */
[----:B----4-:R3:W-:Y:S01]  /*19640*/  STL [R1+0xf4], R22 ;  /* 0x0000f41601007387 */ /* 0x0107e20000100800 */
[----:B--2---:R-:W-:Y:S01]  /*19650*/  IMAD.MOV.U32 R13, RZ, RZ, R92 ;  /* 0x000000ffff0d7224 */ /* 0x004fe200078e005c */
[C---:B------:R-:W-:Y:S02]  /*19660*/  IADD3 R92, P3, PT, R81.reuse, R8, RZ ;  /* 0x00000008515c7210 */ /* 0x040fe40007f7e0ff */
[----:B------:R0:W-:Y:S02]  /*19670*/  STL [R1+0xac0], R16 ;  /* 0x000ac01001007387 */ /* 0x0001e40000100800 */
[----:B------:R-:W-:-:S02]  /*19680*/  LEA.HI.X.SX32 R91, R81, R5, 0x1, P3 ;  /* 0x00000005515b7211 */ /* 0x000fc400018f0eff */
[----:B------:R-:W-:Y:S04]  /*19690*/  STL [R1+0xaf8], R92 ;  /* 0x000af85c01007387 */ /* 0x000fe80000100800 */
[----:B---3--:R-:W2:Y:S01]  /*196a0*/  LDL R22, [R1+0x13ac] ;  /* 0x0013ac0001167983 */ /* 0x008ea20000100800 */
[----:B0-----:R-:W-:-:S03]  /*196b0*/  @P0 IMAD.MOV.U32 R16, RZ, RZ, R92 ;  /* 0x000000ffff100224 */ /* 0x001fc600078e005c */
[----:B------:R0:W-:Y:S02]  /*196c0*/  STL [R1+0xabc], R17 ;  /* 0x000abc1101007387 */ /* 0x0001e40000100800 */
[----:B0-----:R-:W-:-:S05]  /*196d0*/  @P0 IMAD.MOV.U32 R17, RZ, RZ, R91 ;  /* 0x000000ffff110224 */ /* 0x001fca00078e005b */
[----:B------:R0:W3:Y:S01]  /*196e0*/  @P0 LDG.E.U8 R93, desc[UR20][R16.64] ;  /* 0x00000014105d0981 */ /* 0x0000e2000c1e1100 */
[----:B------:R-:W-:Y:S02]  /*196f0*/  ISETP.GT.U32.AND P2, PT, R9, R85, PT ;  /* 0x000000550900720c */ /* 0x000fe40003f44070 */
[----:B------:R-:W-:Y:S01]  /*19700*/  SEL R12, R47, R12, !P1 ;  /* 0x0000000c2f0c7207 */ /* 0x000fe20004800000 */
[----:B------:R-:W-:Y:S01]  /*19710*/  @!P5 IMAD.MOV R83, RZ, RZ, -R83 ;  /* 0x000000ffff53d224 */ /* 0x000fe200078e0a53 */
[----:B------:R-:W-:-:S09]  /*19720*/  ISETP.GE.AND P3, PT, R87, RZ, PT ;  /* 0x000000ff5700720c */ /* 0x000fd20003f66270 */
[--C-:B------:R-:W-:Y:S02]  /*19730*/  @!P2 IMAD.IADD R85, R85, 0x1, -R9.reuse ;  /* 0x000000015555a824 */ /* 0x100fe400078e0a09 */
[----:B------:R-:W-:Y:S01]  /*19740*/  IMAD R12, R12, UR5, RZ ;  /* 0x000000050c0c7c24 */ /* 0x000fe2000f8e02ff */
[----:B------:R-:W-:Y:S01]  /*19750*/  SEL R83, R47, R83, !P1 ;  /* 0x000000532f537207 */ /* 0x000fe20004800000 */
[----:B------:R-:W-:Y:S01]  /*19760*/  STL [R1+0xaf4], R91 ;  /* 0x000af45b01007387 */ /* 0x000fe20000100800 */
[----:B------:R-:W-:Y:S01]  /*19770*/  ISETP.GT.U32.AND P2, PT, R9, R85, PT ;  /* 0x000000550900720c */ /* 0x000fe20003f44070 */
[----:B------:R-:W4:Y:S01]  /*19780*/  LDCU UR5, c[0x0][0x3b0] ;  /* 0x00007600ff0577ac */ /* 0x000f220008000800 */
[C---:B0-----:R-:W-:Y:S01]  /*19790*/  IADD3 R16, P5, PT, R12.reuse, R8, RZ ;  /* 0x000000080c107210 */ /* 0x041fe20007fbe0ff */
[----:B------:R0:W-:Y:S01]  /*197a0*/  STL [R1+0xec], R90 ;  /* 0x0000ec5a01007387 */ /* 0x0001e20000100800 */
[----:B------:R-:W-:Y:S01]  /*197b0*/  PRMT R42, RZ, 0x7610, R42 ;  /* 0x00007610ff2a7816 */ /* 0x000fe2000000002a */
[----:B------:R-:W-:Y:S01]  /*197c0*/  IMAD R83, R83, UR4, RZ ;  /* 0x0000000453537c24 */ /* 0x000fe2000f8e02ff */
[----:B------:R-:W-:Y:S01]  /*197d0*/  LEA.HI.X.SX32 R17, R12, R5, 0x1, P5 ;  /* 0x000000050c117211 */ /* 0x000fe200028f0eff */
[----:B------:R-:W1:Y:S04]  /*197e0*/  LDCU UR4, c[0x0][0x3b0] ;  /* 0x00007600ff0477ac */ /* 0x000e680008000800 */
[----:B------:R1:W2:Y:S02]  /*197f0*/  @P0 LDG.E.U8 R42, desc[UR20][R16.64] ;  /* 0x00000014102a0981 */ /* 0x0002a4000c1e1100 */
[----:B------:R-:W-:-:S02]  /*19800*/  @!P2 IMAD.IADD R85, R85, 0x1, -R9 ;  /* 0x000000015555a824 */ /* 0x000fc400078e0a09 */
[----:B0-----:R-:W2:Y:S04]  /*19810*/  LDL.LU R90, [R1+0x1824] ;  /* 0x00182400015a7983 */ /* 0x001ea80000300800 */
[----:B------:R-:W2:Y:S04]  /*19820*/  LDL.LU R91, [R1+0x1820] ;  /* 0x00182000015b7983 */ /* 0x000ea80000300800 */
[----:B------:R-:W2:Y:S01]  /*19830*/  LDL.LU R92, [R1+0x181c] ;  /* 0x00181c00015c7983 */ /* 0x000ea20000300800 */
[----:B------:R-:W-:Y:S01]  /*19840*/  @!P3 IMAD.MOV R85, RZ, RZ, -R85 ;  /* 0x000000ffff55b224 */ /* 0x000fe200078e0a55 */
[----:B------:R-:W-:-:S02]  /*19850*/  PRMT R21, RZ, 0x7610, R21 ;  /* 0x00007610ff157816 */ /* 0x000fc40000000015 */
[----:B---3--:R0:W-:Y:S04]  /*19860*/  STL [R1+0xe8], R93 ;  /* 0x0000e85d01007387 */ /* 0x0081e80000100800 */
[----:B0-----:R-:W3:Y:S04]  /*19870*/  LDL.LU R93, [R1+0x1818] ;  /* 0x00181800015d7983 */ /* 0x001ee80000300800 */
[----:B------:R-:W3:Y:S04]  /*19880*/  LDL R87, [R1+0x13cc] ;  /* 0x0013cc0001577983 */ /* 0x000ee80000100800 */
[----:B------:R1:W-:Y:S04]  /*19890*/  STL [R1+0xb30], R16 ;  /* 0x000b301001007387 */ /* 0x0003e80000100800 */
[----:B------:R0:W-:Y:S01]  /*198a0*/  STL [R1+0xb2c], R17 ;  /* 0x000b2c1101007387 */ /* 0x0001e20000100800 */
[----:B-1----:R-:W-:-:S04]  /*198b0*/  IADD3 R16, P3, PT, R83, R8, RZ ;  /* 0x0000000853107210 */ /* 0x002fc80007f7e0ff */
[----:B0-----:R-:W-:-:S05]  /*198c0*/  LEA.HI.X.SX32 R17, R83, R5, 0x1, P3 ;  /* 0x0000000553117211 */ /* 0x001fca00018f0eff */
[----:B------:R-:W3:Y:S01]  /*198d0*/  @P0 LDG.E.U8 R21, desc[UR20][R16.64] ;  /* 0x0000001410150981 */ /* 0x000ee2000c1e1100 */
[C---:B------:R-:W-:Y:S02]  /*198e0*/  ISETP.GT.U32.AND P6, PT, R9.reuse, R86, PT ;  /* 0x000000560900720c */ /* 0x040fe40003fc4070 */
[C---:B------:R-:W-:Y:S02]  /*198f0*/  ISETP.GT.U32.AND P2, PT, R9.reuse, R88, PT ;  /* 0x000000580900720c */ /* 0x040fe40003f44070 */
[----:B------:R-:W-:-:S09]  /*19900*/  ISETP.GT.U32.AND P5, PT, R9, R89, PT ;  /* 0x000000590900720c */ /* 0x000fd20003fa4070 */
[--C-:B------:R-:W-:Y:S02]  /*19910*/  @!P6 IMAD.IADD R86, R86, 0x1, -R9.reuse ;  /* 0x000000015656e824 */ /* 0x100fe400078e0a09 */
[----:B------:R-:W-:-:S03]  /*19920*/  @!P2 IMAD.IADD R88, R88, 0x1, -R9 ;  /* 0x000000015858a824 */ /* 0x000fc600078e0a09 */
[----:B------:R-:W-:Y:S02]  /*19930*/  ISETP.GT.U32.AND P6, PT, R9, R86, PT ;  /* 0x000000560900720c */ /* 0x000fe40003fc4070 */
[----:B--2---:R-:W-:Y:S02]  /*19940*/  ISETP.GE.AND P2, PT, R22, RZ, PT ;  /* 0x000000ff1600720c */ /* 0x004fe40003f46270 */
[----:B------:R-:W-:Y:S01]  /*19950*/  SEL R85, R47, R85, !P1 ;  /* 0x000000552f557207 */ /* 0x000fe20004800000 */
[----:B------:R0:W-:Y:S01]  /*19960*/  STL [R1+0xe4], R42 ;  /* 0x0000e42a01007387 */ /* 0x0001e20000100800 */
[----:B------:R-:W-:-:S03]  /*19970*/  @!P5 IMAD.IADD R89, R89, 0x1, -R9 ;  /* 0x000000015959d824 */ /* 0x000fc600078e0a09 */
[----:B----4-:R-:W-:Y:S01]  /*19980*/  IMAD R85, R85, UR5, RZ ;  /* 0x0000000555557c24 */ /* 0x010fe2000f8e02ff */
[----:B------:R-:W-:Y:S01]  /*19990*/  PRMT R6, RZ, 0x7610, R6 ;  /* 0x00007610ff067816 */ /* 0x000fe20000000006 */
[----:B------:R-:W1:Y:S02]  /*199a0*/  LDCU UR5, c[0x0][0x3b0] ;  /* 0x00007600ff0577ac */ /* 0x000e640008000800 */
[----:B------:R-:W-:Y:S01]  /*199b0*/  @!P6 IMAD.IADD R86, R86, 0x1, -R9 ;  /* 0x000000015656e824 */ /* 0x000fe200078e0a09 */
[----:B0-----:R-:W2:Y:S04]  /*199c0*/  LDL R42, [R1+0x13ec] ;  /* 0x0013ec00012a7983 */ /* 0x001ea80000100800 */
[----:B------:R-:W-:Y:S01]  /*199d0*/  STL [R1+0x360], R16 ;  /* 0x0003601001007387 */ /* 0x000fe20000100800 */
[----:B------:R-:W-:-:S03]  /*199e0*/  @!P2 IMAD.MOV R86, RZ, RZ, -R86 ;  /* 0x000000ffff56a224 */ /* 0x000fc600078e0a56 */
[----:B------:R-:W-:Y:S01]  /*199f0*/  STL [R1+0x35c], R17 ;  /* 0x00035c1101007387 */ /* 0x000fe20000100800 */
[----:B------:R-:W-:Y:S02]  /*19a00*/  ISETP.GT.U32.AND P2, PT, R9, R89, PT ;  /* 0x000000590900720c */ /* 0x000fe40003f44070 */
[----:B------:R-:W-:-:S05]  /*19a10*/  SEL R86, R47, R86, !P1 ;  /* 0x000000562f567207 */ /* 0x000fca0004800000 */
[----:B------:R-:W-:Y:S01]  /*19a20*/  IMAD R86, R86, UR4, RZ ;  /* 0x0000000456567c24 */ /* 0x000fe2000f8e02ff */
[----:B------:R-:W-:Y:S01]  /*19a30*/  PRMT R14, RZ, 0x7610, R14 ;  /* 0x00007610ff0e7816 */ /* 0x000fe2000000000e */
[----:B------:R-:W0:Y:S04]  /*19a40*/  LDCU UR4, c[0x0][0x3b0] ;  /* 0x00007600ff0477ac */ /* 0x000e280008000800 */
[----:B------:R-:W-:Y:S01]  /*19a50*/  @!P2 IMAD.IADD R89, R89, 0x1, -R9 ;  /* 0x000000015959a824 */ /* 0x000fe200078e0a09 */
[----:B---3--:R-:W-:Y:S01]  /*19a60*/  ISETP.GE.AND P6, PT, R87, RZ, PT ;  /* 0x000000ff5700720c */ /* 0x008fe20003fc6270 */
[----:B------:R3:W-:Y:S04]  /*19a70*/  STL [R1+0xe0], R21 ;  /* 0x0000e01501007387 */ /* 0x0007e80000100800 */
[----:B------:R-:W4:Y:S01]  /*19a80*/  LDL R87, [R1+0x1410] ;  /* 0x0014100001577983 */ /* 0x000f220000100800 */
[----:B---3--:R-:W-:-:S04]  /*19a90*/  IADD3 R21, P5, PT, R85, R8, RZ ;  /* 0x0000000855157210 */ /* 0x008fc80007fbe0ff */
[----:B------:R-:W-:Y:S01]  /*19aa0*/  LEA.HI.X.SX32 R16, R85, R5, 0x1, P5 ;  /* 0x0000000555107211 */ /* 0x000fe200028f0eff */
[----:B------:R-:W-:Y:S04]  /*19ab0*/  STL [R1+0x3a0], R21 ;  /* 0x0003a01501007387 */ /* 0x000fe80000100800 */
[----:B------:R3:W-:Y:S01]  /*19ac0*/  STL [R1+0x39c], R16 ;  /* 0x00039c1001007387 */ /* 0x0007e20000100800 */
[----:B------:R-:W-:Y:S02]  /*19ad0*/  @P0 IMAD.MOV.U32 R17, RZ, RZ, R16 ;  /* 0x000000ffff110224 */ /* 0x000fe400078e0010 */
[----:B---3--:R-:W-:-:S05]  /*19ae0*/  @P0 IMAD.MOV.U32 R16, RZ, RZ, R21 ;  /* 0x000000ffff100224 */ /* 0x008fca00078e0015 */
[----:B------:R3:W4:Y:S02]  /*19af0*/  @P0 LDG.E.U8 R6, desc[UR20][R16.64] ;  /* 0x0000001410060981 */ /* 0x000724000c1e1100 */
[----:B---3--:R-:W-:-:S04]  /*19b00*/  IADD3 R16, P2, PT, R86, R8, RZ ;  /* 0x0000000856107210 */ /* 0x008fc80007f5e0ff */
[----:B------:R-:W-:-:S05]  /*19b10*/  LEA.HI.X.SX32 R17, R86, R5, 0x1, P2 ;  /* 0x0000000556117211 */ /* 0x000fca00010f0eff */
[----:B------:R-:W3:Y:S01]  /*19b20*/  @P0 LDG.E.U8 R14, desc[UR20][R16.64] ;  /* 0x00000014100e0981 */ /* 0x000ee2000c1e1100 */
[----:B------:R-:W-:Y:S02]  /*19b30*/  ISETP.GT.U32.AND P3, PT, R9, R88, PT ;  /* 0x000000580900720c */ /* 0x000fe40003f64070 */
[----:B--2---:R-:W-:Y:S02]  /*19b40*/  ISETP.GE.AND P5, PT, R42, RZ, PT ;  /* 0x000000ff2a00720c */ /* 0x004fe40003fa6270 */
[----:B------:R-:W2:Y:S04]  /*19b50*/  LDL R42, [R1+0x142c] ;  /* 0x00142c00012a7983 */ /* 0x000ea80000100800 */
[----:B------:R-:W2:Y:S05]  /*19b60*/  LDL.LU R22, [R1+0x4] ;  /* 0x0000040001167983 */ /* 0x000eaa0000300800 */
[----:B------:R-:W-:-:S04]  /*19b70*/  @!P3 IMAD.IADD R88, R88, 0x1, -R9 ;  /* 0x000000015858b824 */ /* 0x000fc800078e0a09 */
[----:B------:R-:W-:Y:S01]  /*19b80*/  @!P6 IMAD.MOV R88, RZ, RZ, -R88 ;  /* 0x000000ffff58e224 */ /* 0x000fe200078e0a58 */
[----:B------:R-:W-:-:S04]  /*19b90*/  ISETP.GT.U32.AND P6, PT, R9, R91, PT ;  /* 0x0000005b0900720c */ /* 0x000fc80003fc4070 */
[----:B------:R-:W-:-:S05]  /*19ba0*/  SEL R88, R47, R88, !P1 ;  /* 0x000000582f587207 */ /* 0x000fca0004800000 */
[----:B-1----:R-:W-:Y:S02]  /*19bb0*/  IMAD R88, R88, UR5, RZ ;  /* 0x0000000558587c24 */ /* 0x002fe4000f8e02ff */
[----:B------:R-:W-:Y:S01]  /*19bc0*/  @!P5 IMAD.MOV R89, RZ, RZ, -R89 ;  /* 0x000000ffff59d224 */ /* 0x000fe200078e0a59 */
[----:B------:R-:W-:Y:S01]  /*19bd0*/  PRMT R19, RZ, 0x7610, R19 ;  /* 0x00007610ff137816 */ /* 0x000fe20000000013 */
[----:B------:R-:W-:Y:S01]  /*19be0*/  @!P6 IMAD.IADD R91, R91, 0x1, -R9 ;  /* 0x000000015b5be824 */ /* 0x000fe200078e0a09 */
[----:B------:R-:W-:Y:S01]  /*19bf0*/  IADD3 R21, P6, PT, R88, R8, RZ ;  /* 0x0000000858157210 */ /* 0x000fe20007fde0ff */
[----:B------:R-:W1:Y:S01]  /*19c00*/  LDCU UR5, c[0x0][0x3b0] ;  /* 0x00007600ff0577ac */ /* 0x000e620008000800 */
[----:B------:R-:W-:-:S05]  /*19c10*/  SEL R89, R47, R89, !P1 ;  /* 0x000000592f597207 */ /* 0x000fca0004800000 */
[----:B------:R-:W-:Y:S01]  /*19c20*/  IMAD R89, R89, UR6, RZ ;  /* 0x0000000659597c24 */ /* 0x000fe2000f8e02ff */
[----:B------:R-:W-:Y:S01]  /*19c30*/  PRMT R18, RZ, 0x7610, R18 ;  /* 0x00007610ff127816 */ /* 0x000fe20000000012 */
[----:B------:R-:W0:Y:S01]  /*19c40*/  LDCU UR6, c[0x0][0x3b0] ;  /* 0x00007600ff0677ac */ /* 0x000e220008000800 */
[----:B----4-:R4:W-:Y:S04]  /*19c50*/  STL [R1+0xdc], R6 ;  /* 0x0000dc0601007387 */ /* 0x0109e80000100800 */
[----:B----4-:R-:W4:Y:S04]  /*19c60*/  LDL.LU R6, [R1] ;  /* 0x0000000001067983 */ /* 0x010f280000300800 */
[----:B------:R0:W-:Y:S04]  /*19c70*/  STL [R1+0x3e0], R16 ;  /* 0x0003e01001007387 */ /* 0x0001e80000100800 */
[----:B------:R1:W-:Y:S04]  /*19c80*/  STL [R1+0x3dc], R17 ;  /* 0x0003dc1101007387 */ /* 0x0003e80000100800 */
[----:B---3--:R3:W-:Y:S01]  /*19c90*/  STL [R1+0xd8], R14 ;  /* 0x0000d80e01007387 */ /* 0x0087e20000100800 */
[----:B0-----:R-:W-:-:S05]  /*19ca0*/  LEA.HI.X.SX32 R16, R88, R5, 0x1, P6 ;  /* 0x0000000558107211 */ /* 0x001fca00030f0eff */
[----:B-1----:R-:W-:Y:S01]  /*19cb0*/  @P0 IMAD.MOV.U32 R17, RZ, RZ, R16 ;  /* 0x000000ffff110224 */ /* 0x002fe200078e0010 */
[----:B---3--:R-:W3:Y:S04]  /*19cc0*/  LDL R14, [R1+0x1444] ;  /* 0x00144400010e7983 */ /* 0x008ee80000100800 */
[----:B------:R-:W-:Y:S04]  /*19cd0*/  STL [R1+0x440], R21 ;  /* 0x0004401501007387 */ /* 0x000fe80000100800 */
[----:B------:R0:W-:Y:S02]  /*19ce0*/  STL [R1+0x43c], R16 ;  /* 0x00043c1001007387 */ /* 0x0001e40000100800 */
[----:B0-----:R-:W-:-:S05]  /*19cf0*/  @P0 IMAD.MOV.U32 R16, RZ, RZ, R21 ;  /* 0x000000ffff100224 */ /* 0x001fca00078e0015 */
[----:B------:R0:W4:Y:S02]  /*19d00*/  @P0 LDG.E.U8 R19, desc[UR20][R16.64] ;  /* 0x0000001410130981 */ /* 0x000124000c1e1100 */
[----:B0-----:R-:W-:-:S04]  /*19d10*/  IADD3 R16, P6, PT, R89, R8, RZ ;  /* 0x0000000859107210 */ /* 0x001fc80007fde0ff */
[----:B------:R-:W-:-:S05]  /*19d20*/  LEA.HI.X.SX32 R17, R89, R5, 0x1, P6 ;  /* 0x0000000559117211 */ /* 0x000fca00030f0eff */
[----:B------:R0:W4:Y:S01]  /*19d30*/  @P0 LDG.E.U8 R18, desc[UR20][R16.64] ;  /* 0x0000001410120981 */ /* 0x000122000c1e1100 */
[----:B------:R-:W-:Y:S02]  /*19d40*/  ISETP.GT.U32.AND P3, PT, R9, R90, PT ;  /* 0x0000005a0900720c */ /* 0x000fe40003f64070 */
[----:B------:R-:W-:-:S11]  /*19d50*/  ISETP.GE.AND P5, PT, R87, RZ, PT ;  /* 0x000000ff5700720c */ /* 0x000fd60003fa6270 */
[----:B------:R-:W-:-:S05]  /*19d60*/  @!P3 IMAD.IADD R90, R90, 0x1, -R9 ;  /* 0x000000015a5ab824 */ /* 0x000fca00078e0a09 */
[C---:B------:R-:W-:Y:S02]  /*19d70*/  ISETP.GT.U32.AND P2, PT, R9.reuse, R90, PT ;  /* 0x0000005a0900720c */ /* 0x040fe40003f44070 */
[----:B------:R-:W-:-:S11]  /*19d80*/  ISETP.GT.U32.AND P3, PT, R9, R92, PT ;  /* 0x0000005c0900720c */ /* 0x000fd60003f64070 */
[----:B------:R-:W-:-:S04]  /*19d90*/  @!P2 IMAD.IADD R90, R90, 0x1, -R9 ;  /* 0x000000015a5aa824 */ /* 0x000fc800078e0a09 */
[----:B------:R-:W-:Y:S01]  /*19da0*/  @!P5 IMAD.MOV R90, RZ, RZ, -R90 ;  /* 0x000000ffff5ad224 */ /* 0x000fe200078e0a5a */
[----:B--2---:R-:W-:Y:S01]  /*19db0*/  ISETP.GT.U32.AND P5, PT, R9, R22, PT ;  /* 0x000000160900720c */ /* 0x004fe20003fa4070 */
[----:B------:R-:W-:-:S03]  /*19dc0*/  @!P3 IMAD.IADD R92, R92, 0x1, -R9 ;  /* 0x000000015c5cb824 */ /* 0x000fc600078e0a09 */
[----:B------:R-:W-:Y:S02]  /*19dd0*/  SEL R90, R47, R90, !P1 ;  /* 0x0000005a2f5a7207 */ /* 0x000fe40004800000 */
[----:B------:R-:W-:-:S03]  /*19de0*/  ISETP.GT.U32.AND P2, PT, R9, R92, PT ;  /* 0x0000005c0900720c */ /* 0x000fc60003f44070 */
[----:B------:R-:W-:Y:S01]  /*19df0*/  IMAD R90, R90, UR4, RZ ;  /* 0x000000045a5a7c24 */ /* 0x000fe2000f8e02ff */
[----:B------:R0:W-:Y:S03]  /*19e00*/  STL [R1+0x480], R16 ;  /* 0x0004801001007387 */ /* 0x0001e60000100800 */
[----:B------:R-:W-:Y:S01]  /*19e10*/  @!P5 IMAD.IADD R22, R22, 0x1, -R9 ;  /* 0x000000011616d824 */ /* 0x000fe200078e0a09 */
[----:B------:R1:W-:Y:S01]  /*19e20*/  STL [R1+0x47c], R17 ;  /* 0x00047c1101007387 */ /* 0x0003e20000100800 */
[----:B------:R-:W-:Y:S01]  /*19e30*/  PRMT R12, RZ, 0x7610, R12 ;  /* 0x00007610ff0c7816 */ /* 0x000fe2000000000c */
[----:B------:R-:W2:Y:S01]  /*19e40*/  LDCU UR4, c[0x0][0x3b0] ;  /* 0x00007600ff0477ac */ /* 0x000ea20008000800 */
[----:B0-----:R-:W-:-:S04]  /*19e50*/  IADD3 R16, P5, PT, R90, R8, RZ ;  /* 0x000000085a107210 */ /* 0x001fc80007fbe0ff */
[----:B-1----:R-:W-:Y:S01]  /*19e60*/  LEA.HI.X.SX32 R17, R90, R5, 0x1, P5 ;  /* 0x000000055a117211 */ /* 0x002fe200028f0eff */
[----:B------:R-:W-:Y:S01]  /*19e70*/  @!P2 IMAD.IADD R92, R92, 0x1, -R9 ;  /* 0x000000015c5ca824 */ /* 0x000fe200078e0a09 */
[----:B------:R-:W-:Y:S02]  /*19e80*/  ISETP.GE.AND P6, PT, R42, RZ, PT ;  /* 0x000000ff2a00720c */ /* 0x000fe40003fc6270 */
[----:B------:R-:W2:Y:S04]  /*19e90*/  LDL.LU R42, [R1+0x8] ;  /* 0x00000800012a7983 */ /* 0x000ea80000300800 */
[----:B------:R0:W2:Y:S01]  /*19ea0*/  @P0 LDG.E.U8 R12, desc[UR20][R16.64] ;  /* 0x00000014100c0981 */ /* 0x0000a2000c1e1100 */
[----:B---3--:R-:W-:-:S03]  /*19eb0*/  ISETP.GE.AND P2, PT, R14, RZ, PT ;  /* 0x000000ff0e00720c */ /* 0x008fc60003f46270 */
[----:B------:R-:W3:Y:S04]  /*19ec0*/  LDL R14, [R1+0x1470] ;  /* 0x00147000010e7983 */ /* 0x000ee80000100800 */
[----:B----4-:R1:W-:Y:S04]  /*19ed0*/  STL [R1+0xd0], R18 ;  /* 0x0000d01201007387 */ /* 0x0103e80000100800 */
[----:B-1----:R-:W4:Y:S01]  /*19ee0*/  LDL R18, [R1+0x1488] ;  /* 0x0014880001127983 */ /* 0x002f220000100800 */
[----:B------:R-:W-:-:S13]  /*19ef0*/  ISETP.GT.U32.AND P3, PT, R9, R91, PT ;  /* 0x0000005b0900720c */ /* 0x000fda0003f64070 */
[----:B------:R-:W-:Y:S01]  /*19f00*/  @!P3 IMAD.IADD R91, R91, 0x1, -R9 ;  /* 0x000000015b5bb824 */ /* 0x000fe200078e0a09 */
[C---:B------:R-:W-:Y:S01]  /*19f10*/  ISETP.GT.U32.AND P3, PT, R9.reuse, R6, PT ;  /* 0x000000060900720c */ /* 0x040fe20003f64070 */
[----:B------:R-:W-:Y:S02]  /*19f20*/  @!P2 IMAD.MOV R92, RZ, RZ, -R92 ;  /* 0x000000ffff5ca224 */ /* 0x000fe400078e0a5c */
[----:B------:R-:W-:Y:S01]  /*19f30*/  @!P6 IMAD.MOV R91, RZ, RZ, -R91 ;  /* 0x000000ffff5be224 */ /* 0x000fe200078e0a5b */
[----:B------:R-:W-:Y:S02]  /*19f40*/  ISETP.GT.U32.AND P6, PT, R9, R22, PT ;  /* 0x000000160900720c */ /* 0x000fe40003fc4070 */
[C---:B------:R-:W-:Y:S02]  /*19f50*/  SEL R92, R47.reuse, R92, !P1 ;  /* 0x0000005c2f5c7207 */ /* 0x040fe40004800000 */
[----:B------:R-:W-:-:S05]  /*19f60*/  SEL R91, R47, R91, !P1 ;  /* 0x0000005b2f5b7207 */ /* 0x000fca0004800000 */
[----:B------:R-:W-:Y:S01]  /*19f70*/  @!P3 IMAD.IADD R6, R6, 0x1, -R9 ;  /* 0x000000010606b824 */ /* 0x000fe200078e0a09 */
[----:B------:R-:W-:-:S04]  /*19f80*/  ISETP.GT.U32.AND P3, PT, R9, R93, PT ;  /* 0x0000005d0900720c */ /* 0x000fc80003f64070 */
[----:B------:R-:W-:Y:S01]  /*19f90*/  ISETP.GT.U32.AND P5, PT, R9, R6, PT ;  /* 0x000000060900720c */ /* 0x000fe20003fa4070 */
[----:B------:R-:W-:Y:S01]  /*19fa0*/  STL [R1+0xd4], R19 ;  /* 0x0000d41301007387 */ /* 0x000fe20000100800 */
[----:B------:R-:W-:Y:S01]  /*19fb0*/  IMAD R91, R91, UR5, RZ ;  /* 0x000000055b5b7c24 */ /* 0x000fe2000f8e02ff */
[----:B------:R-:W-:Y:S01]  /*19fc0*/  PRMT R23, RZ, 0x7610, R23 ;  /* 0x00007610ff177816 */ /* 0x000fe20000000017 */
[----:B--2---:R-:W-:Y:S01]  /*19fd0*/  IMAD R92, R92, UR4, RZ ;  /* 0x000000045c5c7c24 */ /* 0x004fe2000f8e02ff */
[----:B------:R0:W-:Y:S01]  /*19fe0*/  STL [R1+0x4c0], R16 ;  /* 0x0004c01001007387 */ /* 0x0001e20000100800 */
[----:B------:R-:W-:Y:S01]  /*19ff0*/  @!P6 IMAD.IADD R22, R22, 0x1, -R9 ;  /* 0x000000011616e824 */ /* 0x000fe200078e0a09 */
[----:B------:R-:W-:Y:S01]  /*1a000*/  PRMT R11, RZ, 0x7610, R11 ;  /* 0x00007610ff0b7816 */ /* 0x000fe2000000000b */
[----:B------:R-:W1:Y:S01]  /*1a010*/  LDCU UR4, c[0x0][0x3b0] ;  /* 0x00007600ff0477ac */ /* 0x000e620008000800 */
[----:B------:R2:W-:Y:S01]  /*1a020*/  STL [R1+0x4bc], R17 ;  /* 0x0004bc1101007387 */ /* 0x0005e20000100800 */
[----:B------:R-:W-:Y:S01]  /*1a030*/  @!P3 IMAD.IADD R93, R93, 0x1, -R9 ;  /* 0x000000015d5db824 */ /* 0x000fe200078e0a09 */
[----:B------:R-:W1:Y:S02]  /*1a040*/  LDCU UR5, c[0x0][0x3b0] ;  /* 0x00007600ff0577ac */ /* 0x000e640008000800 */
[----:B------:R-:W4:Y:S01]  /*1a050*/  LDL R87, [R1+0x14b4] ;  /* 0x0014b40001577983 */ /* 0x000f220000100800 */
[----:B0-----:R-:W-:-:S03]  /*1a060*/  IADD3 R16, P6, PT, R91, R8, RZ ;  /* 0x000000085b107210 */ /* 0x001fc60007fde0ff */
[----:B------:R-:W4:Y:S04]  /*1a070*/  LDL.LU R19, [R1+0xc] ;  /* 0x00000c0001137983 */ /* 0x000f280000300800 */
[----:B------:R-:W4:Y:S01]  /*1a080*/  LDL.LU R21, [R1+0x10] ;  /* 0x0000100001157983 */ /* 0x000f220000300800 */
[----:B------:R-:W-:-:S03]  /*1a090*/  @!P5 IMAD.IADD R6, R6, 0x1, -R9 ;  /* 0x000000010606d824 */ /* 0x000fc600078e0a09 */
[----:B------:R0:W-:Y:S01]  /*1a0a0*/  STL [R1+0xcc], R12 ;  /* 0x0000cc0c01007387 */ /* 0x0001e20000100800 */
[----:B--2---:R-:W-:-:S03]  /*1a0b0*/  LEA.HI.X.SX32 R17, R91, R5, 0x1, P6 ;  /* 0x000000055b117211 */ /* 0x004fc600030f0eff */
[----:B------:R2:W-:Y:S04]  /*1a0c0*/  STL [R1+0x500], R16 ;  /* 0x0005001001007387 */ /* 0x0005e80000100800 */
[----:B------:R2:W4:Y:S01]  /*1a0d0*/  @P0 LDG.E.U8 R23, desc[UR20][R16.64] ;  /* 0x0000001410170981 */ /* 0x000522000c1e1100 */
[----:B0-----:R-:W-:-:S05]  /*1a0e0*/  IADD3 R12, P3, PT, R92, R8, RZ ;  /* 0x000000085c0c7210 */ /* 0x001fca0007f7e0ff */
[----:B--2---:R-:W-:Y:S01]  /*1a0f0*/  @P0 IMAD.MOV.U32 R16, RZ, RZ, R12 ;  /* 0x000000ffff100224 */ /* 0x004fe200078e000c */
[----:B---3--:R-:W-:Y:S02]  /*1a100*/  ISETP.GE.AND P6, PT, R14, RZ, PT ;  /* 0x000000ff0e00720c */ /* 0x008fe40003fc6270 */
[----:B------:R-:W2:Y:S04]  /*1a110*/  LDL.LU R14, [R1+0x1814] ;  /* 0x00181400010e7983 */ /* 0x000ea80000300800 */
[----:B------:R-:W-:Y:S04]  /*1a120*/  STL [R1+0x540], R12 ;  /* 0x0005400c01007387 */ /* 0x000fe80000100800 */
[----:B------:R0:W-:Y:S01]  /*1a130*/  STL [R1+0x4fc], R17 ;  /* 0x0004fc1101007387 */ /* 0x0001e20000100800 */
[----:B----4-:R-:W-:-:S02]  /*1a140*/  ISETP.GE.AND P5, PT, R18, RZ, PT ;  /* 0x000000ff1200720c */ /* 0x010fc40003fa6270 */
[----:B------:R-:W-:-:S05]  /*1a150*/  LEA.HI.X.SX32 R18, R92, R5, 0x1, P3 ;  /* 0x000000055c127211 */ /* 0x000fca00018f0eff */
[----:B0-----:R-:W-:-:S05]  /*1a160*/  @P0 IMAD.MOV.U32 R17, RZ, RZ, R18 ;  /* 0x000000ffff110224 */ /* 0x001fca00078e0012 */
[----:B------:R0:W3:Y:S01]  /*1a170*/  @P0 LDG.E.U8 R11, desc[UR20][R16.64] ;  /* 0x00000014100b0981 */ /* 0x0000e2000c1e1100 */
[C---:B------:R-:W-:Y:S01]  /*1a180*/  ISETP.GT.U32.AND P2, PT, R9.reuse, R42, PT ;  /* 0x0000002a0900720c */ /* 0x040fe20003f44070 */
[----:B------:R-:W-:Y:S02]  /*1a190*/  IMAD.MOV.U32 R12, RZ, RZ, R22 ;  /* 0x000000ffff0c7224 */ /* 0x000fe400078e0016 */
[----:B------:R4:W-:Y:S01]  /*1a1a0*/  STL [R1+0x53c], R18 ;  /* 0x00053c1201007387 */ /* 0x0009e20000100800 */
[----:B------:R-:W-:Y:S01]  /*1a1b0*/  ISETP.GT.U32.AND P3, PT, R9, R93, PT ;  /* 0x0000005d0900720c */ /* 0x000fe20003f64070 */
[----:B------:R-:W-:Y:S02]  /*1a1c0*/  @!P6 IMAD.MOV R12, RZ, RZ, -R12 ;  /* 0x000000ffff0ce224 */ /* 0x000fe400078e0a0c */
[----:B----4-:R-:W4:Y:S06]  /*1a1d0*/  LDL R18, [R1+0x14cc] ;  /* 0x0014cc0001127983 */ /* 0x010f2c0000100800 */
[----:B------:R-:W-:Y:S01]  /*1a1e0*/  @!P2 IMAD.IADD R42, R42, 0x1, -R9 ;  /* 0x000000012a2aa824 */ /* 0x000fe200078e0a09 */
[----:B------:R-:W-:-:S04]  /*1a1f0*/  SEL R12, R47, R12, !P1 ;  /* 0x0000000c2f0c7207 */ /* 0x000fc80004800000 */
[----:B------:R-:W-:Y:S01]  /*1a200*/  ISETP.GT.U32.AND P6, PT, R9, R42, PT ;  /* 0x0000002a0900720c */ /* 0x000fe20003fc4070 */
[----:B------:R-:W-:Y:S02]  /*1a210*/  @!P3 IMAD.IADD R93, R93, 0x1, -R9 ;  /* 0x000000015d5db824 */ /* 0x000fe400078e0a09 */
[----:B------:R-:W-:Y:S01]  /*1a220*/  IMAD R12, R12, UR6, RZ ;  /* 0x000000060c0c7c24 */ /* 0x000fe2000f8e02ff */
[----:B------:R-:W-:Y:S01]  /*1a230*/  PRMT R20, RZ, 0x7610, R20 ;  /* 0x00007610ff147816 */ /* 0x000fe20000000014 */
[----:B------:R-:W0:Y:S01]  /*1a240*/  LDCU UR6, c[0x0][0x3b0] ;  /* 0x00007600ff0677ac */ /* 0x000e220008000800 */
[----:B------:R-:W-:-:S07]  /*1a250*/  ISETP.GE.AND P2, PT, R87, RZ, PT ;  /* 0x000000ff5700720c */ /* 0x000fce0003f46270 */
[----:B------:R-:W-:-:S06]  /*1a260*/  @!P6 IMAD.IADD R42, R42, 0x1, -R9 ;  /* 0x000000012a2ae824 */ /* 0x000fcc00078e0a09 */
[----:B------:R-:W-:Y:S01]  /*1a270*/  @!P2 IMAD.MOV R93, RZ, RZ, -R93 ;  /* 0x000000ffff5da224 */ /* 0x000fe200078e0a5d */
[----:B0-----:R-:W-:-:S04]  /*1a280*/  IADD3 R16, P2, PT, R12, R8, RZ ;  /* 0x000000080c107210 */ /* 0x001fc80007f5e0ff */
[----:B------:R-:W-:Y:S02]  /*1a290*/  LEA.HI.X.SX32 R17, R12, R5, 0x1, P2 ;  /* 0x000000050c117211 */ /* 0x000fe400010f0eff */
[----:B------:R-:W-:-:S03]  /*1a2a0*/  SEL R93, R47, R93, !P1 ;  /* 0x0000005d2f5d7207 */ /* 0x000fc60004800000 */
[----:B------:R0:W4:Y:S02]  /*1a2b0*/  @P0 LDG.E.U8 R20, desc[UR20][R16.64] ;  /* 0x0000001410140981 */ /* 0x000124000c1e1100 */
[----:B-1----:R-:W-:Y:S01]  /*1a2c0*/  IMAD R93, R93, UR5, RZ ;  /* 0x000000055d5d7c24 */ /* 0x002fe2000f8e02ff */
[----:B------:R-:W-:Y:S01]  /*1a2d0*/  PRMT R4, RZ, 0x7610, R4 ;  /* 0x00007610ff047816 */ /* 0x000fe20000000004 */
[----:B------:R-:W1:Y:S01]  /*1a2e0*/  LDCU UR5, c[0x0][0x3b0] ;  /* 0x00007600ff0577ac */ /* 0x000e620008000800 */
[----:B--2---:R-:W-:Y:S01]  /*1a2f0*/  PRMT R14, RZ, 0x7610, R14 ;  /* 0x00007610ff0e7816 */ /* 0x004fe2000000000e */
[----:B---3--:R2:W-:Y:S02]  /*1a300*/  STL [R1+0xc4], R11 ;  /* 0x0000c40b01007387 */ /* 0x0085e40000100800 */
[----:B--2---:R-:W-:-:S04]  /*1a310*/  IMAD.MOV.U32 R11, RZ, RZ, R6 ;  /* 0x000000ffff0b7224 */ /* 0x004fc800078e0006 */
[----:B------:R-:W-:-:S05]  /*1a320*/  @!P5 IMAD.MOV R11, RZ, RZ, -R11 ;  /* 0x000000ffff0bd224 */ /* 0x000fca00078e0a0b */
[----:B------:R-:W-:-:S05]  /*1a330*/  SEL R11, R47, R11, !P1 ;  /* 0x0000000b2f0b7207 */ /* 0x000fca0004800000 */
[----:B------:R-:W-:Y:S01]  /*1a340*/  IMAD R11, R11, UR4, RZ ;  /* 0x000000040b0b7c24 */ /* 0x000fe2000f8e02ff */
[----:B------:R2:W-:Y:S01]  /*1a350*/  STL [R1+0xc8], R23 ;  /* 0x0000c81701007387 */ /* 0x0005e20000100800 */
[----:B------:R-:W-:Y:S01]  /*1a360*/  IMAD.MOV.U32 R6, RZ, RZ, R13 ;  /* 0x000000ffff067224 */ /* 0x000fe200078e000d */
[----:B------:R-:W-:Y:S01]  /*1a370*/  ISETP.GT.U32.AND P5, PT, R9, R19, PT ;  /* 0x000000130900720c */ /* 0x000fe20003fa4070 */
[----:B------:R-:W3:Y:S01]  /*1a380*/  LDCU UR4, c[0x0][0x3b0] ;  /* 0x00007600ff0477ac */ /* 0x000ee20008000800 */
[----:B------:R-:W-:-:S04]  /*1a390*/  IADD3 R87, P6, PT, R11, R8, RZ ;  /* 0x000000080b577210 */ /* 0x000fc80007fde0ff */
[----:B------:R-:W-:Y:S01]  /*1a3a0*/  LEA.HI.X.SX32 R11, R11, R5, 0x1, P6 ;  /* 0x000000050b0b7211 */ /* 0x000fe200030f0eff */
[----:B--2---:R-:W2:Y:S04]  /*1a3b0*/  LDL R23, [R1+0x14e4] ;  /* 0x0014e40001177983 */ /* 0x004ea80000100800 */
[----:B------:R-:W3:Y:S04]  /*1a3c0*/  LDL.LU R13, [R1+0x1c] ;  /* 0x00001c00010d7983 */ /* 0x000ee80000300800 */
[----:B------:R0:W-:Y:S04]  /*1a3d0*/  STL [R1+0x580], R16 ;  /* 0x0005801001007387 */ /* 0x0001e80000100800 */
[----:B------:R-:W-:Y:S04]  /*1a3e0*/  STL [R1+0x5c0], R87 ;  /* 0x0005c05701007387 */ /* 0x000fe80000100800 */
[----:B------:R-:W3:Y:S01]  /*1a3f0*/  LDL R22, [R1+0x1510] ;  /* 0x0015100001167983 */ /* 0x000ee20000100800 */
[----:B0-----:R-:W-:-:S03]  /*1a400*/  @P0 IMAD.MOV.U32 R16, RZ, RZ, R87 ;  /* 0x000000ffff100224 */ /* 0x001fc600078e0057 */
[----:B------:R0:W-:Y:S02]  /*1a410*/  STL [R1+0x57c], R17 ;  /* 0x00057c1101007387 */ /* 0x0001e40000100800 */
[----:B0-----:R-:W-:-:S05]  /*1a420*/  @P0 IMAD.MOV.U32 R17, RZ, RZ, R11 ;  /* 0x000000ffff110224 */ /* 0x001fca00078e000b */
[----:B------:R0:W3:Y:S02]  /*1a430*/  @P0 LDG.E.U8 R14, desc[UR20][R16.64] ;  /* 0x00000014100e0981 */ /* 0x0000e4000c1e1100 */
[----:B0-----:R-:W-:-:S04]  /*1a440*/  IADD3 R16, P6, PT, R93, R8, RZ ;  /* 0x000000085d107210 */ /* 0x001fc80007fde0ff */
[----:B------:R-:W-:-:S05]  /*1a450*/  LEA.HI.X.SX32 R17, R93, R5, 0x1, P6 ;  /* 0x000000055d117211 */ /* 0x000fca00030f0eff */
[----:B------:R-:W3:Y:S01]  /*1a460*/  @P0 LDG.E.U8 R4, desc[UR20][R16.64] ;  /* 0x0000001410040981 */ /* 0x000ee2000c1e1100 */
[----:B------:R-:W-:Y:S01]  /*1a470*/  ISETP.GT.U32.AND P3, PT, R9, R21, PT ;  /* 0x000000150900720c */ /* 0x000fe20003f64070 */
[--C-:B------:R-:W-:Y:S01]  /*1a480*/  @!P5 IMAD.IADD R19, R19, 0x1, -R9.reuse ;  /* 0x000000011313d824 */ /* 0x100fe200078e0a09 */
[----:B----4-:R-:W-:Y:S02]  /*1a490*/  ISETP.GE.AND P2, PT, R18, RZ, PT ;  /* 0x000000ff1200720c */ /* 0x010fe40003f46270 */
[----:B------:R-:W4:Y:S02]  /*1a4a0*/  LDL.LU R18, [R1+0x18] ;  /* 0x0000180001127983 */ /* 0x000f240000300800 */
[----:B------:R-:W-:Y:S02]  /*1a4b0*/  ISETP.GT.U32.AND P5, PT, R9, R19, PT ;  /* 0x000000130900720c */ /* 0x000fe40003fa4070 */
[----:B------:R0:W-:Y:S05]  /*1a4c0*/  STL [R1+0x5bc], R11 ;  /* 0x0005bc0b01007387 */ /* 0x0001ea0000100800 */
[----:B------:R-:W-:-:S02]  /*1a4d0*/  @!P3 IMAD.IADD R21, R21, 0x1, -R9 ;  /* 0x000000011515b824 */ /* 0x000fc400078e0a09 */
[----:B0-----:R-:W-:-:S04]  /*1a4e0*/  IMAD.MOV.U32 R11, RZ, RZ, R42 ;  /* 0x000000ffff0b7224 */ /* 0x001fc800078e002a */
[----:B------:R-:W-:Y:S01]  /*1a4f0*/  @!P2 IMAD.MOV R11, RZ, RZ, -R11 ;  /* 0x000000ffff0ba224 */ /* 0x000fe200078e0a0b */
[----:B------:R0:W-:Y:S01]  /*1a500*/  STL [R1+0xc0], R20 ;  /* 0x0000c01401007387 */ /* 0x0001e20000100800 */
[----:B------:R-:W-:-:S03]  /*1a510*/  @!P5 IMAD.IADD R19, R19, 0x1, -R9 ;  /* 0x000000011313d824 */ /* 0x000fc600078e0a09 */
[----:B------:R-:W-:Y:S01]  /*1a520*/  SEL R11, R47, R11, !P1 ;  /* 0x0000000b2f0b7207 */ /* 0x000fe20004800000 */
[----:B------:R-:W-:Y:S01]  /*1a530*/  IMAD.MOV.U32 R12, RZ, RZ, R19 ;  /* 0x000000ffff0c7224 */ /* 0x000fe200078e0013 */
[----:B0-----:R-:W4:Y:S03]  /*1a540*/  LDL.LU R20, [R1+0x14] ;  /* 0x0000140001147983 */ /* 0x001f260000300800 */
[----:B------:R-:W-:Y:S01]  /*1a550*/  IMAD R11, R11, UR7, RZ ;  /* 0x000000070b0b7c24 */ /* 0x000fe2000f8e02ff */
[----:B------:R-:W-:Y:S01]  /*1a560*/  PRMT R3, RZ, 0x7610, R3 ;  /* 0x00007610ff037816 */ /* 0x000fe20000000003 */
[----:B------:R-:W0:Y:S01]  /*1a570*/  LDCU UR7, c[0x0][0x3b0] ;  /* 0x00007600ff0777ac */ /* 0x000e220008000800 */
[----:B------:R-:W4:Y:S01]  /*1a580*/  LDL.LU R87, [R1+0x1810] ;  /* 0x0018100001577983 */ /* 0x000f220000300800 */
[----:B--2---:R-:W-:-:S13]  /*1a590*/  ISETP.GE.AND P3, PT, R23, RZ, PT ;  /* 0x000000ff1700720c */ /* 0x004fda0003f66270 */
[----:B------:R-:W-:Y:S01]  /*1a5a0*/  @!P3 IMAD.MOV R12, RZ, RZ, -R12 ;  /* 0x000000ffff0cb224 */ /* 0x000fe200078e0a0c */
[----:B---3--:R-:W-:Y:S01]  /*1a5b0*/  ISETP.GE.AND P5, PT, R22, RZ, PT ;  /* 0x000000ff1600720c */ /* 0x008fe20003fa6270 */
[----:B------:R2:W-:Y:S04]  /*1a5c0*/  STL [R1+0xa0], R14 ;  /* 0x0000a00e01007387 */ /* 0x0005e80000100800 */
[----:B--2---:R-:W2:Y:S04]  /*1a5d0*/  LDL.LU R14, [R1+0x180c] ;  /* 0x00180c00010e7983 */ /* 0x004ea80000300800 */
[----:B------:R-:W3:Y:S04]  /*1a5e0*/  LDL.LU R42, [R1+0x1808] ;  /* 0x00180800012a7983 */ /* 0x000ee80000300800 */
[----:B------:R-:W-:Y:S04]  /*1a5f0*/  STL [R1+0x600], R16 ;  /* 0x0006001001007387 */ /* 0x000fe80000100800 */
[----:B------:R-:W-:Y:S04]  /*1a600*/  STL [R1+0x5fc], R17 ;  /* 0x0005fc1101007387 */ /* 0x000fe80000100800 */
[----:B------:R-:W2:Y:S04]  /*1a610*/  LDL.LU R19, [R1+0x20] ;  /* 0x0000200001137983 */ /* 0x000ea80000300800 */
[----:B------:R0:W-:Y:S04]  /*1a620*/  STL [R1+0x1794], R4 ;  /* 0x0017940401007387 */ /* 0x0001e80000100800 */
[----:B------:R-:W2:Y:S01]  /*1a630*/  LDL R22, [R1+0x152c] ;  /* 0x00152c0001167983 */ /* 0x000ea20000100800 */
[----:B0-----:R-:W-:-:S04]  /*1a640*/  IADD3 R4, P3, PT, R11, R8, RZ ;  /* 0x000000080b047210 */ /* 0x001fc80007f7e0ff */
[----:B------:R-:W-:Y:S01]  /*1a650*/  LEA.HI.X.SX32 R16, R11, R5, 0x1, P3 ;  /* 0x000000050b107211 */ /* 0x000fe200018f0eff */
[----:B------:R-:W-:Y:S04]  /*1a660*/  STL [R1+0x640], R4 ;  /* 0x0006400401007387 */ /* 0x000fe80000100800 */
[----:B------:R0:W-:Y:S01]  /*1a670*/  STL [R1+0x63c], R16 ;  /* 0x00063c1001007387 */ /* 0x0001e20000100800 */
[----:B------:R-:W-:Y:S02]  /*1a680*/  @P0 IMAD.MOV.U32 R17, RZ, RZ, R16 ;  /* 0x000000ffff110224 */ /* 0x000fe400078e0010 */
[----:B0-----:R-:W-:Y:S01]  /*1a690*/  @P0 IMAD.MOV.U32 R16, RZ, RZ, R4 ;  /* 0x000000ffff100224 */ /* 0x001fe200078e0004 */
[----:B------:R-:W-:Y:S01]  /*1a6a0*/  ISETP.GT.U32.AND P2, PT, R9, R21, PT ;  /* 0x000000150900720c */ /* 0x000fe20003f44070 */
[----:B------:R-:W2:Y:S04]  /*1a6b0*/  LDL R4, [R1+0x1574] ;  /* 0x0015740001047983 */ /* 0x000ea80000100800 */
[----:B------:R0:W2:Y:S01]  /*1a6c0*/  @P0 LDG.E.U8 R3, desc[UR20][R16.64] ;  /* 0x0000001410030981 */ /* 0x0000a2000c1e1100 */
[----:B------:R-:W-:-:S07]  /*1a6d0*/  SEL R12, R47, R12, !P1 ;  /* 0x0000000c2f0c7207 */ /* 0x000fce0004800000 */
[----:B------:R-:W-:Y:S02]  /*1a6e0*/  @!P2 IMAD.IADD R21, R21, 0x1, -R9 ;  /* 0x000000011515a824 */ /* 0x000fe400078e0a09 */
[----:B------:R-:W-:Y:S01]  /*1a6f0*/  IMAD R12, R12, UR4, RZ ;  /* 0x000000040c0c7c24 */ /* 0x000fe2000f8e02ff */
[----:B------:R-:W-:Y:S01]  /*1a700*/  PRMT R2, RZ, 0x7610, R2 ;  /* 0x00007610ff027816 */ /* 0x000fe20000000002 */
[----:B------:R-:W-:Y:S01]  /*1a710*/  IMAD.MOV.U32 R11, RZ, RZ, R21 ;  /* 0x000000ffff0b7224 */ /* 0x000fe200078e0015 */
[----:B------:R-:W-:Y:S01]  /*1a720*/  ISETP.GT.U32.AND P6, PT, R9, R13, PT ;  /* 0x0000000d0900720c */ /* 0x000fe20003fc4070 */
[----:B------:R-:W1:Y:S02]  /*1a730*/  LDCU UR4, c[0x0][0x3b0] ;  /* 0x00007600ff0477ac */ /* 0x000e640008000800 */
[----:B------:R-:W-:Y:S01]  /*1a740*/  @!P5 IMAD.MOV R11, RZ, RZ, -R11 ;  /* 0x000000ffff0bd224 */ /* 0x000fe200078e0a0b */
[----:B------:R-:W-:-:S04]  /*1a750*/  IADD3 R21, P5, PT, R12, R8, RZ ;  /* 0x000000080c157210 */ /* 0x000fc80007fbe0ff */
[----:B0-----:R-:W-:Y:S01]  /*1a760*/  LEA.HI.X.SX32 R17, R12, R5, 0x1, P5 ;  /* 0x000000050c117211 */ /* 0x001fe200028f0eff */
[----:B------:R-:W-:-:S05]  /*1a770*/  @P0 IMAD.MOV.U32 R16, RZ, RZ, R21 ;  /* 0x000000ffff100224 */ /* 0x000fca00078e0015 */
[----:B------:R0:W3:Y:S01]  /*1a780*/  @P0 LDG.E.U8 R2, desc[UR20][R16.64] ;  /* 0x0000001410020981 */ /* 0x0000e2000c1e1100 */
[----:B------:R-:W-:Y:S01]  /*1a790*/  @!P6 IMAD.IADD R13, R13, 0x1, -R9 ;  /* 0x000000010d0de824 */ /* 0x000fe200078e0a09 */
[----:B----4-:R-:W-:Y:S02]  /*1a7a0*/  ISETP.GT.U32.AND P6, PT, R9, R20, PT ;  /* 0x000000140900720c */ /* 0x010fe40003fc4070 */
[----:B------:R-:W-:-:S05]  /*1a7b0*/  SEL R11, R47, R11, !P1 ;  /* 0x0000000b2f0b7207 */ /* 0x000fca0004800000 */
[----:B-1----:R-:W-:Y:S01]  /*1a7c0*/  IMAD R11, R11, UR5, RZ ;  /* 0x000000050b0b7c24 */ /* 0x002fe2000f8e02ff */
[----:B------:R-:W-:Y:S01]  /*1a7d0*/  PRMT R93, RZ, 0x7610, R93 ;  /* 0x00007610ff5d7816 */ /* 0x000fe2000000005d */
[----:B------:R-:W1:Y:S04]  /*1a7e0*/  LDCU UR5, c[0x0][0x3b0] ;  /* 0x00007600ff0577ac */ /* 0x000e680008000800 */
[----:B------:R-:W-:Y:S01]  /*1a7f0*/  @!P6 IMAD.IADD R20, R20, 0x1, -R9 ;  /* 0x000000011414e824 */ /* 0x000fe200078e0a09 */
[----:B------:R-:W-:-:S04]  /*1a800*/  IADD3 R23, P6, PT, R11, R8, RZ ;  /* 0x000000080b177210 */ /* 0x000fc80007fde0ff */
[----:B------:R-:W-:Y:S01]  /*1a810*/  LEA.HI.X.SX32 R11, R11, R5, 0x1, P6 ;  /* 0x000000050b0b7211 */ /* 0x000fe200030f0eff */
[----:B0-----:R-:W-:Y:S01]  /*1a820*/  @P0 IMAD.MOV.U32 R16, RZ, RZ, R23 ;  /* 0x000000ffff100224 */ /* 0x001fe200078e0017 */
[----:B--2---:R0:W-:Y:S04]  /*1a830*/  STL [R1+0x1798], R3 ;  /* 0x0017980301007387 */ /* 0x0041e80000100800 */
[----:B0-----:R-:W2:Y:S04]  /*1a840*/  LDL.LU R3, [R1+0x2c] ;  /* 0x00002c0001037983 */ /* 0x001ea80000300800 */
[----:B------:R0:W-:Y:S04]  /*1a850*/  STL [R1+0x680], R21 ;  /* 0x0006801501007387 */ /* 0x0001e80000100800 */
[----:B------:R-:W4:Y:S01]  /*1a860*/  LDL R12, [R1+0x1558] ;  /* 0x00155800010c7983 */ /* 0x000f220000100800 */
[----:B------:R-:W-:-:S03]  /*1a870*/  ISETP.GE.AND P5, PT, R22, RZ, PT ;  /* 0x000000ff1600720c */ /* 0x000fc60003fa6270 */
[----:B------:R-:W2:Y:S04]  /*1a880*/  LDL R22, [R1+0x15a8] ;  /* 0x0015a80001167983 */ /* 0x000ea80000100800 */
[----:B------:R1:W-:Y:S01]  /*1a890*/  STL [R1+0x67c], R17 ;  /* 0x00067c1101007387 */ /* 0x0003e20000100800 */
[C---:B------:R-:W-:Y:S02]  /*1a8a0*/  ISETP.GT.U32.AND P2, PT, R9.reuse, R18, PT ;  /* 0x000000120900720c */ /* 0x040fe40003f44070 */
[----:B------:R-:W-:Y:S01]  /*1a8b0*/  ISETP.GT.U32.AND P3, PT, R9, R13, PT ;  /* 0x0000000d0900720c */ /* 0x000fe20003f64070 */
[----:B0-----:R-:W2:Y:S01]  /*1a8c0*/  LDL.LU R21, [R1+0x28] ;  /* 0x0000280001157983 */ /* 0x001ea20000300800 */
[----:B-1----:R-:W-:-:S05]  /*1a8d0*/  @P0 IMAD.MOV.U32 R17, RZ, RZ, R11 ;  /* 0x000000ffff110224 */ /* 0x002fca00078e000b */
[----:B------:R0:W2:Y:S04]  /*1a8e0*/  @P0 LDG.E.U8 R93, desc[UR20][R16.64] ;  /* 0x00000014105d0981 */ /* 0x0000a8000c1e1100 */
[----:B------:R-:W-:-:S05]  /*1a8f0*/  @!P2 IMAD.IADD R18, R18, 0x1, -R9 ;  /* 0x000000011212a824 */ /* 0x000fca00078e0a09 */
[----:B------:R-:W-:Y:S01]  /*1a900*/  ISETP.GT.U32.AND P2, PT, R9, R18, PT ;  /* 0x000000120900720c */ /* 0x000fe20003f44070 */
[----:B------:R-:W-:Y:S01]  /*1a910*/  @!P3 IMAD.IADD R13, R13, 0x1, -R9 ;  /* 0x000000010d0db824 */ /* 0x000fe200078e0a09 */
[----:B------:R-:W-:Y:S01]  /*1a920*/  STL [R1+0x6c0], R23 ;  /* 0x0006c01701007387 */ /* 0x000fe20000100800 */
[----:B------:R-:W-:-:S10]  /*1a930*/  ISETP.GT.U32.AND P6, PT, R9, R20, PT ;  /* 0x000000140900720c */ /* 0x000fd40003fc4070 */
[--C-:B------:R-:W-:Y:S01]  /*1a940*/  @!P2 IMAD.IADD R18, R18, 0x1, -R9.reuse ;  /* 0x000000011212a824 */ /* 0x100fe200078e0a09 */
[----:B---3--:R-:W-:Y:S04]  /*1a950*/  STL [R1+0x179c], R2 ;  /* 0x00179c0201007387 */ /* 0x008fe80000100800 */
[----:B------:R1:W-:Y:S02]  /*1a960*/  STL [R1+0x6bc], R11 ;  /* 0x0006bc0b01007387 */ /* 0x0003e40000100800 */
[----:B-1----:R-:W-:Y:S02]  /*1a970*/  IMAD.MOV.U32 R11, RZ, RZ, R18 ;  /* 0x000000ffff0b7224 */ /* 0x002fe400078e0012 */
[----:B------:R-:W-:Y:S01]  /*1a980*/  @!P6 IMAD.IADD R20, R20, 0x1, -R9 ;  /* 0x000000011414e824 */ /* 0x000fe200078e0a09 */
[----:B------:R-:W-:-:S02]  /*1a990*/  ISETP.GT.U32.AND P3, PT, R9, R19, PT ;  /* 0x000000130900720c */ /* 0x000fc40003f64070 */
[----:B------:R-:W-:-:S11]  /*1a9a0*/  PRMT R92, RZ, 0x7610, R92 ;  /* 0x00007610ff5c7816 */ /* 0x000fd6000000005c */
[----:B------:R-:W-:-:S05]  /*1a9b0*/  @!P3 IMAD.IADD R19, R19, 0x1, -R9 ;  /* 0x000000011313b824 */ /* 0x000fca00078e0a09 */
[----:B------:R-:W-:Y:S02]  /*1a9c0*/  ISETP.GT.U32.AND P3, PT, R9, R19, PT ;  /* 0x000000130900720c */ /* 0x000fe40003f64070 */
[----:B------:R-:W-:-:S11]  /*1a9d0*/  PRMT R91, RZ, 0x7610, R91 ;  /* 0x00007610ff5b7816 */ /* 0x000fd6000000005b */
[----:B------:R-:W-:Y:S01]  /*1a9e0*/  @!P3 IMAD.IADD R19, R19, 0x1, -R9 ;  /* 0x000000011313b824 */ /* 0x000fe200078e0a09 */
[----:B----4-:R-:W-:Y:S01]  /*1a9f0*/  ISETP.GE.AND P2, PT, R12, RZ, PT ;  /* 0x000000ff0c00720c */ /* 0x010fe20003f46270 */
[----:B------:R-:W-:Y:S02]  /*1aa00*/  IMAD.MOV.U32 R12, RZ, RZ, R13 ;  /* 0x000000ffff0c7224 */ /* 0x000fe400078e000d */
[----:B------:R-:W3:Y:S02]  /*1aa10*/  LDL.LU R13, [R1+0x1804] ;  /* 0x00180400010d7983 */ /* 0x000ee40000300800 */
[----:B------:R-:W-:Y:S01]  /*1aa20*/  @!P5 IMAD.MOV R12, RZ, RZ, -R12 ;  /* 0x000000ffff0cd224 */ /* 0x000fe200078e0a0c */
[----:B------:R-:W-:Y:S01]  /*1aa30*/  ISETP.GE.AND P5, PT, R4, RZ, PT ;  /* 0x000000ff0400720c */ /* 0x000fe20003fa6270 */
[----:B------:R-:W4:Y:S06]  /*1aa40*/  LDL.LU R23, [R1+0x30] ;  /* 0x0000300001177983 */ /* 0x000f2c0000300800 */
[----:B------:R-:W-:Y:S01]  /*1aa50*/  @!P2 IMAD.MOV R11, RZ, RZ, -R11 ;  /* 0x000000ffff0ba224 */ /* 0x000fe200078e0a0b */
[----:B--2---:R-:W-:-:S02]  /*1aa60*/  ISETP.GT.U32.AND P2, PT, R9, R3, PT ;  /* 0x000000030900720c */ /* 0x004fc40003f44070 */
[C---:B0-----:R-:W-:Y:S02]  /*1aa70*/  SEL R16, R47.reuse, R12, !P1 ;  /* 0x0000000c2f107207 */ /* 0x041fe40004800000 */
[----:B------:R-:W-:Y:S01]  /*1aa80*/  SEL R11, R47, R11, !P1 ;  /* 0x0000000b2f0b7207 */ /* 0x000fe20004800000 */
[----:B------:R-:W-:Y:S02]  /*1aa90*/  IMAD.MOV.U32 R12, RZ, RZ, R20 ;  /* 0x000000ffff0c7224 */ /* 0x000fe400078e0014 */
[----:B------:R-:W-:Y:S01]  /*1aaa0*/  IMAD R17, R16, UR4, RZ ;  /* 0x0000000410117c24 */ /* 0x000fe2000f8e02ff */
[----:B------:R-:W-:Y:S01]  /*1aab0*/  ISETP.GT.U32.AND P3, PT, R9, R21, PT ;  /* 0x000000150900720c */ /* 0x000fe20003f64070 */
[----:B------:R-:W-:Y:S01]  /*1aac0*/  IMAD R16, R11, UR5, RZ ;  /* 0x000000050b107c24 */ /* 0x000fe2000f8e02ff */
[----:B------:R-:W-:Y:S01]  /*1aad0*/  STL [R1+0x17a0], R93 ;  /* 0x0017a05d01007387 */ /* 0x000fe20000100800 */
[----:B------:R-:W-:Y:S01]  /*1aae0*/  @!P5 IMAD.MOV R12, RZ, RZ, -R12 ;  /* 0x000000ffff0cd224 */ /* 0x000fe200078e0a0c */
[-C--:B------:R-:W-:Y:S01]  /*1aaf0*/  IADD3 R20, P5, PT, R17, R8.reuse, RZ ;  /* 0x0000000811147210 */ /* 0x080fe20007fbe0ff */
[----:B------:R-:W-:Y:S01]  /*1ab00*/  @!P2 IMAD.IADD R3, R3, 0x1, -R9 ;  /* 0x000000010303a824 */ /* 0x000fe200078e0a09 */
[C---:B------:R-:W-:Y:S01]  /*1ab10*/  IADD3 R2, P2, PT, R16.reuse, R8, RZ ;  /* 0x0000000810027210 */ /* 0x040fe20007f5e0ff */
[----:B------:R-:W2:Y:S01]  /*1ab20*/  LDL.LU R18, [R1+0x38] ;  /* 0x0000380001127983 */ /* 0x000ea20000300800 */
[-C--:B------:R-:W-:Y:S01]  /*1ab30*/  LEA.HI.X.SX32 R17, R17, R5.reuse, 0x1, P5 ;  /* 0x0000000511117211 */ /* 0x080fe200028f0eff */
[----:B------:R-:W-:Y:S01]  /*1ab40*/  IMAD.MOV.U32 R11, RZ, RZ, R19 ;  /* 0x000000ffff0b7224 */ /* 0x000fe200078e0013 */
[----:B------:R-:W-:Y:S01]  /*1ab50*/  LEA.HI.X.SX32 R4, R16, R5, 0x1, P2 ;  /* 0x0000000510047211 */ /* 0x000fe200010f0eff */
[----:B------:R-:W-:Y:S01]  /*1ab60*/  @P0 IMAD.MOV.U32 R16, RZ, RZ, R20 ;  /* 0x000000ffff100224 */ /* 0x000fe200078e0014 */
[----:B------:R-:W2:Y:S01]  /*1ab70*/  LDL R19, [R1+0x1630] ;  /* 0x0016300001137983 */ /* 0x000ea20000100800 */
[----:B------:R-:W-:Y:S01]  /*1ab80*/  ISETP.GE.AND P6, PT, R22, RZ, PT ;  /* 0x000000ff1600720c */ /* 0x000fe20003fc6270 */
[----:B------:R-:W-:Y:S01]  /*1ab90*/  @!P3 IMAD.IADD R21, R21, 0x1, -R9 ;  /* 0x000000011515b824 */ /* 0x000fe200078e0a09 */
[----:B------:R-:W-:Y:S01]  /*1aba0*/  PRMT R90, RZ, 0x7610, R90 ;  /* 0x00007610ff5a7816 */ /* 0x000fe2000000005a */
[----:B------:R0:W2:Y:S01]  /*1abb0*/  @P0 LDG.E.U8 R92, desc[UR20][R16.64] ;  /* 0x00000014105c0981 */ /* 0x0000a2000c1e1100 */
[----:B------:R-:W-:Y:S01]  /*1abc0*/  PRMT R89, RZ, 0x7610, R89 ;  /* 0x00007610ff597816 */ /* 0x000fe20000000059 */
[----:B------:R-:W1:Y:S02]  /*1abd0*/  LDCU UR4, c[0x0][0x3b0] ;  /* 0x00007600ff0477ac */ /* 0x000e640008000800 */
[----:B------:R-:W-:Y:S01]  /*1abe0*/  STL [R1+0x708], R20 ;  /* 0x0007081401007387 */ /* 0x000fe20000100800 */
[----:B------:R-:W1:Y:S03]  /*1abf0*/  LDCU UR5, c[0x0][0x3b0] ;  /* 0x00007600ff0577ac */ /* 0x000e660008000800 */
[----:B------:R-:W-:Y:S01]  /*1ac00*/  STL [R1+0x748], R2 ;  /* 0x0007480201007387 */ /* 0x000fe20000100800 */
[----:B0-----:R-:W-:-:S03]  /*1ac10*/  @P0 IMAD.MOV.U32 R16, RZ, RZ, R2 ;  /* 0x000000ffff100224 */ /* 0x001fc600078e0002 */
[----:B------:R0:W-:Y:S01]  /*1ac20*/  STL [R1+0x6fc], R17 ;  /* 0x0006fc1101007387 */ /* 0x0001e20000100800 */
[----:B------:R-:W-:-:S03]  /*1ac30*/  SEL R12, R47, R12, !P1 ;  /* 0x0000000c2f0c7207 */ /* 0x000fc60004800000 */
[----:B------:R-:W3:Y:S01]  /*1ac40*/  LDL R22, [R1+0x15cc] ;  /* 0x0015cc0001167983 */ /* 0x000ee20000100800 */
[----:B0-----:R-:W-:-:S05]  /*1ac50*/  @P0 IMAD.MOV.U32 R17, RZ, RZ, R4 ;  /* 0x000000ffff110224 */ /* 0x001fca00078e0004 */
[----:B------:R0:W3:Y:S01]  /*1ac60*/  @P0 LDG.E.U8 R91, desc[UR20][R16.64] ;  /* 0x00000014105b0981 */ /* 0x0000e2000c1e1100 */
[----:B------:R-:W-:Y:S01]  /*1ac70*/  IMAD R12, R12, UR6, RZ ;  /* 0x000000060c0c7c24 */ /* 0x000fe2000f8e02ff */
[----:B------:R-:W-:Y:S01]  /*1ac80*/  PRMT R88, RZ, 0x7610, R88 ;  /* 0x00007610ff587816 */ /* 0x000fe20000000058 */
[----:B------:R-:W-:Y:S01]  /*1ac90*/  @!P6 IMAD.MOV R11, RZ, RZ, -R11 ;  /* 0x000000ffff0be224 */ /* 0x000fe200078e0a0b */
[----:B------:R0:W-:Y:S01]  /*1aca0*/  STL [R1+0x744], R4 ;  /* 0x0007440401007387 */ /* 0x0001e20000100800 */
[----:B------:R-:W-:Y:S01]  /*1acb0*/  ISETP.GT.U32.AND P6, PT, R9, R3, PT ;  /* 0x000000030900720c */ /* 0x000fe20003fc4070 */
[----:B------:R-:W0:Y:S02]  /*1acc0*/  LDCU UR6, c[0x0][0x3b0] ;  /* 0x00007600ff0677ac */ /* 0x000e240008000800 */
[----:B------:R-:W-:-:S05]  /*1acd0*/  SEL R11, R47, R11, !P1 ;  /* 0x0000000b2f0b7207 */ /* 0x000fca0004800000 */
[----:B------:R-:W-:Y:S01]  /*1ace0*/  IMAD R11, R11, UR7, RZ ;  /* 0x000000070b0b7c24 */ /* 0x000fe2000f8e02ff */
[----:B------:R-:W-:Y:S01]  /*1acf0*/  PRMT R87, RZ, 0x7610, R87 ;  /* 0x00007610ff577816 */ /* 0x000fe20000000057 */
[----:B------:R-:W0:Y:S03]  /*1ad00*/  LDCU UR7, c[0x0][0x3b0] ;  /* 0x00007600ff0777ac */ /* 0x000e260008000800 */
[----:B------:R-:W-:Y:S01]  /*1ad10*/  @!P6 IMAD.IADD R3, R3, 0x1, -R9 ;  /* 0x000000010303e824 */ /* 0x000fe200078e0a09 */
[----:B------:R-:W-:-:S04]  /*1ad20*/  IADD3 R2, P6, PT, R11, R8, RZ ;  /* 0x000000080b027210 */ /* 0x000fc80007fde0ff */
[----:B------:R-:W-:Y:S01]  /*1ad30*/  LEA.HI.X.SX32 R11, R11, R5, 0x1, P6 ;  /* 0x000000050b0b7211 */ /* 0x000fe200030f0eff */
[----:B--2---:R2:W-:Y:S04]  /*1ad40*/  STL [R1+0x17a4], R92 ;  /* 0x0017a45c01007387 */ /* 0x0045e80000100800 */
[----:B0-----:R-:W4:Y:S04]  /*1ad50*/  LDL R4, [R1+0x1658] ;  /* 0x0016580001047983 */ /* 0x001f280000100800 */
[----:B------:R-:W4:Y:S01]  /*1ad60*/  LDL.LU R20, [R1+0x3c] ;  /* 0x00003c0001147983 */ /* 0x000f220000300800 */
[----:B--2---:R-:W-:-:S04]  /*1ad70*/  IADD3 R92, P3, PT, R12, R8, RZ ;  /* 0x000000080c5c7210 */ /* 0x004fc80007f7e0ff */
[----:B------:R-:W-:Y:S01]  /*1ad80*/  LEA.HI.X.SX32 R93, R12, R5, 0x1, P3 ;  /* 0x000000050c5d7211 */ /* 0x000fe200018f0eff */
[----:B------:R-:W-:-:S04]  /*1ad90*/  @P0 IMAD.MOV.U32 R16, RZ, RZ, R92 ;  /* 0x000000ffff100224 */ /* 0x000fc800078e005c */
[----:B------:R-:W-:-:S05]  /*1ada0*/  @P0 IMAD.MOV.U32 R17, RZ, RZ, R93 ;  /* 0x000000ffff110224 */ /* 0x000fca00078e005d */
[----:B------:R0:W2:Y:S01]  /*1adb0*/  @P0 LDG.E.U8 R90, desc[UR20][R16.64] ;  /* 0x00000014105a0981 */ /* 0x0000a2000c1e1100 */
[----:B------:R-:W-:-:S03]  /*1adc0*/  ISETP.GE.AND P3, PT, R19, RZ, PT ;  /* 0x000000ff1300720c */ /* 0x000fc60003f66270 */
[----:B---3--:R-:W-:Y:S01]  /*1add0*/  STL [R1+0x17a8], R91 ;  /* 0x0017a85b01007387 */ /* 0x008fe20000100800 */
[----:B0-----:R-:W-:Y:S02]  /*1ade0*/  @P0 IMAD.MOV.U32 R16, RZ, RZ, R2 ;  /* 0x000000ffff100224 */ /* 0x001fe400078e0002 */
[----:B------:R-:W-:Y:S01]  /*1adf0*/  @P0 IMAD.MOV.U32 R17, RZ, RZ, R11 ;  /* 0x000000ffff110224 */ /* 0x000fe200078e000b */
[----:B------:R-:W-:Y:S04]  /*1ae00*/  STL [R1+0x788], R92 ;  /* 0x0007885c01007387 */ /* 0x000fe80000100800 */
[----:B------:R-:W-:Y:S04]  /*1ae10*/  STL [R1+0x7c8], R2 ;  /* 0x0007c80201007387 */ /* 0x000fe80000100800 */
[----:B------:R-:W-:Y:S04]  /*1ae20*/  STL [R1+0x784], R93 ;  /* 0x0007845d01007387 */ /* 0x000fe80000100800 */
[----:B------:R1:W3:Y:S04]  /*1ae30*/  @P0 LDG.E.U8 R89, desc[UR20][R16.64] ;  /* 0x0000001410590981 */ /* 0x0002e8000c1e1100 */
[----:B------:R-:W3:Y:S01]  /*1ae40*/  LDL R19, [R1+0x15f0] ;  /* 0x0015f00001137983 */ /* 0x000ee20000100800 */
[----:B----4-:R-:W-:-:S02]  /*1ae50*/  ISETP.GT.U32.AND P5, PT, R9, R23, PT ;  /* 0x000000170900720c */ /* 0x010fc40003fa4070 */
[----:B------:R-:W-:Y:S02]  /*1ae60*/  ISETP.GT.U32.AND P2, PT, R9, R18, PT ;  /* 0x000000120900720c */ /* 0x000fe40003f44070 */
[----:B------:R-:W-:-:S09]  /*1ae70*/  ISETP.GE.AND P6, PT, R22, RZ, PT ;  /* 0x000000ff1600720c */ /* 0x000fd20003fc6270 */
[--C-:B------:R-:W-:Y:S01]  /*1ae80*/  @!P5 IMAD.IADD R23, R23, 0x1, -R9.reuse ;  /* 0x000000011717d824 */ /* 0x100fe200078e0a09 */
[----:B------:R-:W-:Y:S01]  /*1ae90*/  ISETP.GT.U32.AND P5, PT, R9, R21, PT ;  /* 0x000000150900720c */ /* 0x000fe20003fa4070 */
[----:B------:R-:W-:Y:S02]  /*1aea0*/  @!P2 IMAD.IADD R18, R18, 0x1, -R9 ;  /* 0x000000011212a824 */ /* 0x000fe400078e0a09 */
[----:B------:R-:W-:-:S03]  /*1aeb0*/  IMAD.MOV.U32 R12, RZ, RZ, R3 ;  /* 0x000000ffff0c7224 */ /* 0x000fc600078e0003 */
[----:B------:R-:W-:Y:S01]  /*1aec0*/  ISETP.GT.U32.AND P2, PT, R9, R18, PT ;  /* 0x000000120900720c */ /* 0x000fe20003f44070 */
[----:B------:R-:W-:-:S06]  /*1aed0*/  @!P3 IMAD.MOV R12, RZ, RZ, -R12 ;  /* 0x000000ffff0cb224 */ /* 0x000fcc00078e0a0c */
[----:B------:R-:W-:Y:S01]  /*1aee0*/  @!P5 IMAD.IADD R21, R21, 0x1, -R9 ;  /* 0x000000011515d824 */ /* 0x000fe200078e0a09 */
[----:B------:R-:W-:Y:S02]  /*1aef0*/  ISETP.GT.U32.AND P5, PT, R9, R23, PT ;  /* 0x000000170900720c */ /* 0x000fe40003fa4070 */
[----:B------:R-:W-:-:S05]  /*1af00*/  SEL R12, R47, R12, !P1 ;  /* 0x0000000c2f0c7207 */ /* 0x000fca0004800000 */
[----:B-1----:R-:W-:Y:S01]  /*1af10*/  IMAD R16, R12, UR4, RZ ;  /* 0x000000040c107c24 */ /* 0x002fe2000f8e02ff */
[----:B------:R-:W-:Y:S01]  /*1af20*/  PRMT R86, RZ, 0x7610, R86 ;  /* 0x00007610ff567816 */ /* 0x000fe20000000056 */
[--C-:B------:R-:W-:Y:S01]  /*1af30*/  @!P2 IMAD.IADD R18, R18, 0x1, -R9.reuse ;  /* 0x000000011212a824 */ /* 0x100fe200078e0a09 */
[----:B------:R-:W0:Y:S03]  /*1af40*/  LDCU UR4, c[0x0][0x3b0] ;  /* 0x00007600ff0477ac */ /* 0x000e260008000800 */
[----:B------:R-:W-:-:S04]  /*1af50*/  @!P5 IMAD.IADD R23, R23, 0x1, -R9 ;  /* 0x000000011717d824 */ /* 0x000fc800078e0a09 */
[----:B------:R-:W-:Y:S01]  /*1af60*/  IMAD.MOV.U32 R12, RZ, RZ, R23 ;  /* 0x000000ffff0c7224 */ /* 0x000fe200078e0017 */
[----:B------:R-:W-:Y:S01]  /*1af70*/  ISETP.GT.U32.AND P3, PT, R9, R20, PT ;  /* 0x000000140900720c */ /* 0x000fe20003f64070 */
[----:B--2---:R-:W-:Y:S04]  /*1af80*/  STL [R1+0x17ac], R90 ;  /* 0x0017ac5a01007387 */ /* 0x004fe80000100800 */
[----:B------:R1:W-:Y:S08]  /*1af90*/  STL [R1+0x7c4], R11 ;  /* 0x0007c40b01007387 */ /* 0x0003f00000100800 */
[----:B------:R-:W-:Y:S01]  /*1afa0*/  @!P3 IMAD.IADD R20, R20, 0x1, -R9 ;  /* 0x000000011414b824 */ /* 0x000fe200078e0a09 */
[----:B------:R-:W2:Y:S01]  /*1afb0*/  LDL.LU R22, [R1+0x44] ;  /* 0x0000440001167983 */ /* 0x000ea20000300800 */
[----:B-1----:R-:W-:-:S04]  /*1afc0*/  IMAD.MOV.U32 R11, RZ, RZ, R21 ;  /* 0x000000ffff0b7224 */ /* 0x002fc800078e0015 */
[----:B------:R-:W-:-:S05]  /*1afd0*/  @!P6 IMAD.MOV R11, RZ, RZ, -R11 ;  /* 0x000000ffff0be224 */ /* 0x000fca00078e0a0b */
[----:B------:R-:W-:Y:S02]  /*1afe0*/  SEL R11, R47, R11, !P1 ;  /* 0x0000000b2f0b7207 */ /* 0x000fe40004800000 */
[----:B------:R-:W-:-:S03]  /*1aff0*/  ISETP.GE.AND P6, PT, R4, RZ, PT ;  /* 0x000000ff0400720c */ /* 0x000fc60003fc6270 */
[----:B------:R-:W-:Y:S01]  /*1b000*/  IMAD R11, R11, UR5, RZ ;  /* 0x000000050b0b7c24 */ /* 0x000fe2000f8e02ff */
[CC--:B------:R-:W-:Y:S01]  /*1b010*/  IADD3 R4, P2, PT, R16.reuse, R8.reuse, RZ ;  /* 0x0000000810047210 */ /* 0x0c0fe20007f5e0ff */
[----:B---3--:R-:W-:Y:S01]  /*1b020*/  STL [R1+0x17b0], R89 ;  /* 0x0017b05901007387 */ /* 0x008fe20000100800 */
[----:B------:R-:W-:Y:S01]  /*1b030*/  ISETP.GE.AND P5, PT, R19, RZ, PT ;  /* 0x000000ff1300720c */ /* 0x000fe20003fa6270 */
[----:B------:R-:W1:Y:S01]  /*1b040*/  LDCU UR5, c[0x0][0x3b0] ;  /* 0x00007600ff0577ac */ /* 0x000e620008000800 */
[----:B------:R-:W-:Y:S01]  /*1b050*/  IADD3 R2, P3, PT, R11, R8, RZ ;  /* 0x000000080b027210 */ /* 0x000fe20007f7e0ff */
[----:B------:R-:W3:Y:S01]  /*1b060*/  LDL R21, [R1+0x1598] ;  /* 0x0015980001157983 */ /* 0x000ee20000100800 */
[----:B------:R-:W-:-:S03]  /*1b070*/  LEA.HI.X.SX32 R16, R16, R5, 0x1, P2 ;  /* 0x0000000510107211 */ /* 0x000fc600010f0eff */
[----:B------:R-:W4:Y:S04]  /*1b080*/  LDL.LU R19, [R1+0x4c] ;  /* 0x00004c0001137983 */ /* 0x000f280000300800 */
[----:B------:R-:W3:Y:S01]  /*1b090*/  LDL.LU R23, [R1+0x50] ;  /* 0x0000500001177983 */ /* 0x000ee20000300800 */
[----:B------:R-:W-:-:S03]  /*1b0a0*/  @P0 IMAD.MOV.U32 R17, RZ, RZ, R16 ;  /* 0x000000ffff110224 */ /* 0x000fc600078e0010 */
[----:B------:R-:W-:Y:S04]  /*1b0b0*/  STL [R1+0x808], R4 ;  /* 0x0008080401007387 */ /* 0x000fe80000100800 */
[----:B------:R-:W-:Y:S04]  /*1b0c0*/  STL [R1+0x848], R2 ;  /* 0x0008480201007387 */ /* 0x000fe80000100800 */
[----:B------:R0:W-:Y:S02]  /*1b0d0*/  STL [R1+0x804], R16 ;  /* 0x0008041001007387 */ /* 0x0001e40000100800 */
[----:B0-----:R-:W-:-:S05]  /*1b0e0*/  @P0 IMAD.MOV.U32 R16, RZ, RZ, R4 ;  /* 0x000000ffff100224 */ /* 0x001fca00078e0004 */
[----:B------:R0:W3:Y:S01]  /*1b0f0*/  @P0 LDG.E.U8 R88, desc[UR20][R16.64] ;  /* 0x0000001410580981 */ /* 0x0000e2000c1e1100 */
[----:B------:R-:W-:Y:S01]  /*1b100*/  LEA.HI.X.SX32 R3, R11, R5, 0x1, P3 ;  /* 0x000000050b037211 */ /* 0x000fe200018f0eff */
[----:B------:R-:W-:-:S05]  /*1b110*/  @!P6 IMAD.MOV R12, RZ, RZ, -R12 ;  /* 0x000000ffff0ce224 */ /* 0x000fca00078e0a0c */
[----:B------:R-:W-:Y:S01]  /*1b120*/  SEL R12, R47, R12, !P1 ;  /* 0x0000000c2f0c7207 */ /* 0x000fe20004800000 */
[----:B0-----:R-:W-:Y:S02]  /*1b130*/  @P0 IMAD.MOV.U32 R16, RZ, RZ, R2 ;  /* 0x000000ffff100224 */ /* 0x001fe400078e0002 */
[----:B------:R-:W-:-:S05]  /*1b140*/  @P0 IMAD.MOV.U32 R17, RZ, RZ, R3 ;  /* 0x000000ffff110224 */ /* 0x000fca00078e0003 */
[----:B------:R0:W4:Y:S02]  /*1b150*/  @P0 LDG.E.U8 R87, desc[UR20][R16.64] ;  /* 0x0000001410570981 */ /* 0x000124000c1e1100 */
[----:B0-----:R-:W-:Y:S01]  /*1b160*/  IMAD R16, R12, UR6, RZ ;  /* 0x000000060c107c24 */ /* 0x001fe2000f8e02ff */
[----:B--2---:R-:W-:Y:S01]  /*1b170*/  ISETP.GT.U32.AND P2, PT, R9, R22, PT ;  /* 0x000000160900720c */ /* 0x004fe20003f44070 */
[----:B---3--:R-:W-:-:S12]  /*1b180*/  STL [R1+0x17b4], R88 ;  /* 0x0017b45801007387 */ /* 0x008fd80000100800 */
[----:B------:R-:W-:Y:S01]  /*1b190*/  @!P2 IMAD.IADD R22, R22, 0x1, -R9 ;  /* 0x000000011616a824 */ /* 0x000fe200078e0a09 */
[----:B------:R-:W-:Y:S01]  /*1b1a0*/  ISETP.GT.U32.AND P6, PT, R9, R20, PT ;  /* 0x000000140900720c */ /* 0x000fe20003fc4070 */
[----:B------:R-:W-:Y:S01]  /*1b1b0*/  IMAD.MOV.U32 R11, RZ, RZ, R18 ;  /* 0x000000ffff0b7224 */ /* 0x000fe200078e0012 */
[----:B------:R0:W-:Y:S01]  /*1b1c0*/  STL [R1+0x844], R3 ;  /* 0x0008440301007387 */ /* 0x0001e20000100800 */
[----:B------:R-:W-:Y:S01]  /*1b1d0*/  ISETP.GE.AND P3, PT, R21, RZ, PT ;  /* 0x000000ff1500720c */ /* 0x000fe20003f66270 */
[----:B------:R-:W2:Y:S01]  /*1b1e0*/  LDCU UR6, c[0x0][0x3b0] ;  /* 0x00007600ff0677ac */ /* 0x000ea20008000800 */
[----:B------:R-:W-:Y:S01]  /*1b1f0*/  @!P5 IMAD.MOV R11, RZ, RZ, -R11 ;  /* 0x000000ffff0bd224 */ /* 0x000fe200078e0a0b */
[----:B------:R-:W3:Y:S01]  /*1b200*/  LDL R18, [R1+0x1620] ;  /* 0x0016200001127983 */ /* 0x000ee20000100800 */
[----:B0-----:R-:W-:-:S04]  /*1b210*/  IADD3 R3, P2, PT, R16, R8, RZ ;  /* 0x0000000810037210 */ /* 0x001fc80007f5e0ff */
[----:B------:R-:W-:Y:S01]  /*1b220*/  LEA.HI.X.SX32 R4, R16, R5, 0x1, P2 ;  /* 0x0000000510047211 */ /* 0x000fe200010f0eff */
[----:B------:R-:W-:-:S04]  /*1b230*/  @P0 IMAD.MOV.U32 R16, RZ, RZ, R3 ;  /* 0x000000ffff100224 */ /* 0x000fc800078e0003 */
[----:B------:R-:W-:-:S05]  /*1b240*/  @P0 IMAD.MOV.U32 R17, RZ, RZ, R4 ;  /* 0x000000ffff110224 */ /* 0x000fca00078e0004 */
[----:B------:R0:W2:Y:S01]  /*1b250*/  @P0 LDG.E.U8 R86, desc[UR20][R16.64] ;  /* 0x0000001410560981 */ /* 0x0000a2000c1e1100 */
[----:B------:R-:W-:Y:S01]  /*1b260*/  SEL R12, R47, R11, !P1 ;  /* 0x0000000b2f0c7207 */ /* 0x000fe20004800000 */
[----:B------:R-:W-:-:S04]  /*1b270*/  @!P6 IMAD.IADD R20, R20, 0x1, -R9 ;  /* 0x000000011414e824 */ /* 0x000fc800078e0a09 */
[----:B------:R-:W-:Y:S02]  /*1b280*/  IMAD.MOV.U32 R11, RZ, RZ, R20 ;  /* 0x000000ffff0b7224 */ /* 0x000fe400078e0014 */
[----:B------:R-:W-:Y:S01]  /*1b290*/  IMAD R12, R12, UR7, RZ ;  /* 0x000000070c0c7c24 */ /* 0x000fe2000f8e02ff */
[----:B----4-:R-:W-:Y:S01]  /*1b2a0*/  STL [R1+0x17b8], R87 ;  /* 0x0017b85701007387 */ /* 0x010fe20000100800 */
[----:B------:R-:W-:Y:S01]  /*1b2b0*/  @!P3 IMAD.MOV R11, RZ, RZ, -R11 ;  /* 0x000000ffff0bb224 */ /* 0x000fe200078e0a0b */
[----:B------:R-:W-:Y:S01]  /*1b2c0*/  ISETP.GT.U32.AND P5, PT, R9, R19, PT ;  /* 0x000000130900720c */ /* 0x000fe20003fa4070 */
[----:B------:R-:W4:Y:S01]  /*1b2d0*/  LDCU UR7, c[0x0][0x3b0] ;  /* 0x00007600ff0777ac */ /* 0x000f220008000800 */
[----:B------:R-:W-:Y:S01]  /*1b2e0*/  IADD3 R2, P3, PT, R12, R8, RZ ;  /* 0x000000080c027210 */ /* 0x000fe20007f7e0ff */
[----:B------:R-:W4:Y:S01]  /*1b2f0*/  LDL.LU R21, [R1+0x48] ;  /* 0x0000480001157983 */ /* 0x000f220000300800 */
[----:B------:R-:W-:-:S03]  /*1b300*/  SEL R11, R47, R11, !P1 ;  /* 0x0000000b2f0b7207 */ /* 0x000fc60004800000 */
[----:B------:R1:W-:Y:S01]  /*1b310*/  STL [R1+0x888], R3 ;  /* 0x0008880301007387 */ /* 0x0003e20000100800 */
[----:B------:R-:W-:Y:S01]  /*1b320*/  PRMT R85, RZ, 0x7610, R85 ;  /* 0x00007610ff557816 */ /* 0x000fe20000000055 */
[----:B0-----:R-:W-:Y:S01]  /*1b330*/  @P0 IMAD.MOV.U32 R16, RZ, RZ, R2 ;  /* 0x000000ffff100224 */ /* 0x001fe200078e0002 */
[----:B-1----:R-:W-:Y:S01]  /*1b340*/  LEA.HI.X.SX32 R3, R12, R5, 0x1, P3 ;  /* 0x000000050c037211 */ /* 0x002fe200018f0eff */
[----:B------:R-:W-:Y:S01]  /*1b350*/  IMAD R12, R11, UR4, RZ ;  /* 0x000000040b0c7c24 */ /* 0x000fe2000f8e02ff */
[----:B------:R-:W-:Y:S01]  /*1b360*/  STL [R1+0x884], R4 ;  /* 0x0008840401007387 */ /* 0x000fe20000100800 */
[----:B------:R-:W-:Y:S01]  /*1b370*/  @!P5 IMAD.IADD R19, R19, 0x1, -R9 ;  /* 0x000000011313d824 */ /* 0x000fe200078e0a09 */
[----:B------:R-:W-:Y:S01]  /*1b380*/  PRMT R84, RZ, 0x7610, R84 ;  /* 0x00007610ff547816 */ /* 0x000fe20000000054 */
[----:B------:R-:W-:Y:S01]  /*1b390*/  @P0 IMAD.MOV.U32 R17, RZ, RZ, R3 ;  /* 0x000000ffff110224 */ /* 0x000fe200078e0003 */
[----:B------:R-:W4:Y:S01]  /*1b3a0*/  LDL R93, [R1+0x1680] ;  /* 0x00168000015d7983 */ /* 0x000f220000100800 */
[----:B------:R-:W-:Y:S01]  /*1b3b0*/  ISETP.GT.U32.AND P2, PT, R9, R22, PT ;  /* 0x000000160900720c */ /* 0x000fe20003f44070 */
[----:B------:R-:W0:Y:S02]  /*1b3c0*/  LDCU UR4, c[0x0][0x3b0] ;  /* 0x00007600ff0477ac */ /* 0x000e240008000800 */
[----:B------:R1:W4:Y:S04]  /*1b3d0*/  @P0 LDG.E.U8 R85, desc[UR20][R16.64] ;  /* 0x0000001410550981 */ /* 0x000328000c1e1100 */
[----:B------:R1:W-:Y:S02]  /*1b3e0*/  STL [R1+0x8c8], R2 ;  /* 0x0008c80201007387 */ /* 0x0003e40000100800 */
[----:B-1----:R-:W-:-:S05]  /*1b3f0*/  IADD3 R2, P5, PT, R12, R8, RZ ;  /* 0x000000080c027210 */ /* 0x002fca0007fbe0ff */
[----:B------:R-:W-:Y:S01]  /*1b400*/  @P0 IMAD.MOV.U32 R16, RZ, RZ, R2 ;  /* 0x000000ffff100224 */ /* 0x000fe200078e0002 */
[----:B--2---:R-:W-:Y:S04]  /*1b410*/  STL [R1+0x17bc], R86 ;  /* 0x0017bc5601007387 */ /* 0x004fe80000100800 */
[----:B------:R1:W-:Y:S01]  /*1b420*/  STL [R1+0x8c4], R3 ;  /* 0x0008c40301007387 */ /* 0x0003e20000100800 */
[----:B------:R-:W-:Y:S02]  /*1b430*/  ISETP.GT.U32.AND P6, PT, R9, R23, PT ;  /* 0x000000170900720c */ /* 0x000fe40003fc4070 */
[----:B---3--:R-:W-:Y:S01]  /*1b440*/  ISETP.GE.AND P3, PT, R18, RZ, PT ;  /* 0x000000ff1200720c */ /* 0x008fe20003f66270 */
[----:B------:R-:W-:Y:S01]  /*1b450*/  @!P2 IMAD.IADD R22, R22, 0x1, -R9 ;  /* 0x000000011616a824 */ /* 0x000fe200078e0a09 */
[----:B------:R-:W2:Y:S01]  /*1b460*/  LDL R4, [R1+0x168c] ;  /* 0x00168c0001047983 */ /* 0x000ea20000100800 */
[----:B-1----:R-:W-:-:S02]  /*1b470*/  LEA.HI.X.SX32 R3, R12, R5, 0x1, P5 ;  /* 0x000000050c037211 */ /* 0x002fc400028f0eff */
[----:B------:R-:W-:Y:S01]  /*1b480*/  IMAD.MOV.U32 R11, RZ, RZ, R22 ;  /* 0x000000ffff0b7224 */ /* 0x000fe200078e0016 */
[----:B------:R-:W3:Y:S02]  /*1b490*/  LDL.LU R20, [R1+0x40] ;  /* 0x0000400001147983 */ /* 0x000ee40000300800 */
[----:B------:R-:W-:-:S03]  /*1b4a0*/  @P0 IMAD.MOV.U32 R17, RZ, RZ, R3 ;  /* 0x000000ffff110224 */ /* 0x000fc600078e0003 */
[----:B------:R-:W-:Y:S01]  /*1b4b0*/  @!P6 IMAD.IADD R23, R23, 0x1, -R9 ;  /* 0x000000011717e824 */ /* 0x000fe200078e0a09 */
[C---:B------:R-:W-:Y:S01]  /*1b4c0*/  ISETP.GT.U32.AND P2, PT, R9.reuse, R19, PT ;  /* 0x000000130900720c */ /* 0x040fe20003f44070 */
[----:B------:R-:W-:Y:S01]  /*1b4d0*/  @!P3 IMAD.MOV R11, RZ, RZ, -R11 ;  /* 0x000000ffff0bb224 */ /* 0x000fe200078e0a0b */
[----:B------:R1:W2:Y:S02]  /*1b4e0*/  @P0 LDG.E.U8 R84, desc[UR20][R16.64] ;  /* 0x0000001410540981 */ /* 0x0002a4000c1e1100 */
[----:B------:R-:W-:Y:S02]  /*1b4f0*/  ISETP.GT.U32.AND P6, PT, R9, R23, PT ;  /* 0x000000170900720c */ /* 0x000fe40003fc4070 */
[----:B------:R-:W-:Y:S01]  /*1b500*/  SEL R11, R47, R11, !P1 ;  /* 0x0000000b2f0b7207 */ /* 0x000fe20004800000 */
[----:B------:R-:W3:Y:S04]  /*1b510*/  LDL.LU R18, [R1+0x34] ;  /* 0x0000340001127983 */ /* 0x000ee80000300800 */
[----:B------:R-:W-:Y:S01]  /*1b520*/  IMAD R11, R11, UR5, RZ ;  /* 0x000000050b0b7c24 */ /* 0x000fe2000f8e02ff */
[----:B------:R-:W-:Y:S01]  /*1b530*/  PRMT R83, RZ, 0x7610, R83 ;  /* 0x00007610ff537816 */ /* 0x000fe20000000053 */
[--C-:B------:R-:W-:Y:S01]  /*1b540*/  @!P2 IMAD.IADD R19, R19, 0x1, -R9.reuse ;  /* 0x000000011313a824 */ /* 0x100fe200078e0a09 */
[----:B----4-:R-:W-:Y:S01]  /*1b550*/  ISETP.GT.U32.AND P3, PT, R9, R21, PT ;  /* 0x000000150900720c */ /* 0x010fe20003f64070 */
[----:B------:R-:W4:Y:S01]  /*1b560*/  LDCU UR5, c[0x0][0x3b0] ;  /* 0x00007600ff0577ac */ /* 0x000f220008000800 */
[----:B------:R-:W-:Y:S01]  /*1b570*/  STL [R1+0x17c0], R85 ;  /* 0x0017c05501007387 */ /* 0x000fe20000100800 */
[----:B------:R-:W-:-:S03]  /*1b580*/  @!P6 IMAD.IADD R23, R23, 0x1, -R9 ;  /* 0x000000011717e824 */ /* 0x000fc600078e0a09 */
[----:B------:R-:W4:Y:S04]  /*1b590*/  LDL R22, [R1+0x169c] ;  /* 0x00169c0001167983 */ /* 0x000f280000100800 */
[----:B------:R0:W-:Y:S04]  /*1b5a0*/  STL [R1+0x908], R2 ;  /* 0x0009080201007387 */ /* 0x0001e80000100800 */
[----:B------:R1:W-:Y:S01]  /*1b5b0*/  STL [R1+0x904], R3 ;  /* 0x0009040301007387 */ /* 0x0003e20000100800 */
[----:B0-----:R-:W-:-:S04]  /*1b5c0*/  IADD3 R2, P6, PT, R11, R8, RZ ;  /* 0x000000080b027210 */ /* 0x001fc80007fde0ff */
[----:B-1----:R-:W-:Y:S01]  /*1b5d0*/  LEA.HI.X.SX32 R3, R11, R5, 0x1, P6 ;  /* 0x000000050b037211 */ /* 0x002fe200030f0eff */
[----:B------:R-:W-:-:S04]  /*1b5e0*/  @P0 IMAD.MOV.U32 R16, RZ, RZ, R2 ;  /* 0x000000ffff100224 */ /* 0x000fc800078e0002 */
[----:B------:R-:W-:Y:S02]  /*1b5f0*/  @P0 IMAD.MOV.U32 R17, RZ, RZ, R3 ;  /* 0x000000ffff110224 */ /* 0x000fe400078e0003 */
[----:B------:R-:W-:-:S03]  /*1b600*/  IMAD.MOV.U32 R12, RZ, RZ, R19 ;  /* 0x000000ffff0c7224 */ /* 0x000fc600078e0013 */
[----:B------:R0:W4:Y:S04]  /*1b610*/  @P0 LDG.E.U8 R83, desc[UR20][R16.64] ;  /* 0x0000001410530981 */ /* 0x000128000c1e1100 */
[----:B--2---:R-:W-:Y:S04]  /*1b620*/  STL [R1+0x17c4], R84 ;  /* 0x0017c45401007387 */ /* 0x004fe80000100800 */
[----:B------:R-:W2:Y:S01]  /*1b630*/  LDL.LU R19, [R1+0x24] ;  /* 0x0000240001137983 */ /* 0x000ea20000300800 */
[----:B------:R-:W-:Y:S02]  /*1b640*/  ISETP.GE.AND P5, PT, R93, RZ, PT ;  /* 0x000000ff5d00720c */ /* 0x000fe40003fa6270 */
[----:B------:R-:W-:Y:S01]  /*1b650*/  ISETP.GE.AND P2, PT, R4, RZ, PT ;  /* 0x000000ff0400720c */ /* 0x000fe20003f46270 */
[----:B------:R-:W-:-:S02]  /*1b660*/  @!P3 IMAD.IADD R21, R21, 0x1, -R9 ;  /* 0x000000011515b824 */ /* 0x000fc400078e0a09 */
[----:B------:R-:W-:-:S03]  /*1b670*/  IMAD.MOV.U32 R11, RZ, RZ, R23 ;  /* 0x000000ffff0b7224 */ /* 0x000fc600078e0017 */
[C---:B------:R-:W-:Y:S02]  /*1b680*/  ISETP.GT.U32.AND P6, PT, R9.reuse, R21, PT ;  /* 0x000000150900720c */ /* 0x040fe40003fc4070 */
[----:B---3--:R-:W-:-:S03]  /*1b690*/  ISETP.GT.U32.AND P3, PT, R9, R20, PT ;  /* 0x000000140900720c */ /* 0x008fc60003f64070 */
[----:B------:R-:W-:Y:S02]  /*1b6a0*/  @!P5 IMAD.MOV R12, RZ, RZ, -R12 ;  /* 0x000000ffff0cd224 */ /* 0x000fe400078e0a0c */
[----:B------:R-:W-:Y:S01]  /*1b6b0*/  @!P2 IMAD.MOV R11, RZ, RZ, -R11 ;  /* 0x000000ffff0ba224 */ /* 0x000fe200078e0a0b */
[----:B----4-:R-:W-:Y:S02]  /*1b6c0*/  ISETP.GE.AND P2, PT, R22, RZ, PT ;  /* 0x000000ff1600720c */ /* 0x010fe40003f46270 */
[C---:B------:R-:W-:Y:S02]  /*1b6d0*/  SEL R12, R47.reuse, R12, !P1 ;  /* 0x0000000c2f0c7207 */ /* 0x040fe40004800000 */
[----:B------:R-:W-:Y:S01]  /*1b6e0*/  SEL R11, R47, R11, !P1 ;  /* 0x0000000b2f0b7207 */ /* 0x000fe20004800000 */
[----:B------:R-:W-:Y:S02]  /*1b6f0*/  @!P6 IMAD.IADD R21, R21, 0x1, -R9 ;  /* 0x000000011515e824 */ /* 0x000fe400078e0a09 */
[----:B0-----:R-:W-:Y:S01]  /*1b700*/  IMAD R16, R12, UR4, RZ ;  /* 0x000000040c107c24 */ /* 0x001fe2000f8e02ff */
[----:B------:R0:W-:Y:S01]  /*1b710*/  STL [R1+0x948], R2 ;  /* 0x0009480201007387 */ /* 0x0001e20000100800 */
[----:B------:R-:W-:-:S02]  /*1b720*/  IMAD R12, R11, UR6, RZ ;  /* 0x000000060b0c7c24 */ /* 0x000fc4000f8e02ff */
[----:B------:R-:W-:Y:S01]  /*1b730*/  @!P3 IMAD.IADD R20, R20, 0x1, -R9 ;  /* 0x000000011414b824 */ /* 0x000fe200078e0a09 */
[----:B------:R1:W-:Y:S01]  /*1b740*/  STL [R1+0x944], R3 ;  /* 0x0009440301007387 */ /* 0x0003e20000100800 */
[----:B------:R-:W-:Y:S01]  /*1b750*/  IMAD.MOV.U32 R11, RZ, RZ, R21 ;  /* 0x000000ffff0b7224 */ /* 0x000fe200078e0015 */
[-C--:B------:R-:W-:Y:S01]  /*1b760*/  IADD3 R4, P6, PT, R16, R8.reuse, RZ ;  /* 0x0000000810047210 */ /* 0x080fe20007fde0ff */
[----:B------:R-:W3:Y:S01]  /*1b770*/  LDCU UR4, c[0x0][0x3b0] ;  /* 0x00007600ff0477ac */ /* 0x000ee20008000800 */
[----:B------:R-:W4:Y:S01]  /*1b780*/  LDL R23, [R1+0x16a8] ;  /* 0x0016a80001177983 */ /* 0x000f220000100800 */
[----:B0-----:R-:W-:Y:S01]  /*1b790*/  IADD3 R2, P3, PT, R12, R8, RZ ;  /* 0x000000080c027210 */ /* 0x001fe20007f7e0ff */
[----:B------:R-:W-:Y:S01]  /*1b7a0*/  @!P2 IMAD.MOV R11, RZ, RZ, -R11 ;  /* 0x000000ffff0ba224 */ /* 0x000fe200078e0a0b */
[-C--:B------:R-:W-:Y:S01]  /*1b7b0*/  LEA.HI.X.SX32 R16, R16, R5.reuse, 0x1, P6 ;  /* 0x0000000510107211 */ /* 0x080fe200030f0eff */
[----:B------:R-:W0:Y:S01]  /*1b7c0*/  LDCU UR6, c[0x0][0x3b0] ;  /* 0x00007600ff0677ac */ /* 0x000e220008000800 */
[----:B-1----:R-:W-:Y:S01]  /*1b7d0*/  LEA.HI.X.SX32 R3, R12, R5, 0x1, P3 ;  /* 0x000000050c037211 */ /* 0x002fe200018f0eff */
[----:B------:R-:W-:Y:S01]  /*1b7e0*/  STL [R1+0x17c8], R83 ;  /* 0x0017c85301007387 */ /* 0x000fe20000100800 */
[----:B------:R-:W-:-:S03]  /*1b7f0*/  SEL R11, R47, R11, !P1 ;  /* 0x0000000b2f0b7207 */ /* 0x000fc60004800000 */
[----:B------:R-:W3:Y:S01]  /*1b800*/  LDL R22, [R1+0x16b0] ;  /* 0x0016b00001167983 */ /* 0x000ee20000100800 */
[----:B------:R-:W-:Y:S01]  /*1b810*/  PRMT R82, RZ, 0x7610, R82 ;  /* 0x00007610ff527816 */ /* 0x000fe20000000052 */
[----:B------:R-:W-:Y:S02]  /*1b820*/  @P0 IMAD.MOV.U32 R17, RZ, RZ, R16 ;  /* 0x000000ffff110224 */ /* 0x000fe400078e0010 */
[----:B------:R-:W-:Y:S04]  /*1b830*/  STL [R1+0x988], R4 ;  /* 0x0009880401007387 */ /* 0x000fe80000100800 */
[----:B------:R-:W-:Y:S01]  /*1b840*/  STL [R1+0x9c8], R2 ;  /* 0x0009c80201007387 */ /* 0x000fe20000100800 */
[----:B------:R-:W-:Y:S01]  /*1b850*/  IMAD R11, R11, UR5, RZ ;  /* 0x000000050b0b7c24 */ /* 0x000fe2000f8e02ff */
[----:B------:R-:W-:Y:S01]  /*1b860*/  PRMT R81, RZ, 0x7610, R81 ;  /* 0x00007610ff517816 */ /* 0x000fe20000000051 */
[----:B------:R-:W1:Y:S01]  /*1b870*/  LDCU UR5, c[0x0][0x3b0] ;  /* 0x00007600ff0577ac */ /* 0x000e620008000800 */
[----:B------:R0:W-:Y:S02]  /*1b880*/  STL [R1+0x984], R16 ;  /* 0x0009841001007387 */ /* 0x0001e40000100800 */
[----:B0-----:R-:W-:-:S05]  /*1b890*/  @P0 IMAD.MOV.U32 R16, RZ, RZ, R4 ;  /* 0x000000ffff100224 */ /* 0x001fca00078e0004 */
[----:B------:R0:W3:Y:S01]  /*1b8a0*/  @P0 LDG.E.U8 R82, desc[UR20][R16.64] ;  /* 0x0000001410520981 */ /* 0x0000e2000c1e1100 */
[----:B------:R-:W-:Y:S01]  /*1b8b0*/  PRMT R80, RZ, 0x7610, R80 ;  /* 0x00007610ff507816 */ /* 0x000fe20000000050 */
[----:B0-----:R-:W-:Y:S02]  /*1b8c0*/  @P0 IMAD.MOV.U32 R16, RZ, RZ, R2 ;  /* 0x000000ffff100224 */ /* 0x001fe400078e0002 */
[----:B------:R-:W-:-:S05]  /*1b8d0*/  @P0 IMAD.MOV.U32 R17, RZ, RZ, R3 ;  /* 0x000000ffff110224 */ /* 0x000fca00078e0003 */
[----:B------:R0:W3:Y:S01]  /*1b8e0*/  @P0 LDG.E.U8 R81, desc[UR20][R16.64] ;  /* 0x0000001410510981 */ /* 0x0000e2000c1e1100 */
[----:B--2---:R-:W-:-:S13]  /*1b8f0*/  ISETP.GT.U32.AND P3, PT, R9, R19, PT ;  /* 0x000000130900720c */ /* 0x004fda0003f64070 */
[----:B------:R-:W-:Y:S01]  /*1b900*/  @!P3 IMAD.IADD R19, R19, 0x1, -R9 ;  /* 0x000000011313b824 */ /* 0x000fe200078e0a09 */
[----:B------:R-:W-:-:S04]  /*1b910*/  IADD3 R2, P3, PT, R11, R8, RZ ;  /* 0x000000080b027210 */ /* 0x000fc80007f7e0ff */
[----:B------:R-:W-:Y:S01]  /*1b920*/  LEA.HI.X.SX32 R4, R11, R5, 0x1, P3 ;  /* 0x000000050b047211 */ /* 0x000fe200018f0eff */
[----:B0-----:R-:W-:-:S04]  /*1b930*/  @P0 IMAD.MOV.U32 R16, RZ, RZ, R2 ;  /* 0x000000ffff100224 */ /* 0x001fc800078e0002 */
[----:B------:R-:W-:-:S05]  /*1b940*/  @P0 IMAD.MOV.U32 R17, RZ, RZ, R4 ;  /* 0x000000ffff110224 */ /* 0x000fca00078e0004 */
[----:B------:R0:W2:Y:S01]  /*1b950*/  @P0 LDG.E.U8 R80, desc[UR20][R16.64] ;  /* 0x0000001410500981 */ /* 0x0000a2000c1e1100 */
[----:B------:R-:W-:-:S13]  /*1b960*/  ISETP.GT.U32.AND P5, PT, R9, R18, PT ;  /* 0x000000120900720c */ /* 0x000fda0003fa4070 */
[----:B------:R-:W-:Y:S01]  /*1b970*/  @!P5 IMAD.IADD R18, R18, 0x1, -R9 ;  /* 0x000000011212d824 */ /* 0x000fe200078e0a09 */
[----:B------:R-:W-:-:S04]  /*1b980*/  ISETP.GT.U32.AND P5, PT, R9, R20, PT ;  /* 0x000000140900720c */ /* 0x000fc80003fa4070 */
[C---:B------:R-:W-:Y:S02]  /*1b990*/  ISETP.GT.U32.AND P2, PT, R9.reuse, R18, PT ;  /* 0x000000120900720c */ /* 0x040fe40003f44070 */
[----:B------:R-:W-:-:S07]  /*1b9a0*/  ISETP.GT.U32.AND P6, PT, R9, R13, PT ;  /* 0x0000000d0900720c */ /* 0x000fce0003fc4070 */
[----:B------:R-:W-:Y:S01]  /*1b9b0*/  @!P5 IMAD.IADD R20, R20, 0x1, -R9 ;  /* 0x000000011414d824 */ /* 0x000fe200078e0a09 */
[----:B----4-:R-:W-:-:S03]  /*1b9c0*/  ISETP.GE.AND P5, PT, R23, RZ, PT ;  /* 0x000000ff1700720c */ /* 0x010fc60003fa6270 */
[--C-:B------:R-:W-:Y:S01]  /*1b9d0*/  @!P2 IMAD.IADD R18, R18, 0x1, -R9.reuse ;  /* 0x000000011212a824 */ /* 0x100fe200078e0a09 */
[----:B---3--:R-:W-:Y:S01]  /*1b9e0*/  ISETP.GE.AND P2, PT, R22, RZ, PT ;  /* 0x000000ff1600720c */ /* 0x008fe20003f46270 */
[----:B------:R-:W-:Y:S01]  /*1b9f0*/  IMAD.MOV.U32 R12, RZ, RZ, R20 ;  /* 0x000000ffff0c7224 */ /* 0x000fe200078e0014 */
[----:B------:R-:W-:Y:S01]  /*1ba00*/  ISETP.GT.U32.AND P3, PT, R9, R19, PT ;  /* 0x000000130900720c */ /* 0x000fe20003f64070 */
[----:B------:R-:W-:Y:S02]  /*1ba10*/  @!P6 IMAD.IADD R13, R13, 0x1, -R9 ;  /* 0x000000010d0de824 */ /* 0x000fe400078e0a09 */
[----:B------:R-:W-:-:S04]  /*1ba20*/  IMAD.MOV.U32 R11, RZ, RZ, R18 ;  /* 0x000000ffff0b7224 */ /* 0x000fc800078e0012 */
[----:B------:R-:W-:Y:S01]  /*1ba30*/  @!P5 IMAD.MOV R12, RZ, RZ, -R12 ;  /* 0x000000ffff0cd224 */ /* 0x000fe200078e0a0c */
[----:B------:R3:W-:Y:S01]  /*1ba40*/  STL [R1+0x9c4], R3 ;  /* 0x0009c40301007387 */ /* 0x0007e20000100800 */
[----:B------:R-:W-:Y:S02]  /*1ba50*/  ISETP.GT.U32.AND P5, PT, R9, R13, PT ;  /* 0x0000000d0900720c */ /* 0x000fe40003fa4070 */
[----:B------:R-:W-:Y:S01]  /*1ba60*/  @!P2 IMAD.MOV R11, RZ, RZ, -R11 ;  /* 0x000000ffff0ba224 */ /* 0x000fe200078e0a0b */
[----:B------:R-:W-:Y:S01]  /*1ba70*/  STL [R1+0x17cc], R82 ;  /* 0x0017cc5201007387 */ /* 0x000fe20000100800 */
[----:B------:R-:W-:-:S03]  /*1ba80*/  SEL R12, R47, R12, !P1 ;  /* 0x0000000c2f0c7207 */ /* 0x000fc60004800000 */
[----:B------:R-:W4:Y:S01]  /*1ba90*/  LDL R21, [R1+0x16c0] ;  /* 0x0016c00001157983 */ /* 0x000f220000100800 */
[----:B------:R-:W-:Y:S01]  /*1baa0*/  SEL R11, R47, R11, !P1 ;  /* 0x0000000b2f0b7207 */ /* 0x000fe20004800000 */
[----:B0-----:R-:W-:Y:S01]  /*1bab0*/  IMAD R16, R12, UR4, RZ ;  /* 0x000000040c107c24 */ /* 0x001fe2000f8e02ff */
[----:B------:R-:W-:Y:S01]  /*1bac0*/  PRMT R79, RZ, 0x7610, R79 ;  /* 0x00007610ff4f7816 */ /* 0x000fe2000000004f */
[--C-:B------:R-:W-:Y:S01]  /*1bad0*/  @!P3 IMAD.IADD R19, R19, 0x1, -R9.reuse ;  /* 0x000000011313b824 */ /* 0x100fe200078e0a09 */
[----:B------:R-:W-:Y:S01]  /*1bae0*/  PRMT R78, RZ, 0x7610, R78 ;  /* 0x00007610ff4e7816 */ /* 0x000fe2000000004e */
[----:B-1----:R-:W-:Y:S01]  /*1baf0*/  IMAD R12, R11, UR5, RZ ;  /* 0x000000050b0c7c24 */ /* 0x002fe2000f8e02ff */
[C---:B------:R-:W-:Y:S01]  /*1bb00*/  IADD3 R17, P6, PT, R16.reuse, R8, RZ ;  /* 0x0000000810117210 */ /* 0x040fe20007fde0ff */
[----:B------:R-:W-:Y:S01]  /*1bb10*/  STL [R1+0x17d0], R81 ;  /* 0x0017d05101007387 */ /* 0x000fe20000100800 */
[----:B------:R-:W-:Y:S01]  /*1bb20*/  @!P5 IMAD.IADD R13, R13, 0x1, -R9 ;  /* 0x000000010d0dd824 */ /* 0x000fe200078e0a09 */
[----:B------:R-:W-:Y:S01]  /*1bb30*/  ISETP.GT.U32.AND P3, PT, R9, R14, PT ;  /* 0x0000000e0900720c */ /* 0x000fe20003f64070 */
[----:B------:R-:W-:Y:S01]  /*1bb40*/  IMAD.MOV.U32 R11, RZ, RZ, R19 ;  /* 0x000000ffff0b7224 */ /* 0x000fe200078e0013 */
[----:B---3--:R-:W3:Y:S01]  /*1bb50*/  LDL.LU R3, [R1+0x58] ;  /* 0x0000580001037983 */ /* 0x008ee20000300800 */
[----:B------:R-:W0:Y:S03]  /*1bb60*/  LDCU UR4, c[0x0][0x3b0] ;  /* 0x00007600ff0477ac */ /* 0x000e260008000800 */
[----:B------:R1:W-:Y:S01]  /*1bb70*/  STL [R1+0xa08], R2 ;  /* 0x000a080201007387 */ /* 0x0003e20000100800 */
[----:B------:R-:W-:Y:S01]  /*1bb80*/  LEA.HI.X.SX32 R16, R16, R5, 0x1, P6 ;  /* 0x0000000510107211 */ /* 0x000fe200030f0eff */
[----:B------:R-:W0:Y:S02]  /*1bb90*/  LDCU UR5, c[0x0][0x3b0] ;  /* 0x00007600ff0577ac */ /* 0x000e240008000800 */
[----:B------:R0:W-:Y:S04]  /*1bba0*/  STL [R1+0xa04], R4 ;  /* 0x000a040401007387 */ /* 0x0001e80000100800 */
[----:B------:R-:W3:Y:S01]  /*1bbb0*/  LDL R20, [R1+0x1580] ;  /* 0x0015800001147983 */ /* 0x000ee20000100800 */
[----:B-1----:R-:W-:-:S03]  /*1bbc0*/  IADD3 R2, P5, PT, R12, R8, RZ ;  /* 0x000000080c027210 */ /* 0x002fc60007fbe0ff */
[----:B------:R-:W3:Y:S01]  /*1bbd0*/  LDL.LU R18, [R1+0x60] ;  /* 0x0000600001127983 */ /* 0x000ee20000300800 */
[----:B------:R-:W-:-:S03]  /*1bbe0*/  LEA.HI.X.SX32 R12, R12, R5, 0x1, P5 ;  /* 0x000000050c0c7211 */ /* 0x000fc600028f0eff */
[----:B--2---:R-:W-:Y:S04]  /*1bbf0*/  STL [R1+0x17d4], R80 ;  /* 0x0017d45001007387 */ /* 0x004fe80000100800 */
[----:B0-----:R-:W2:Y:S04]  /*1bc00*/  LDL.LU R4, [R1+0x6c] ;  /* 0x00006c0001047983 */ /* 0x001ea80000300800 */
[----:B------:R-:W2:Y:S04]  /*1bc10*/  LDL R19, [R1+0x1584] ;  /* 0x0015840001137983 */ /* 0x000ea80000100800 */
[----:B------:R0:W-:Y:S04]  /*1bc20*/  STL [R1+0xa48], R17 ;  /* 0x000a481101007387 */ /* 0x0001e80000100800 */
[----:B------:R-:W-:Y:S01]  /*1bc30*/  STL [R1+0xa88], R2 ;  /* 0x000a880201007387 */ /* 0x000fe20000100800 */
[----:B0-----:R-:W-:-:S03]  /*1bc40*/  @P0 LOP3.LUT R17, R17, R16, RZ, 0x3c, !PT ;  /* 0x0000001011110212 */ /* 0x001fc600078e3cff */
[----:B------:R0:W-:Y:S02]  /*1bc50*/  STL [R1+0xa44], R16 ;  /* 0x000a441001007387 */ /* 0x0001e40000100800 */
[----:B0-----:R-:W-:-:S04]  /*1bc60*/  @P0 LOP3.LUT R16, R17, R16, RZ, 0x3c, !PT ;  /* 0x0000001011100212 */ /* 0x001fc800078e3cff */
[----:B------:R-:W-:-:S05]  /*1bc70*/  @P0 LOP3.LUT R17, R17, R16, RZ, 0x3c, !PT ;  /* 0x0000001011110212 */ /* 0x000fca00078e3cff */
[----:B------:R0:W2:Y:S02]  /*1bc80*/  @P0 LDG.E.U8 R79, desc[UR20][R16.64] ;  /* 0x00000014104f0981 */ /* 0x0000a4000c1e1100 */
[----:B0-----:R-:W-:Y:S02]  /*1bc90*/  @P0 IMAD.MOV.U32 R16, RZ, RZ, R2 ;  /* 0x000000ffff100224 */ /* 0x001fe400078e0002 */
[----:B------:R-:W-:-:S05]  /*1bca0*/  @P0 IMAD.MOV.U32 R17, RZ, RZ, R12 ;  /* 0x000000ffff110224 */ /* 0x000fca00078e000c */
[----:B------:R-:W2:Y:S01]  /*1bcb0*/  @P0 LDG.E.U8 R78, desc[UR20][R16.64] ;  /* 0x00000014104e0981 */ /* 0x000ea2000c1e1100 */
[----:B----4-:R-:W-:Y:S02]  /*1bcc0*/  ISETP.GE.AND P2, PT, R21, RZ, PT ;  /* 0x000000ff1500720c */ /* 0x010fe40003f46270 */
[----:B---3--:R-:W-:-:S11]  /*1bcd0*/  ISETP.GT.U32.AND P6, PT, R9, R3, PT ;  /* 0x000000030900720c */ /* 0x008fd60003fc4070 */
[----:B------:R-:W-:Y:S01]  /*1bce0*/  @!P2 IMAD.MOV R11, RZ, RZ, -R11 ;  /* 0x000000ffff0ba224 */ /* 0x000fe200078e0a0b */
[----:B------:R-:W-:-:S04]  /*1bcf0*/  ISETP.GE.AND P2, PT, R20, RZ, PT ;  /* 0x000000ff1400720c */ /* 0x000fc80003f46270 */
[----:B------:R-:W-:Y:S01]  /*1bd00*/  SEL R11, R47, R11, !P1 ;  /* 0x0000000b2f0b7207 */ /* 0x000fe20004800000 */
[----:B------:R-:W-:-:S04]  /*1bd10*/  @!P3 IMAD.IADD R14, R14, 0x1, -R9 ;  /* 0x000000010e0eb824 */ /* 0x000fc800078e0a09 */
[----:B------:R-:W-:Y:S01]  /*1bd20*/  IMAD R11, R11, UR6, RZ ;  /* 0x000000060b0b7c24 */ /* 0x000fe2000f8e02ff */
[----:B------:R-:W-:Y:S01]  /*1bd30*/  PRMT R77, RZ, 0x7610, R77 ;  /* 0x00007610ff4d7816 */ /* 0x000fe2000000004d */
[----:B------:R-:W-:Y:S01]  /*1bd40*/  @!P6 IMAD.IADD R3, R3, 0x1, -R9 ;  /* 0x000000010303e824 */ /* 0x000fe200078e0a09 */
[----:B------:R-:W-:Y:S01]  /*1bd50*/  ISETP.GT.U32.AND P6, PT, R9, R14, PT ;  /* 0x0000000e0900720c */ /* 0x000fe20003fc4070 */
[----:B------:R-:W0:Y:S01]  /*1bd60*/  LDCU UR6, c[0x0][0x3b0] ;  /* 0x00007600ff0677ac */ /* 0x000e220008000800 */
[----:B------:R-:W-:Y:S01]  /*1bd70*/  @!P2 IMAD.MOV R13, RZ, RZ, -R13 ;  /* 0x000000ffff0da224 */ /* 0x000fe200078e0a0d */
[----:B------:R-:W-:-:S04]  /*1bd80*/  IADD3 R2, P2, PT, R11, R8, RZ ;  /* 0x000000080b027210 */ /* 0x000fc80007f5e0ff */
[----:B------:R-:W-:-:S06]  /*1bd90*/  SEL R13, R47, R13, !P1 ;  /* 0x0000000d2f0d7207 */ /* 0x000fcc0004800000 */
[----:B------:R-:W-:Y:S01]  /*1bda0*/  @!P6 IMAD.IADD R14, R14, 0x1, -R9 ;  /* 0x000000010e0ee824 */ /* 0x000fe200078e0a09 */
[----:B------:R-:W-:Y:S02]  /*1bdb0*/  PRMT R76, RZ, 0x7610, R76 ;  /* 0x00007610ff4c7816 */ /* 0x000fe4000000004c */
[----:B------:R-:W-:-:S13]  /*1bdc0*/  ISETP.GT.U32.AND P5, PT, R9, R18, PT ;  /* 0x000000120900720c */ /* 0x000fda0003fa4070 */
[----:B------:R-:W-:Y:S01]  /*1bdd0*/  @!P5 IMAD.IADD R18, R18, 0x1, -R9 ;  /* 0x000000011212d824 */ /* 0x000fe200078e0a09 */
[----:B--2---:R-:W-:Y:S04]  /*1bde0*/  STL [R1+0x17d8], R79 ;  /* 0x0017d84f01007387 */ /* 0x004fe80000100800 */
[----:B------:R1:W-:Y:S04]  /*1bdf0*/  STL [R1+0xa84], R12 ;  /* 0x000a840c01007387 */ /* 0x0003e80000100800 */
[----:B------:R-:W2:Y:S04]  /*1be00*/  LDL R21, [R1+0x1338] ;  /* 0x0013380001157983 */ /* 0x000ea80000100800 */
[----:B------:R-:W3:Y:S01]  /*1be10*/  LDL R20, [R1+0x1390] ;  /* 0x0013900001147983 */ /* 0x000ee20000100800 */
[----:B-1----:R-:W-:-:S03]  /*1be20*/  LEA.HI.X.SX32 R12, R11, R5, 0x1, P2 ;  /* 0x000000050b0c7211 */ /* 0x002fc600010f0eff */
[----:B------:R-:W4:Y:S01]  /*1be30*/  LDL.LU R23, [R1+0x64] ;  /* 0x0000640001177983 */ /* 0x000f220000300800 */
[----:B------:R-:W-:Y:S01]  /*1be40*/  IMAD R11, R13, UR4, RZ ;  /* 0x000000040d0b7c24 */ /* 0x000fe2000f8e02ff */
[----:B------:R-:W-:Y:S02]  /*1be50*/  ISETP.GE.AND P5, PT, R19, RZ, PT ;  /* 0x000000ff1300720c */ /* 0x000fe40003fa6270 */
[----:B------:R-:W-:Y:S01]  /*1be60*/  STL [R1+0x17dc], R78 ;  /* 0x0017dc4e01007387 */ /* 0x000fe20000100800 */
[----:B------:R-:W-:Y:S01]  /*1be70*/  @P0 IMAD.MOV.U32 R13, RZ, RZ, R12 ;  /* 0x000000ffff0d0224 */ /* 0x000fe200078e000c */
[C---:B------:R-:W-:Y:S01]  /*1be80*/  ISETP.GT.U32.AND P3, PT, R9.reuse, R4, PT ;  /* 0x000000040900720c */ /* 0x040fe20003f64070 */
[----:B------:R-:W1:Y:S01]  /*1be90*/  LDCU UR4, c[0x0][0x3b0] ;  /* 0x00007600ff0477ac */ /* 0x000e620008000800 */
[----:B------:R-:W-:Y:S04]  /*1bea0*/  STL [R1+0xac8], R2 ;  /* 0x000ac80201007387 */ /* 0x000fe80000100800 */
[----:B------:R0:W-:Y:S04]  /*1beb0*/  STL [R1+0xac4], R12 ;  /* 0x000ac40c01007387 */ /* 0x0001e80000100800 */
[----:B------:R-:W3:Y:S01]  /*1bec0*/  LDL R19, [R1+0x13b0] ;  /* 0x0013b00001137983 */ /* 0x000ee20000100800 */
[----:B------:R-:W-:-:S02]  /*1bed0*/  ISETP.GT.U32.AND P2, PT, R9, R3, PT ;  /* 0x000000030900720c */ /* 0x000fc40003f44070 */
[----:B------:R-:W-:Y:S01]  /*1bee0*/  @!P3 IMAD.IADD R4, R4, 0x1, -R9 ;  /* 0x000000010404b824 */ /* 0x000fe200078e0a09 */
[----:B------:R-:W3:Y:S01]  /*1bef0*/  LDL.LU R22, [R1+0x74] ;  /* 0x0000740001167983 */ /* 0x000ee20000300800 */
[----:B0-----:R-:W-:Y:S01]  /*1bf00*/  @P0 IMAD.MOV.U32 R12, RZ, RZ, R2 ;  /* 0x000000ffff0c0224 */ /* 0x001fe200078e0002 */
[----:B------:R-:W-:-:S04]  /*1bf10*/  IADD3 R2, P6, PT, R11, R8, RZ ;  /* 0x000000080b027210 */ /* 0x000fc80007fde0ff */
[----:B------:R0:W3:Y:S01]  /*1bf20*/  @P0 LDG.E.U8 R77, desc[UR20][R12.64] ;  /* 0x000000140c4d0981 */ /* 0x0000e2000c1e1100 */
[----:B------:R-:W-:Y:S01]  /*1bf30*/  LEA.HI.X.SX32 R11, R11, R5, 0x1, P6 ;  /* 0x000000050b0b7211 */ /* 0x000fe200030f0eff */
[----:B0-----:R-:W-:-:S04]  /*1bf40*/  @P0 IMAD.MOV.U32 R12, RZ, RZ, R2 ;  /* 0x000000ffff0c0224 */ /* 0x001fc800078e0002 */
[----:B------:R-:W-:-:S05]  /*1bf50*/  @P0 IMAD.MOV.U32 R13, RZ, RZ, R11 ;  /* 0x000000ffff0d0224 */ /* 0x000fca00078e000b */
[----:B------:R-:W3:Y:S01]  /*1bf60*/  @P0 LDG.E.U8 R76, desc[UR20][R12.64] ;  /* 0x000000140c4c0981 */ /* 0x000ee2000c1e1100 */
[----:B------:R-:W-:Y:S02]  /*1bf70*/  @!P2 IMAD.IADD R3, R3, 0x1, -R9 ;  /* 0x000000010303a824 */ /* 0x000fe400078e0a09 */
[----:B------:R-:W-:-:S05]  /*1bf80*/  @!P5 IMAD.MOV R14, RZ, RZ, -R14 ;  /* 0x000000ffff0ed224 */ /* 0x000fca00078e0a0e */
[----:B------:R-:W-:Y:S02]  /*1bf90*/  SEL R14, R47, R14, !P1 ;  /* 0x0000000e2f0e7207 */ /* 0x000fe40004800000 */
[----:B------:R-:W-:-:S03]  /*1bfa0*/  ISETP.GT.U32.AND P2, PT, R9, R18, PT ;  /* 0x000000120900720c */ /* 0x000fc60003f44070 */
[----:B------:R-:W-:Y:S01]  /*1bfb0*/  IMAD R14, R14, UR6, RZ ;  /* 0x000000060e0e7c24 */ /* 0x000fe2000f8e02ff */
[----:B------:R-:W-:Y:S01]  /*1bfc0*/  PRMT R75, RZ, 0x7610, R75 ;  /* 0x00007610ff4b7816 */ /* 0x000fe2000000004b */
[----:B------:R-:W0:Y:S01]  /*1bfd0*/  LDCU UR6, c[0x0][0x3b0] ;  /* 0x00007600ff0677ac */ /* 0x000e220008000800 */
[----:B------:R-:W-:-:S07]  /*1bfe0*/  PRMT R74, RZ, 0x7610, R74 ;  /* 0x00007610ff4a7816 */ /* 0x000fce000000004a */
[----:B------:R-:W-:Y:S01]  /*1bff0*/  @!P2 IMAD.IADD R18, R18, 0x1, -R9 ;  /* 0x000000011212a824 */ /* 0x000fe200078e0a09 */
[----:B--2---:R-:W-:Y:S02]  /*1c000*/  ISETP.GE.AND P3, PT, R21, RZ, PT ;  /* 0x000000ff1500720c */ /* 0x004fe40003f66270 */
[----:B----4-:R-:W-:Y:S01]  /*1c010*/  ISETP.GT.U32.AND P6, PT, R9, R23, PT ;  /* 0x000000170900720c */ /* 0x010fe20003fc4070 */
[----:B---3--:R-:W-:Y:S04]  /*1c020*/  STL [R1+0x17e0], R77 ;  /* 0x0017e04d01007387 */ /* 0x008fe80000100800 */
[----:B------:R-:W-:Y:S04]  /*1c030*/  STL [R1+0xb00], R2 ;  /* 0x000b000201007387 */ /* 0x000fe80000100800 */
[----:B------:R2:W-:Y:S04]  /*1c040*/  STL [R1+0xafc], R11 ;  /* 0x000afc0b01007387 */ /* 0x0005e80000100800 */
[----:B------:R-:W3:Y:S01]  /*1c050*/  LDL.LU R21, [R1+0x78] ;  /* 0x0000780001157983 */ /* 0x000ee20000300800 */
[----:B--2---:R-:W-:-:S04]  /*1c060*/  IMAD.MOV.U32 R11, RZ, RZ, R3 ;  /* 0x000000ffff0b7224 */ /* 0x004fc800078e0003 */
[----:B------:R-:W-:Y:S01]  /*1c070*/  @!P3 IMAD.MOV R11, RZ, RZ, -R11 ;  /* 0x000000ffff0bb224 */ /* 0x000fe200078e0a0b */
[----:B------:R-:W-:Y:S01]  /*1c080*/  STL [R1+0x17e4], R76 ;  /* 0x0017e44c01007387 */ /* 0x000fe20000100800 */
[----:B------:R-:W-:-:S03]  /*1c090*/  ISETP.GE.AND P3, PT, R20, RZ, PT ;  /* 0x000000ff1400720c */ /* 0x000fc60003f66270 */
[----:B------:R-:W-:Y:S01]  /*1c0a0*/  SEL R11, R47, R11, !P1 ;  /* 0x0000000b2f0b7207 */ /* 0x000fe20004800000 */
[----:B------:R-:W2:Y:S01]  /*1c0b0*/  LDL R20, [R1+0x13d0] ;  /* 0x0013d00001147983 */ /* 0x000ea20000100800 */
[----:B------:R-:W-:Y:S01]  /*1c0c0*/  @!P6 IMAD.IADD R23, R23, 0x1, -R9 ;  /* 0x000000011717e824 */ /* 0x000fe200078e0a09 */
[C---:B------:R-:W-:Y:S02]  /*1c0d0*/  IADD3 R3, P6, PT, R14.reuse, R8, RZ ;  /* 0x000000080e037210 */ /* 0x040fe40007fde0ff */
[----:B-1----:R-:W-:Y:S01]  /*1c0e0*/  IMAD R11, R11, UR4, RZ ;  /* 0x000000040b0b7c24 */ /* 0x002fe2000f8e02ff */
[----:B------:R-:W-:Y:S02]  /*1c0f0*/  ISETP.GE.AND P2, PT, R19, RZ, PT ;  /* 0x000000ff1300720c */ /* 0x000fe40003f46270 */
[----:B------:R-:W-:Y:S02]  /*1c100*/  ISETP.GT.U32.AND P5, PT, R9, R4, PT ;  /* 0x000000040900720c */ /* 0x000fe40003fa4070 */
[-C--:B------:R-:W-:Y:S01]  /*1c110*/  LEA.HI.X.SX32 R13, R14, R5.reuse, 0x1, P6 ;  /* 0x000000050e0d7211 */ /* 0x080fe200030f0eff */
[----:B------:R1:W-:Y:S01]  /*1c120*/  STL [R1+0xb38], R3 ;  /* 0x000b380301007387 */ /* 0x0003e20000100800 */
[C---:B------:R-:W-:Y:S01]  /*1c130*/  IADD3 R2, P6, PT, R11.reuse, R8, RZ ;  /* 0x000000080b027210 */ /* 0x040fe20007fde0ff */
[----:B------:R-:W-:Y:S01]  /*1c140*/  @P0 IMAD.MOV.U32 R16, RZ, RZ, R3 ;  /* 0x000000ffff100224 */ /* 0x000fe200078e0003 */
[----:B------:R-:W4:Y:S01]  /*1c150*/  LDCU UR4, c[0x0][0x3b0] ;  /* 0x00007600ff0477ac */ /* 0x000f220008000800 */
[----:B------:R-:W-:Y:S01]  /*1c160*/  @P0 IMAD.MOV.U32 R17, RZ, RZ, R13 ;  /* 0x000000ffff110224 */ /* 0x000fe200078e000d */
[----:B------:R0:W-:Y:S04]  /*1c170*/  STL [R1+0xb34], R13 ;  /* 0x000b340d01007387 */ /* 0x0001e80000100800 */
[----:B------:R-:W2:Y:S01]  /*1c180*/  LDL R19, [R1+0x13f0] ;  /* 0x0013f00001137983 */ /* 0x000ea20000100800 */
[----:B-1----:R-:W-:-:S03]  /*1c190*/  LEA.HI.X.SX32 R3, R11, R5, 0x1, P6 ;  /* 0x000000050b037211 */ /* 0x002fc600030f0eff */
[----:B------:R1:W2:Y:S02]  /*1c1a0*/  @P0 LDG.E.U8 R75, desc[UR20][R16.64] ;  /* 0x00000014104b0981 */ /* 0x0002a4000c1e1100 */
[----:B-1----:R-:W-:Y:S02]  /*1c1b0*/  @P0 IMAD.MOV.U32 R16, RZ, RZ, R2 ;  /* 0x000000ffff100224 */ /* 0x002fe400078e0002 */
[----:B------:R-:W-:-:S05]  /*1c1c0*/  @P0 IMAD.MOV.U32 R17, RZ, RZ, R3 ;  /* 0x000000ffff110224 */ /* 0x000fca00078e0003 */
[----:B------:R1:W2:Y:S01]  /*1c1d0*/  @P0 LDG.E.U8 R74, desc[UR20][R16.64] ;  /* 0x00000014104a0981 */ /* 0x0002a2000c1e1100 */
[----:B------:R-:W-:Y:S01]  /*1c1e0*/  @!P5 IMAD.IADD R4, R4, 0x1, -R9 ;  /* 0x000000010404d824 */ /* 0x000fe200078e0a09 */
[C---:B------:R-:W-:Y:S01]  /*1c1f0*/  ISETP.GT.U32.AND P5, PT, R9.reuse, R22, PT ;  /* 0x000000160900720c */ /* 0x040fe20003fa4070 */
[----:B------:R-:W-:Y:S02]  /*1c200*/  IMAD.MOV.U32 R12, RZ, RZ, R18 ;  /* 0x000000ffff0c7224 */ /* 0x000fe400078e0012 */
[----:B------:R-:W-:Y:S01]  /*1c210*/  IMAD.MOV.U32 R11, RZ, RZ, R4 ;  /* 0x000000ffff0b7224 */ /* 0x000fe200078e0004 */
[----:B------:R-:W2:Y:S01]  /*1c220*/  LDL.LU R18, [R1+0x7c] ;  /* 0x00007c0001127983 */ /* 0x000ea20000300800 */
[----:B------:R-:W-:Y:S01]  /*1c230*/  @!P3 IMAD.MOV R12, RZ, RZ, -R12 ;  /* 0x000000ffff0cb224 */ /* 0x000fe200078e0a0c */
[----:B------:R-:W-:Y:S01]  /*1c240*/  ISETP.GT.U32.AND P3, PT, R9, R23, PT ;  /* 0x000000170900720c */ /* 0x000fe20003f64070 */
[----:B------:R-:W-:-:S06]  /*1c250*/  @!P2 IMAD.MOV R11, RZ, RZ, -R11 ;  /* 0x000000ffff0ba224 */ /* 0x000fcc00078e0a0b */
[----:B------:R-:W-:Y:S01]  /*1c260*/  @!P5 IMAD.IADD R22, R22, 0x1, -R9 ;  /* 0x000000011616d824 */ /* 0x000fe200078e0a09 */
[----:B0-----:R-:W-:-:S04]  /*1c270*/  SEL R13, R47, R12, !P1 ;  /* 0x0000000c2f0d7207 */ /* 0x001fc80004800000 */
[----:B------:R-:W-:Y:S01]  /*1c280*/  ISETP.GT.U32.AND P5, PT, R9, R22, PT ;  /* 0x000000160900720c */ /* 0x000fe20003fa4070 */
[----:B------:R-:W-:Y:S01]  /*1c290*/  @!P3 IMAD.IADD R23, R23, 0x1, -R9 ;  /* 0x000000011717b824 */ /* 0x000fe200078e0a09 */
[----:B------:R-:W-:Y:S01]  /*1c2a0*/  SEL R12, R47, R11, !P1 ;  /* 0x0000000b2f0c7207 */ /* 0x000fe20004800000 */
[----:B------:R-:W-:Y:S01]  /*1c2b0*/  IMAD R13, R13, UR5, RZ ;  /* 0x000000050d0d7c24 */ /* 0x000fe2000f8e02ff */
[----:B------:R0:W-:Y:S01]  /*1c2c0*/  STL [R1+0x368], R2 ;  /* 0x0003680201007387 */ /* 0x0001e20000100800 */
[----:B------:R-:W-:Y:S01]  /*1c2d0*/  IMAD.MOV.U32 R11, RZ, RZ, R23 ;  /* 0x000000ffff0b7224 */ /* 0x000fe200078e0017 */
[----:B------:R-:W-:Y:S01]  /*1c2e0*/  PRMT R73, RZ, 0x7610, R73 ;  /* 0x00007610ff497816 */ /* 0x000fe20000000049 */
[----:B----4-:R-:W-:Y:S01]  /*1c2f0*/  IMAD R12, R12, UR4, RZ ;  /* 0x000000040c0c7c24 */ /* 0x010fe2000f8e02ff */
[----:B------:R-:W-:Y:S01]  /*1c300*/  PRMT R72, RZ, 0x7610, R72 ;  /* 0x00007610ff487816 */ /* 0x000fe20000000048 */
[----:B------:R-:W4:Y:S04]  /*1c310*/  LDCU UR4, c[0x0][0x3b0] ;  /* 0x00007600ff0477ac */ /* 0x000f280008000800 */
[----:B------:R-:W-:Y:S01]  /*1c320*/  @!P5 IMAD.IADD R22, R22, 0x1, -R9 ;  /* 0x000000011616d824 */ /* 0x000fe200078e0a09 */
[----:B------:R-:W-:Y:S01]  /*1c330*/  PRMT R71, RZ, 0x7610, R71 ;  /* 0x00007610ff477816 */ /* 0x000fe20000000047 */
[----:B------:R-:W0:Y:S01]  /*1c340*/  LDCU UR5, c[0x0][0x3b0] ;  /* 0x00007600ff0577ac */ /* 0x000e220008000800 */
[----:B---3--:R-:W-:-:S02]  /*1c350*/  ISETP.GT.U32.AND P6, PT, R9, R21, PT ;  /* 0x000000150900720c */ /* 0x008fc40003fc4070 */
[----:B--2---:R-:W-:-:S11]  /*1c360*/  ISETP.GE.AND P2, PT, R20, RZ, PT ;  /* 0x000000ff1400720c */ /* 0x004fd60003f46270 */
[----:B------:R-:W-:Y:S01]  /*1c370*/  @!P6 IMAD.IADD R21, R21, 0x1, -R9 ;  /* 0x000000011515e824 */ /* 0x000fe200078e0a09 */
[----:B-1----:R-:W-:-:S04]  /*1c380*/  IADD3 R16, P6, PT, R13, R8, RZ ;  /* 0x000000080d107210 */ /* 0x002fc80007fde0ff */
[-C--:B------:R-:W-:Y:S01]  /*1c390*/  LEA.HI.X.SX32 R17, R13, R5.reuse, 0x1, P6 ;  /* 0x000000050d117211 */ /* 0x080fe200030f0eff */
[----:B------:R-:W-:Y:S01]  /*1c3a0*/  @!P2 IMAD.MOV R11, RZ, RZ, -R11 ;  /* 0x000000ffff0ba224 */ /* 0x000fe200078e0a0b */
[C---:B0-----:R-:W-:Y:S02]  /*1c3b0*/  IADD3 R2, P2, PT, R12.reuse, R8, RZ ;  /* 0x000000080c027210 */ /* 0x041fe40007f5e0ff */
[----:B------:R-:W-:Y:S01]  /*1c3c0*/  ISETP.GE.AND P5, PT, R19, RZ, PT ;  /* 0x000000ff1300720c */ /* 0x000fe20003fa6270 */
[----:B------:R-:W-:Y:S01]  /*1c3d0*/  @P0 IMAD.MOV.U32 R13, RZ, RZ, R17 ;  /* 0x000000ffff0d0224 */ /* 0x000fe200078e0011 */
[----:B------:R-:W-:Y:S01]  /*1c3e0*/  LEA.HI.X.SX32 R4, R12, R5, 0x1, P2 ;  /* 0x000000050c047211 */ /* 0x000fe200010f0eff */
[----:B------:R-:W-:Y:S01]  /*1c3f0*/  @P0 IMAD.MOV.U32 R12, RZ, RZ, R16 ;  /* 0x000000ffff0c0224 */ /* 0x000fe200078e0010 */
[----:B------:R-:W-:Y:S01]  /*1c400*/  SEL R14, R47, R11, !P1 ;  /* 0x0000000b2f0e7207 */ /* 0x000fe20004800000 */
[----:B------:R-:W-:Y:S01]  /*1c410*/  STL [R1+0x17e8], R75 ;  /* 0x0017e84b01007387 */ /* 0x000fe20000100800 */
[----:B------:R-:W-:-:S03]  /*1c420*/  IMAD.MOV.U32 R11, RZ, RZ, R22 ;  /* 0x000000ffff0b7224 */ /* 0x000fc600078e0016 */
[----:B------:R0:W-:Y:S01]  /*1c430*/  STL [R1+0x364], R3 ;  /* 0x0003640301007387 */ /* 0x0001e20000100800 */
[----:B------:R-:W-:Y:S01]  /*1c440*/  IMAD R14, R14, UR6, RZ ;  /* 0x000000060e0e7c24 */ /* 0x000fe2000f8e02ff */
[----:B------:R-:W-:Y:S01]  /*1c450*/  ISETP.GT.U32.AND P3, PT, R9, R21, PT ;  /* 0x000000150900720c */ /* 0x000fe20003f64070 */
[----:B------:R-:W1:Y:S01]  /*1c460*/  LDCU UR6, c[0x0][0x3b0] ;  /* 0x00007600ff0677ac */ /* 0x000e620008000800 */
[----:B------:R2:W3:Y:S01]  /*1c470*/  @P0 LDG.E.U8 R73, desc[UR20][R12.64] ;  /* 0x000000140c490981 */ /* 0x0004e2000c1e1100 */
[----:B------:R-:W-:-:S03]  /*1c480*/  @!P5 IMAD.MOV R11, RZ, RZ, -R11 ;  /* 0x000000ffff0bd224 */ /* 0x000fc600078e0a0b */
[----:B------:R-:W-:Y:S04]  /*1c490*/  STL [R1+0x17ec], R74 ;  /* 0x0017ec4a01007387 */ /* 0x000fe80000100800 */
[----:B------:R-:W4:Y:S01]  /*1c4a0*/  LDL R20, [R1+0x140c] ;  /* 0x00140c0001147983 */ /* 0x000f220000100800 */
[----:B--2---:R-:W-:Y:S02]  /*1c4b0*/  @P0 IMAD.MOV.U32 R12, RZ, RZ, R2 ;  /* 0x000000ffff0c0224 */ /* 0x004fe400078e0002 */
[----:B------:R-:W-:Y:S01]  /*1c4c0*/  @P0 IMAD.MOV.U32 R13, RZ, RZ, R4 ;  /* 0x000000ffff0d0224 */ /* 0x000fe200078e0004 */
[----:B------:R-:W2:Y:S04]  /*1c4d0*/  LDL.LU R93, [R1+0x88] ;  /* 0x00008800015d7983 */ /* 0x000ea80000300800 */
[----:B0-----:R-:W2:Y:S04]  /*1c4e0*/  LDL.LU R3, [R1+0x8c] ;  /* 0x00008c0001037983 */ /* 0x001ea80000300800 */
[----:B------:R-:W-:Y:S04]  /*1c4f0*/  STL [R1+0x3a8], R16 ;  /* 0x0003a81001007387 */ /* 0x000fe80000100800 */
[----:B------:R0:W-:Y:S04]  /*1c500*/  STL [R1+0x3e8], R2 ;  /* 0x0003e80201007387 */ /* 0x0001e80000100800 */
[----:B------:R-:W-:Y:S04]  /*1c510*/  STL [R1+0x3a4], R17 ;  /* 0x0003a41101007387 */ /* 0x000fe80000100800 */
[----:B------:R1:W2:Y:S01]  /*1c520*/  @P0 LDG.E.U8 R72, desc[UR20][R12.64] ;  /* 0x000000140c480981 */ /* 0x0002a2000c1e1100 */
[----:B0-----:R-:W-:-:S03]  /*1c530*/  IADD3 R2, P5, PT, R14, R8, RZ ;  /* 0x000000080e027210 */ /* 0x001fc60007fbe0ff */
[----:B------:R0:W-:Y:S04]  /*1c540*/  STL [R1+0x3e4], R4 ;  /* 0x0003e40401007387 */ /* 0x0001e80000100800 */
[----:B------:R-:W2:Y:S01]  /*1c550*/  LDL R19, [R1+0x1434] ;  /* 0x0014340001137983 */ /* 0x000ea20000100800 */
[----:B-1----:R-:W-:Y:S02]  /*1c560*/  SEL R12, R47, R11, !P1 ;  /* 0x0000000b2f0c7207 */ /* 0x002fe40004800000 */
[----:B0-----:R-:W-:-:S03]  /*1c570*/  LEA.HI.X.SX32 R4, R14, R5, 0x1, P5 ;  /* 0x000000050e047211 */ /* 0x001fc600028f0eff */
[----:B------:R-:W-:Y:S01]  /*1c580*/  IMAD R14, R12, UR7, RZ ;  /* 0x000000070c0e7c24 */ /* 0x000fe2000f8e02ff */
[----:B------:R-:W-:Y:S01]  /*1c590*/  PRMT R70, RZ, 0x7610, R70 ;  /* 0x00007610ff467816 */ /* 0x000fe20000000046 */
[----:B------:R-:W-:Y:S01]  /*1c5a0*/  @P0 IMAD.MOV.U32 R12, RZ, RZ, R2 ;  /* 0x000000ffff0c0224 */ /* 0x000fe200078e0002 */
[----:B------:R-:W-:Y:S01]  /*1c5b0*/  ISETP.GT.U32.AND P2, PT, R9, R18, PT ;  /* 0x000000120900720c */ /* 0x000fe20003f44070 */
[----:B------:R-:W-:Y:S01]  /*1c5c0*/  @P0 IMAD.MOV.U32 R13, RZ, RZ, R4 ;  /* 0x000000ffff0d0224 */ /* 0x000fe200078e0004 */
[----:B------:R-:W-:Y:S01]  /*1c5d0*/  PRMT R69, RZ, 0x7610, R69 ;  /* 0x00007610ff457816 */ /* 0x000fe20000000045 */
[----:B------:R-:W-:Y:S01]  /*1c5e0*/  @!P3 IMAD.IADD R21, R21, 0x1, -R9 ;  /* 0x000000011515b824 */ /* 0x000fe200078e0a09 */
[----:B------:R-:W-:Y:S01]  /*1c5f0*/  PRMT R68, RZ, 0x7610, R68 ;  /* 0x00007610ff447816 */ /* 0x000fe20000000044 */
[----:B------:R-:W0:Y:S01]  /*1c600*/  LDCU UR7, c[0x0][0x3b0] ;  /* 0x00007600ff0777ac */ /* 0x000e220008000800 */
[----:B------:R1:W2:Y:S01]  /*1c610*/  @P0 LDG.E.U8 R71, desc[UR20][R12.64] ;  /* 0x000000140c470981 */ /* 0x0002a2000c1e1100 */
[----:B------:R-:W-:-:S03]  /*1c620*/  IMAD.MOV.U32 R11, RZ, RZ, R21 ;  /* 0x000000ffff0b7224 */ /* 0x000fc600078e0015 */
[----:B---3--:R-:W-:Y:S01]  /*1c630*/  STL [R1+0x17f0], R73 ;  /* 0x0017f04901007387 */ /* 0x008fe20000100800 */
[----:B----4-:R-:W-:Y:S02]  /*1c640*/  ISETP.GE.AND P6, PT, R20, RZ, PT ;  /* 0x000000ff1400720c */ /* 0x010fe40003fc6270 */
[----:B--2---:R-:W-:-:S11]  /*1c650*/  ISETP.GT.U32.AND P3, PT, R9, R93, PT ;  /* 0x0000005d0900720c */ /* 0x004fd60003f64070 */
[----:B------:R-:W-:Y:S01]  /*1c660*/  @!P6 IMAD.MOV R11, RZ, RZ, -R11 ;  /* 0x000000ffff0be224 */ /* 0x000fe200078e0a0b */
[----:B------:R-:W-:Y:S04]  /*1c670*/  STL [R1+0x17f4], R72 ;  /* 0x0017f44801007387 */ /* 0x000fe80000100800 */
[----:B------:R-:W2:Y:S04]  /*1c680*/  LDL.LU R20, [R1+0x94] ;  /* 0x0000940001147983 */ /* 0x000ea80000300800 */
[----:B------:R3:W-:Y:S01]  /*1c690*/  STL [R1+0x448], R2 ;  /* 0x0004480201007387 */ /* 0x0007e20000100800 */
[----:B------:R-:W-:-:S03]  /*1c6a0*/  @!P3 IMAD.IADD R93, R93, 0x1, -R9 ;  /* 0x000000015d5db824 */ /* 0x000fc600078e0a09 */
[----:B------:R4:W-:Y:S01]  /*1c6b0*/  STL [R1+0x444], R4 ;  /* 0x0004440401007387 */ /* 0x0009e20000100800 */
[----:B---3--:R-:W-:-:S03]  /*1c6c0*/  IADD3 R2, P6, PT, R14, R8, RZ ;  /* 0x000000080e027210 */ /* 0x008fc60007fde0ff */
[----:B------:R-:W3:Y:S01]  /*1c6d0*/  LDL R21, [R1+0x144c] ;  /* 0x00144c0001157983 */ /* 0x000ee20000100800 */
[----:B------:R-:W-:Y:S02]  /*1c6e0*/  ISETP.GE.AND P3, PT, R19, RZ, PT ;  /* 0x000000ff1300720c */ /* 0x000fe40003f66270 */
[----:B-1----:R-:W-:Y:S01]  /*1c6f0*/  LEA.HI.X.SX32 R12, R14, R5, 0x1, P6 ;  /* 0x000000050e0c7211 */ /* 0x002fe200030f0eff */
[----:B----4-:R-:W4:Y:S04]  /*1c700*/  LDL.LU R4, [R1+0xa4] ;  /* 0x0000a40001047983 */ /* 0x010f280000300800 */
[----:B------:R-:W-:Y:S01]  /*1c710*/  STL [R1+0x17f8], R71 ;  /* 0x0017f84701007387 */ /* 0x000fe20000100800 */
[----:B------:R-:W-:-:S03]  /*1c720*/  @P0 IMAD.MOV.U32 R13, RZ, RZ, R12 ;  /* 0x000000ffff0d0224 */ /* 0x000fc600078e000c */
[----:B------:R-:W2:Y:S04]  /*1c730*/  LDL R19, [R1+0x1478] ;  /* 0x0014780001137983 */ /* 0x000ea80000100800 */
[----:B------:R-:W-:Y:S04]  /*1c740*/  STL [R1+0x488], R2 ;  /* 0x0004880201007387 */ /* 0x000fe80000100800 */
[----:B------:R1:W-:Y:S01]  /*1c750*/  STL [R1+0x484], R12 ;  /* 0x0004840c01007387 */ /* 0x0003e20000100800 */
[----:B------:R-:W-:Y:S01]  /*1c760*/  @!P2 IMAD.IADD R18, R18, 0x1, -R9 ;  /* 0x000000011212a824 */ /* 0x000fe200078e0a09 */
[----:B------:R-:W-:-:S02]  /*1c770*/  SEL R11, R47, R11, !P1 ;  /* 0x0000000b2f0b7207 */ /* 0x000fc40004800000 */
[----:B------:R-:W2:Y:S01]  /*1c780*/  LDL.LU R23, [R1+0x9c] ;  /* 0x00009c0001177983 */ /* 0x000ea20000300800 */
[----:B-1----:R-:W-:-:S05]  /*1c790*/  @P0 IMAD.MOV.U32 R12, RZ, RZ, R2 ;  /* 0x000000ffff0c0224 */ /* 0x002fca00078e0002 */
[----:B------:R-:W2:Y:S01]  /*1c7a0*/  @P0 LDG.E.U8 R70, desc[UR20][R12.64] ;  /* 0x000000140c460981 */ /* 0x000ea2000c1e1100 */
[----:B------:R-:W-:Y:S01]  /*1c7b0*/  ISETP.GT.U32.AND P2, PT, R9, R18, PT ;  /* 0x000000120900720c */ /* 0x000fe20003f44070 */
[----:B------:R-:W-:Y:S01]  /*1c7c0*/  IMAD R14, R11, UR4, RZ ;  /* 0x000000040b0e7c24 */ /* 0x000fe2000f8e02ff */
[----:B------:R-:W-:Y:S01]  /*1c7d0*/  ISETP.GT.U32.AND P5, PT, R9, R3, PT ;  /* 0x000000030900720c */ /* 0x000fe20003fa4070 */
[----:B------:R-:W1:Y:S10]  /*1c7e0*/  LDCU UR4, c[0x0][0x3b0] ;  /* 0x00007600ff0477ac */ /* 0x000e740008000800 */
[----:B------:R-:W-:-:S04]  /*1c7f0*/  @!P2 IMAD.IADD R18, R18, 0x1, -R9 ;  /* 0x000000011212a824 */ /* 0x000fc800078e0a09 */
[----:B------:R-:W-:Y:S02]  /*1c800*/  IMAD.MOV.U32 R11, RZ, RZ, R18 ;  /* 0x000000ffff0b7224 */ /* 0x000fe400078e0012 */
[----:B------:R-:W-:Y:S02]  /*1c810*/  @!P5 IMAD.IADD R3, R3, 0x1, -R9 ;  /* 0x000000010303d824 */ /* 0x000fe400078e0a09 */
[----:B------:R-:W-:-:S03]  /*1c820*/  @!P3 IMAD.MOV R11, RZ, RZ, -R11 ;  /* 0x000000ffff0bb224 */ /* 0x000fc600078e0a0b */
[C---:B------:R-:W-:Y:S01]  /*1c830*/  ISETP.GT.U32.AND P6, PT, R9.reuse, R3, PT ;  /* 0x000000030900720c */ /* 0x040fe20003fc4070 */
[----:B--2---:R-:W-:Y:S04]  /*1c840*/  STL [R1+0x17fc], R70 ;  /* 0x0017fc4601007387 */ /* 0x004fe80000100800 */
[----:B------:R-:W2:Y:S01]  /*1c850*/  LDL R18, [R1+0x1490] ;  /* 0x0014900001127983 */ /* 0x000ea20000100800 */
[C---:B------:R-:W-:Y:S02]  /*1c860*/  ISETP.GT.U32.AND P3, PT, R9.reuse, R20, PT ;  /* 0x000000140900720c */ /* 0x040fe40003f64070 */
[----:B------:R-:W-:Y:S02]  /*1c870*/  ISETP.GT.U32.AND P5, PT, R9, R93, PT ;  /* 0x0000005d0900720c */ /* 0x000fe40003fa4070 */
[----:B------:R-:W-:-:S02]  /*1c880*/  IADD3 R2, P2, PT, R14, R8, RZ ;  /* 0x000000080e027210 */ /* 0x000fc40007f5e0ff */
[----:B------:R-:W-:Y:S02]  /*1c890*/  SEL R11, R47, R11, !P1 ;  /* 0x0000000b2f0b7207 */ /* 0x000fe40004800000 */
[----:B------:R-:W-:Y:S01]  /*1c8a0*/  LEA.HI.X.SX32 R12, R14, R5, 0x1, P2 ;  /* 0x000000050e0c7211 */ /* 0x000fe200010f0eff */
[----:B------:R-:W-:Y:S02]  /*1c8b0*/  STL [R1+0x4c8], R2 ;  /* 0x0004c80201007387 */ /* 0x000fe40000100800 */
[----:B------:R-:W-:Y:S01]  /*1c8c0*/  IMAD R11, R11, UR5, RZ ;  /* 0x000000050b0b7c24 */ /* 0x000fe2000f8e02ff */
[----:B---3--:R-:W-:Y:S01]  /*1c8d0*/  ISETP.GE.AND P2, PT, R21, RZ, PT ;  /* 0x000000ff1500720c */ /* 0x008fe20003f46270 */
[----:B------:R3:W-:Y:S01]  /*1c8e0*/  STL [R1+0x4c4], R12 ;  /* 0x0004c40c01007387 */ /* 0x0007e20000100800 */
[----:B------:R-:W-:Y:S01]  /*1c8f0*/  @P0 IMAD.MOV.U32 R13, RZ, RZ, R12 ;  /* 0x000000ffff0d0224 */ /* 0x000fe200078e000c */
[----:B------:R-:W0:Y:S01]  /*1c900*/  LDCU UR5, c[0x0][0x3b0] ;  /* 0x00007600ff0577ac */ /* 0x000e220008000800 */
[--C-:B------:R-:W-:Y:S01]  /*1c910*/  @!P6 IMAD.IADD R3, R3, 0x1, -R9.reuse ;  /* 0x000000010303e824 */ /* 0x100fe200078e0a09 */
[----:B------:R-:W2:Y:S01]  /*1c920*/  LDL R21, [R1+0x14a8] ;  /* 0x0014a80001157983 */ /* 0x000ea20000100800 */
[--C-:B------:R-:W-:Y:S01]  /*1c930*/  @!P3 IMAD.IADD R20, R20, 0x1, -R9.reuse ;  /* 0x000000011414b824 */ /* 0x100fe200078e0a09 */
[----:B------:R-:W-:Y:S01]  /*1c940*/  ISETP.GE.AND P3, PT, R19, RZ, PT ;  /* 0x000000ff1300720c */ /* 0x000fe20003f66270 */
[----:B------:R-:W-:Y:S01]  /*1c950*/  @!P5 IMAD.IADD R93, R93, 0x1, -R9 ;  /* 0x000000015d5dd824 */ /* 0x000fe200078e0a09 */
[----:B------:R-:W2:Y:S01]  /*1c960*/  LDL.LU R22, [R1+0xa8] ;  /* 0x0000a80001167983 */ /* 0x000ea20000300800 */
[----:B---3--:R-:W-:Y:S01]  /*1c970*/  @P0 IMAD.MOV.U32 R12, RZ, RZ, R2 ;  /* 0x000000ffff0c0224 */ /* 0x008fe200078e0002 */
[----:B------:R-:W-:-:S04]  /*1c980*/  IADD3 R2, P6, PT, R11, R8, RZ ;  /* 0x000000080b027210 */ /* 0x000fc80007fde0ff */
[----:B------:R-:W-:Y:S01]  /*1c990*/  LEA.HI.X.SX32 R11, R11, R5, 0x1, P6 ;  /* 0x000000050b0b7211 */ /* 0x000fe200030f0eff */
[----:B------:R3:W2:Y:S01]  /*1c9a0*/  @P0 LDG.E.U8 R69, desc[UR20][R12.64] ;  /* 0x000000140c450981 */ /* 0x0006a2000c1e1100 */
[----:B------:R-:W-:-:S03]  /*1c9b0*/  ISETP.GT.U32.AND P6, PT, R9, R23, PT ;  /* 0x000000170900720c */ /* 0x000fc60003fc4070 */
[----:B------:R-:W-:Y:S01]  /*1c9c0*/  STL [R1+0x508], R2 ;  /* 0x0005080201007387 */ /* 0x000fe20000100800 */
[----:B------:R-:W-:Y:S02]  /*1c9d0*/  @P0 IMAD.MOV.U32 R17, RZ, RZ, R11 ;  /* 0x000000ffff110224 */ /* 0x000fe400078e000b */
[----:B---3--:R-:W-:Y:S01]  /*1c9e0*/  IMAD.MOV.U32 R12, RZ, RZ, R93 ;  /* 0x000000ffff0c7224 */ /* 0x008fe200078e005d */
[----:B------:R3:W-:Y:S03]  /*1c9f0*/  STL [R1+0x504], R11 ;  /* 0x0005040b01007387 */ /* 0x0007e60000100800 */
[----:B------:R-:W-:Y:S01]  /*1ca00*/  @!P2 IMAD.MOV R12, RZ, RZ, -R12 ;  /* 0x000000ffff0ca224 */ /* 0x000fe200078e0a0c */
[----:B------:R-:W2:Y:S01]  /*1ca10*/  LDL.LU R19, [R1+0xb0] ;  /* 0x0000b00001137983 */ /* 0x000ea20000300800 */
[----:B---3--:R-:W-:-:S03]  /*1ca20*/  IMAD.MOV.U32 R11, RZ, RZ, R3 ;  /* 0x000000ffff0b7224 */ /* 0x008fc600078e0003 */
[----:B------:R-:W-:Y:S01]  /*1ca30*/  SEL R12, R47, R12, !P1 ;  /* 0x0000000c2f0c7207 */ /* 0x000fe20004800000 */
[----:B------:R-:W-:Y:S01]  /*1ca40*/  @!P3 IMAD.MOV R11, RZ, RZ, -R11 ;  /* 0x000000ffff0bb224 */ /* 0x000fe200078e0a0b */
[----:B------:R-:W-:-:S03]  /*1ca50*/  ISETP.GT.U32.AND P2, PT, R9, R20, PT ;  /* 0x000000140900720c */ /* 0x000fc60003f44070 */
[----:B-1----:R-:W-:Y:S01]  /*1ca60*/  IMAD R13, R12, UR4, RZ ;  /* 0x000000040c0d7c24 */ /* 0x002fe2000f8e02ff */
[----:B----4-:R-:W-:Y:S01]  /*1ca70*/  ISETP.GT.U32.AND P5, PT, R9, R4, PT ;  /* 0x000000040900720c */ /* 0x010fe20003fa4070 */
[----:B------:R-:W-:Y:S01]  /*1ca80*/  @!P6 IMAD.IADD R23, R23, 0x1, -R9 ;  /* 0x000000011717e824 */ /* 0x000fe200078e0a09 */
[----:B--2---:R-:W-:-:S07]  /*1ca90*/  ISETP.GE.AND P3, PT, R18, RZ, PT ;  /* 0x000000ff1200720c */ /* 0x004fce0003f66270 */
[----:B------:R-:W-:Y:S01]  /*1caa0*/  @!P2 IMAD.IADD R20, R20, 0x1, -R9 ;  /* 0x000000011414a824 */ /* 0x000fe200078e0a09 */
[----:B------:R-:W2:Y:S01]  /*1cab0*/  LDL R18, [R1+0x14d4] ;  /* 0x0014d40001127983 */ /* 0x000ea20000100800 */
[----:B------:R-:W-:Y:S01]  /*1cac0*/  IADD3 R3, P6, PT, R13, R8, RZ ;  /* 0x000000080d037210 */ /* 0x000fe20007fde0ff */
[----:B------:R-:W-:Y:S01]  /*1cad0*/  @P0 IMAD.MOV.U32 R16, RZ, RZ, R2 ;  /* 0x000000ffff100224 */ /* 0x000fe200078e0002 */
[----:B------:R-:W-:Y:S01]  /*1cae0*/  SEL R11, R47, R11, !P1 ;  /* 0x0000000b2f0b7207 */ /* 0x000fe20004800000 */
[----:B------:R-:W1:Y:S01]  /*1caf0*/  LDCU UR4, c[0x0][0x3b0] ;  /* 0x00007600ff0477ac */ /* 0x000e620008000800 */
[----:B------:R-:W-:Y:S01]  /*1cb00*/  LEA.HI.X.SX32 R13, R13, R5, 0x1, P6 ;  /* 0x000000050d0d7211 */ /* 0x000fe200030f0eff */
[----:B------:R3:W-:Y:S01]  /*1cb10*/  STL [R1+0x548], R3 ;  /* 0x0005480301007387 */ /* 0x0007e20000100800 */
[----:B------:R-:W-:-:S03]  /*1cb20*/  IMAD.MOV.U32 R12, RZ, RZ, R20 ;  /* 0x000000ffff0c7224 */ /* 0x000fc600078e0014 */
[----:B------:R4:W-:Y:S04]  /*1cb30*/  STL [R1+0x544], R13 ;  /* 0x0005440d01007387 */ /* 0x0009e80000100800 */
[----:B------:R-:W2:Y:S01]  /*1cb40*/  LDL R20, [R1+0x14ec] ;  /* 0x0014ec0001147983 */ /* 0x000ea20000100800 */
[----:B------:R-:W-:Y:S01]  /*1cb50*/  @!P5 IMAD.IADD R4, R4, 0x1, -R9 ;  /* 0x000000010404d824 */ /* 0x000fe200078e0a09 */
[----:B------:R-:W-:Y:S01]  /*1cb60*/  ISETP.GE.AND P2, PT, R21, RZ, PT ;  /* 0x000000ff1500720c */ /* 0x000fe20003f46270 */
[----:B0-----:R-:W-:Y:S01]  /*1cb70*/  IMAD R11, R11, UR5, RZ ;  /* 0x000000050b0b7c24 */ /* 0x001fe2000f8e02ff */
[----:B------:R0:W2:Y:S01]  /*1cb80*/  @P0 LDG.E.U8 R68, desc[UR20][R16.64] ;  /* 0x0000001410440981 */ /* 0x0000a2000c1e1100 */
[----:B------:R-:W-:Y:S01]  /*1cb90*/  @!P3 IMAD.MOV R12, RZ, RZ, -R12 ;  /* 0x000000ffff0cb224 */ /* 0x000fe200078e0a0c */
[----:B------:R-:W-:Y:S01]  /*1cba0*/  ISETP.GT.U32.AND P5, PT, R9, R4, PT ;  /* 0x000000040900720c */ /* 0x000fe20003fa4070 */
[----:B------:R-:W1:Y:S01]  /*1cbb0*/  LDCU UR5, c[0x0][0x3b0] ;  /* 0x00007600ff0577ac */ /* 0x000e620008000800 */
[----:B------:R-:W-:Y:S01]  /*1cbc0*/  IADD3 R2, P6, PT, R11, R8, RZ ;  /* 0x000000080b027210 */ /* 0x000fe20007fde0ff */
[----:B------:R-:W2:Y:S01]  /*1cbd0*/  LDL.LU R21, [R1+0xb4] ;  /* 0x0000b40001157983 */ /* 0x000ea20000300800 */
[----:B------:R-:W-:-:S09]  /*1cbe0*/  ISETP.GT.U32.AND P3, PT, R9, R23, PT ;  /* 0x000000170900720c */ /* 0x000fd20003f64070 */
[----:B------:R-:W-:Y:S01]  /*1cbf0*/  @!P5 IMAD.IADD R4, R4, 0x1, -R9 ;  /* 0x000000010404d824 */ /* 0x000fe200078e0a09 */
[----:B------:R-:W-:Y:S01]  /*1cc00*/  ISETP.GT.U32.AND P5, PT, R9, R22, PT ;  /* 0x000000160900720c */ /* 0x000fe20003fa4070 */
[----:B0-----:R-:W-:Y:S01]  /*1cc10*/  @P0 IMAD.MOV.U32 R16, RZ, RZ, R3 ;  /* 0x000000ffff100224 */ /* 0x001fe200078e0003 */
[----:B---3--:R-:W-:Y:S01]  /*1cc20*/  LEA.HI.X.SX32 R3, R11, R5, 0x1, P6 ;  /* 0x000000050b037211 */ /* 0x008fe200030f0eff */
[----:B------:R-:W-:Y:S01]  /*1cc30*/  IMAD.MOV.U32 R11, RZ, RZ, R4 ;  /* 0x000000ffff0b7224 */ /* 0x000fe200078e0004 */
[----:B------:R-:W-:Y:S01]  /*1cc40*/  PRMT R67, RZ, 0x7610, R67 ;  /* 0x00007610ff437816 */ /* 0x000fe20000000043 */
[----:B------:R-:W-:Y:S02]  /*1cc50*/  @P0 IMAD.MOV.U32 R17, RZ, RZ, R13 ;  /* 0x000000ffff110224 */ /* 0x000fe400078e000d */
[----:B------:R-:W-:Y:S01]  /*1cc60*/  @!P2 IMAD.MOV R11, RZ, RZ, -R11 ;  /* 0x000000ffff0ba224 */ /* 0x000fe200078e0a0b */
[----:B------:R-:W-:Y:S01]  /*1cc70*/  ISETP.GT.U32.AND P6, PT, R9, R19, PT ;  /* 0x000000130900720c */ /* 0x000fe20003fc4070 */
[----:B------:R-:W-:Y:S04]  /*1cc80*/  STL [R1+0x588], R2 ;  /* 0x0005880201007387 */ /* 0x000fe80000100800 */
[--C-:B------:R-:W-:Y:S01]  /*1cc90*/  @!P5 IMAD.IADD R22, R22, 0x1, -R9.reuse ;  /* 0x000000011616d824 */ /* 0x100fe200078e0a09 */
[C---:B----4-:R-:W-:Y:S01]  /*1cca0*/  SEL R13, R47.reuse, R12, !P1 ;  /* 0x0000000c2f0d7207 */ /* 0x050fe20004800000 */
[----:B------:R0:W-:Y:S01]  /*1ccb0*/  STL [R1+0x584], R3 ;  /* 0x0005840301007387 */ /* 0x0001e20000100800 */
[----:B------:R-:W-:Y:S01]  /*1ccc0*/  SEL R12, R47, R11, !P1 ;  /* 0x0000000b2f0c7207 */ /* 0x000fe20004800000 */
[----:B------:R-:W-:Y:S01]  /*1ccd0*/  @!P3 IMAD.IADD R23, R23, 0x1, -R9 ;  /* 0x000000011717b824 */ /* 0x000fe200078e0a09 */
[----:B------:R-:W-:Y:S01]  /*1cce0*/  ISETP.GT.U32.AND P5, PT, R9, R22, PT ;  /* 0x000000160900720c */ /* 0x000fe20003fa4070 */
[----:B------:R3:W4:Y:S01]  /*1ccf0*/  @P0 LDG.E.U8 R67, desc[UR20][R16.64] ;  /* 0x0000001410430981 */ /* 0x000722000c1e1100 */
[----:B------:R-:W-:Y:S01]  /*1cd00*/  PRMT R66, RZ, 0x7610, R66 ;  /* 0x00007610ff427816 */ /* 0x000fe20000000042 */
[----:B------:R-:W-:Y:S01]  /*1cd10*/  IMAD R13, R13, UR6, RZ ;  /* 0x000000060d0d7c24 */ /* 0x000fe2000f8e02ff */
[----:B------:R-:W-:Y:S01]  /*1cd20*/  PRMT R65, RZ, 0x7610, R65 ;  /* 0x00007610ff417816 */ /* 0x000fe20000000041 */
[----:B------:R-:W-:Y:S01]  /*1cd30*/  IMAD.MOV.U32 R11, RZ, RZ, R23 ;  /* 0x000000ffff0b7224 */ /* 0x000fe200078e0017 */
[----:B------:R-:W-:Y:S01]  /*1cd40*/  PRMT R63, RZ, 0x7610, R63 ;  /* 0x00007610ff3f7816 */ /* 0x000fe2000000003f */
[----:B-1----:R-:W-:Y:S01]  /*1cd50*/  IMAD R12, R12, UR4, RZ ;  /* 0x000000040c0c7c24 */ /* 0x002fe2000f8e02ff */
[----:B------:R-:W1:Y:S01]  /*1cd60*/  LDCU UR4, c[0x0][0x3b0] ;  /* 0x00007600ff0477ac */ /* 0x000e620008000800 */
[----:B---3--:R-:W-:Y:S01]  /*1cd70*/  @P0 IMAD.MOV.U32 R16, RZ, RZ, R2 ;  /* 0x000000ffff100224 */ /* 0x008fe200078e0002 */
[----:B------:R-:W-:Y:S01]  /*1cd80*/  PRMT R62, RZ, 0x7610, R62 ;  /* 0x00007610ff3e7816 */ /* 0x000fe2000000003e */
[----:B------:R-:W-:Y:S01]  /*1cd90*/  @P0 IMAD.MOV.U32 R17, RZ, RZ, R3 ;  /* 0x000000ffff110224 */ /* 0x000fe200078e0003 */
[----:B------:R-:W-:Y:S01]  /*1cda0*/  PRMT R61, RZ, 0x7610, R61 ;  /* 0x00007610ff3d7816 */ /* 0x000fe2000000003d */
[--C-:B------:R-:W-:Y:S01]  /*1cdb0*/  @!P6 IMAD.IADD R19, R19, 0x1, -R9.reuse ;  /* 0x000000011313e824 */ /* 0x100fe200078e0a09 */
[----:B------:R-:W-:Y:S01]  /*1cdc0*/  PRMT R60, RZ, 0x7610, R60 ;  /* 0x00007610ff3c7816 */ /* 0x000fe2000000003c */
[----:B------:R-:W-:Y:S01]  /*1cdd0*/  @!P5 IMAD.IADD R22, R22, 0x1, -R9 ;  /* 0x000000011616d824 */ /* 0x000fe200078e0a09 */
[----:B------:R3:W4:Y:S01]  /*1cde0*/  @P0 LDG.E.U8 R66, desc[UR20][R16.64] ;  /* 0x0000001410420981 */ /* 0x000722000c1e1100 */
[----:B------:R-:W-:Y:S01]  /*1cdf0*/  PRMT R59, RZ, 0x7610, R59 ;  /* 0x00007610ff3b7816 */ /* 0x000fe2000000003b */
[----:B------:R-:W0:Y:S01]  /*1ce00*/  LDCU UR6, c[0x0][0x3b0] ;  /* 0x00007600ff0677ac */ /* 0x000e220008000800 */
[----:B---3--:R-:W-:-:S02]  /*1ce10*/  IADD3 R16, P6, PT, R13, R8, RZ ;  /* 0x000000080d107210 */ /* 0x008fc40007fde0ff */
[----:B--2---:R-:W-:Y:S02]  /*1ce20*/  ISETP.GE.AND P2, PT, R18, RZ, PT ;  /* 0x000000ff1200720c */ /* 0x004fe40003f46270 */
[----:B------:R-:W2:Y:S04]  /*1ce30*/  LDL R18, [R1+0x151c] ;  /* 0x00151c0001127983 */ /* 0x000ea80000100800 */
[----:B------:R-:W3:Y:S04]  /*1ce40*/  LDL.LU R93, [R1+0xb8] ;  /* 0x0000b800015d7983 */ /* 0x000ee80000300800 */
[----:B0-----:R-:W4:Y:S03]  /*1ce50*/  LDL.LU R3, [R1+0x144] ;  /* 0x0001440001037983 */ /* 0x001f260000300800 */
[----:B------:R-:W-:Y:S01]  /*1ce60*/  @!P2 IMAD.MOV R11, RZ, RZ, -R11 ;  /* 0x000000ffff0ba224 */ /* 0x000fe200078e0a0b */
[----:B------:R-:W-:Y:S01]  /*1ce70*/  IADD3 R2, P2, PT, R12, R8, RZ ;  /* 0x000000080c027210 */ /* 0x000fe20007f5e0ff */
[----:B------:R-:W-:Y:S01]  /*1ce80*/  STL [R1+0x5c8], R16 ;  /* 0x0005c81001007387 */ /* 0x000fe20000100800 */
[----:B------:R-:W-:-:S03]  /*1ce90*/  ISETP.GE.AND P5, PT, R20, RZ, PT ;  /* 0x000000ff1400720c */ /* 0x000fc60003fa6270 */
[----:B------:R0:W-:Y:S04]  /*1cea0*/  STL [R1+0x608], R2 ;  /* 0x0006080201007387 */ /* 0x0001e80000100800 */
[----:B------:R-:W4:Y:S01]  /*1ceb0*/  LDL R20, [R1+0x1534] ;  /* 0x0015340001147983 */ /* 0x000f220000100800 */
[----:B------:R-:W-:Y:S02]  /*1cec0*/  ISETP.GT.U32.AND P3, PT, R9, R19, PT ;  /* 0x000000130900720c */ /* 0x000fe40003f64070 */
[-C--:B------:R-:W-:Y:S02]  /*1ced0*/  LEA.HI.X.SX32 R17, R13, R5.reuse, 0x1, P6 ;  /* 0x000000050d117211 */ /* 0x080fe400030f0eff */
[----:B------:R-:W-:Y:S02]  /*1cee0*/  LEA.HI.X.SX32 R4, R12, R5, 0x1, P2 ;  /* 0x000000050c047211 */ /* 0x000fe400010f0eff */
[----:B------:R-:W-:-:S02]  /*1cef0*/  SEL R14, R47, R11, !P1 ;  /* 0x0000000b2f0e7207 */ /* 0x000fc40004800000 */
[----:B------:R-:W-:Y:S01]  /*1cf00*/  ISETP.GT.U32.AND P2, PT, R9, R21, PT ;  /* 0x000000150900720c */ /* 0x000fe20003f44070 */
[----:B------:R-:W-:Y:S02]  /*1cf10*/  @P0 IMAD.MOV.U32 R12, RZ, RZ, R16 ;  /* 0x000000ffff0c0224 */ /* 0x000fe400078e0010 */
[----:B------:R-:W-:Y:S02]  /*1cf20*/  @P0 IMAD.MOV.U32 R13, RZ, RZ, R17 ;  /* 0x000000ffff0d0224 */ /* 0x000fe400078e0011 */
[----:B------:R-:W-:Y:S02]  /*1cf30*/  IMAD.MOV.U32 R11, RZ, RZ, R22 ;  /* 0x000000ffff0b7224 */ /* 0x000fe400078e0016 */
[----:B------:R-:W-:Y:S01]  /*1cf40*/  IMAD R14, R14, UR5, RZ ;  /* 0x000000050e0e7c24 */ /* 0x000fe2000f8e02ff */
[----:B------:R-:W-:Y:S01]  /*1cf50*/  STL [R1+0x5c4], R17 ;  /* 0x0005c41101007387 */ /* 0x000fe20000100800 */
[----:B------:R-:W-:Y:S01]  /*1cf60*/  @!P5 IMAD.MOV R11, RZ, RZ, -R11 ;  /* 0x000000ffff0bd224 */ /* 0x000fe200078e0a0b */
[----:B------:R-:W1:Y:S01]  /*1cf70*/  LDCU UR5, c[0x0][0x3b0] ;  /* 0x00007600ff0577ac */ /* 0x000e620008000800 */
[--C-:B------:R-:W-:Y:S01]  /*1cf80*/  @!P3 IMAD.IADD R19, R19, 0x1, -R9.reuse ;  /* 0x000000011313b824 */ /* 0x100fe200078e0a09 */
[----:B------:R0:W4:Y:S04]  /*1cf90*/  @P0 LDG.E.U8 R65, desc[UR20][R12.64] ;  /* 0x000000140c410981 */ /* 0x000128000c1e1100 */
[----:B------:R1:W-:Y:S01]  /*1cfa0*/  STL [R1+0x604], R4 ;  /* 0x0006040401007387 */ /* 0x0003e20000100800 */
[----:B------:R-:W-:-:S02]  /*1cfb0*/  @!P2 IMAD.IADD R21, R21, 0x1, -R9 ;  /* 0x000000011515a824 */ /* 0x000fc400078e0a09 */
[----:B0-----:R-:W-:Y:S01]  /*1cfc0*/  @P0 IMAD.MOV.U32 R12, RZ, RZ, R2 ;  /* 0x000000ffff0c0224 */ /* 0x001fe200078e0002 */
[----:B------:R-:W-:Y:S01]  /*1cfd0*/  IADD3 R2, P3, PT, R14, R8, RZ ;  /* 0x000000080e027210 */ /* 0x000fe20007f7e0ff */
[----:B------:R-:W-:-:S03]  /*1cfe0*/  @P0 IMAD.MOV.U32 R13, RZ, RZ, R4 ;  /* 0x000000ffff0d0224 */ /* 0x000fc600078e0004 */
[----:B-1----:R-:W-:Y:S02]  /*1cff0*/  LEA.HI.X.SX32 R4, R14, R5, 0x1, P3 ;  /* 0x000000050e047211 */ /* 0x002fe400018f0eff */
[----:B------:R0:W4:Y:S01]  /*1d000*/  @P0 LDG.E.U8 R63, desc[UR20][R12.64] ;  /* 0x000000140c3f0981 */ /* 0x000122000c1e1100 */
[----:B------:R-:W-:Y:S02]  /*1d010*/  ISETP.GT.U32.AND P2, PT, R9, R21, PT ;  /* 0x000000150900720c */ /* 0x000fe40003f44070 */
[----:B0-----:R-:W-:Y:S01]  /*1d020*/  SEL R12, R47, R11, !P1 ;  /* 0x0000000b2f0c7207 */ /* 0x001fe20004800000 */
[----:B------:R-:W-:Y:S02]  /*1d030*/  IMAD.MOV.U32 R11, RZ, RZ, R19 ;  /* 0x000000ffff0b7224 */ /* 0x000fe400078e0013 */
[----:B------:R-:W-:Y:S02]  /*1d040*/  @P0 IMAD.MOV.U32 R13, RZ, RZ, R4 ;  /* 0x000000ffff0d0224 */ /* 0x000fe400078e0004 */
[----:B------:R-:W-:Y:S01]  /*1d050*/  IMAD R14, R12, UR7, RZ ;  /* 0x000000070c0e7c24 */ /* 0x000fe2000f8e02ff */
[----:B------:R-:W-:Y:S01]  /*1d060*/  PRMT R58, RZ, 0x7610, R58 ;  /* 0x00007610ff3a7816 */ /* 0x000fe2000000003a */
[----:B------:R-:W-:Y:S01]  /*1d070*/  @P0 IMAD.MOV.U32 R12, RZ, RZ, R2 ;  /* 0x000000ffff0c0224 */ /* 0x000fe200078e0002 */
[----:B------:R-:W-:-:S03]  /*1d080*/  PRMT R57, RZ, 0x7610, R57 ;  /* 0x00007610ff397816 */ /* 0x000fc60000000039 */
[----:B------:R-:W-:Y:S01]  /*1d090*/  @!P2 IMAD.IADD R21, R21, 0x1, -R9 ;  /* 0x000000011515a824 */ /* 0x000fe200078e0a09 */
[----:B------:R-:W0:Y:S01]  /*1d0a0*/  LDCU UR7, c[0x0][0x3b0] ;  /* 0x00007600ff0777ac */ /* 0x000e220008000800 */
[----:B------:R1:W4:Y:S01]  /*1d0b0*/  @P0 LDG.E.U8 R62, desc[UR20][R12.64] ;  /* 0x000000140c3e0981 */ /* 0x000322000c1e1100 */
[----:B--2---:R-:W-:-:S03]  /*1d0c0*/  ISETP.GE.AND P6, PT, R18, RZ, PT ;  /* 0x000000ff1200720c */ /* 0x004fc60003fc6270 */
[----:B------:R-:W2:Y:S01]  /*1d0d0*/  LDL.LU R18, [R1+0x150] ;  /* 0x0001500001127983 */ /* 0x000ea20000300800 */
[----:B---3--:R-:W-:-:S03]  /*1d0e0*/  ISETP.GT.U32.AND P5, PT, R9, R93, PT ;  /* 0x0000005d0900720c */ /* 0x008fc60003fa4070 */
[----:B------:R-:W-:Y:S04]  /*1d0f0*/  STL [R1+0x648], R2 ;  /* 0x0006480201007387 */ /* 0x000fe80000100800 */
[----:B------:R3:W-:Y:S04]  /*1d100*/  STL [R1+0x644], R4 ;  /* 0x0006440401007387 */ /* 0x0007e80000100800 */
[----:B------:R-:W2:Y:S02]  /*1d110*/  LDL R19, [R1+0x154c] ;  /* 0x00154c0001137983 */ /* 0x000ea40000100800 */
[----:B------:R-:W-:-:S02]  /*1d120*/  @!P5 IMAD.IADD R93, R93, 0x1, -R9 ;  /* 0x000000015d5dd824 */ /* 0x000fc400078e0a09 */
[----:B---3--:R-:W3:Y:S01]  /*1d130*/  LDL.LU R4, [R1+0x184] ;  /* 0x0001840001047983 */ /* 0x008ee20000300800 */
[----:B----4-:R-:W-:Y:S01]  /*1d140*/  ISETP.GE.AND P5, PT, R20, RZ, PT ;  /* 0x000000ff1400720c */ /* 0x010fe20003fa6270 */
[----:B------:R-:W-:Y:S02]  /*1d150*/  @!P6 IMAD.MOV R11, RZ, RZ, -R11 ;  /* 0x000000ffff0be224 */ /* 0x000fe400078e0a0b */
[----:B------:R-:W4:Y:S01]  /*1d160*/  LDL R20, [R1+0x1578] ;  /* 0x0015780001147983 */ /* 0x000f220000100800 */
[C---:B------:R-:W-:Y:S02]  /*1d170*/  IADD3 R2, P6, PT, R14.reuse, R8, RZ ;  /* 0x000000080e027210 */ /* 0x040fe40007fde0ff */
[----:B------:R-:W-:Y:S02]  /*1d180*/  SEL R11, R47, R11, !P1 ;  /* 0x0000000b2f0b7207 */ /* 0x000fe40004800000 */
[----:B-1----:R-:W-:Y:S01]  /*1d190*/  LEA.HI.X.SX32 R12, R14, R5, 0x1, P6 ;  /* 0x000000050e0c7211 */ /* 0x002fe200030f0eff */
[----:B------:R-:W-:Y:S02]  /*1d1a0*/  STL [R1+0x688], R2 ;  /* 0x0006880201007387 */ /* 0x000fe40000100800 */
[----:B------:R-:W-:Y:S01]  /*1d1b0*/  IMAD R14, R11, UR4, RZ ;  /* 0x000000040b0e7c24 */ /* 0x000fe2000f8e02ff */
[----:B------:R-:W-:Y:S01]  /*1d1c0*/  ISETP.GT.U32.AND P3, PT, R9, R3, PT ;  /* 0x000000030900720c */ /* 0x000fe20003f64070 */
[----:B------:R-:W3:Y:S01]  /*1d1d0*/  LDL.LU R23, [R1+0x160] ;  /* 0x0001600001177983 */ /* 0x000ee20000300800 */
[----:B------:R-:W-:Y:S01]  /*1d1e0*/  IMAD.MOV.U32 R11, RZ, RZ, R21 ;  /* 0x000000ffff0b7224 */ /* 0x000fe200078e0015 */
[----:B------:R-:W1:Y:S02]  /*1d1f0*/  LDCU UR4, c[0x0][0x3b0] ;  /* 0x00007600ff0477ac */ /* 0x000e640008000800 */
[----:B------:R0:W-:Y:S04]  /*1d200*/  STL [R1+0x684], R12 ;  /* 0x0006840c01007387 */ /* 0x0001e80000100800 */
[----:B------:R-:W3:Y:S04]  /*1d210*/  LDL R21, [R1+0x15e8] ;  /* 0x0015e80001157983 */ /* 0x000ee80000100800 */
[----:B------:R-:W-:-:S02]  /*1d220*/  @!P3 IMAD.IADD R3, R3, 0x1, -R9 ;  /* 0x000000010303b824 */ /* 0x000fc400078e0a09 */
[----:B------:R-:W-:Y:S02]  /*1d230*/  @!P5 IMAD.MOV R11, RZ, RZ, -R11 ;  /* 0x000000ffff0bd224 */ /* 0x000fe400078e0a0b */
[----:B------:R-:W-:Y:S01]  /*1d240*/  @P0 IMAD.MOV.U32 R13, RZ, RZ, R12 ;  /* 0x000000ffff0d0224 */ /* 0x000fe200078e000c */
[C---:B------:R-:W-:Y:S01]  /*1d250*/  ISETP.GT.U32.AND P6, PT, R9.reuse, R3, PT ;  /* 0x000000030900720c */ /* 0x040fe20003fc4070 */
[----:B0-----:R-:W-:Y:S01]  /*1d260*/  @P0 IMAD.MOV.U32 R12, RZ, RZ, R2 ;  /* 0x000000ffff0c0224 */ /* 0x001fe200078e0002 */
[----:B------:R-:W-:Y:S02]  /*1d270*/  ISETP.GT.U32.AND P3, PT, R9, R93, PT ;  /* 0x0000005d0900720c */ /* 0x000fe40003f64070 */
[C---:B------:R-:W-:Y:S02]  /*1d280*/  IADD3 R2, P2, PT, R14.reuse, R8, RZ ;  /* 0x000000080e027210 */ /* 0x040fe40007f5e0ff */
[----:B------:R-:W-:Y:S01]  /*1d290*/  SEL R11, R47, R11, !P1 ;  /* 0x0000000b2f0b7207 */ /* 0x000fe20004800000 */
[----:B------:R0:W3:Y:S04]  /*1d2a0*/  @P0 LDG.E.U8 R61, desc[UR20][R12.64] ;  /* 0x000000140c3d0981 */ /* 0x0000e8000c1e1100 */
[----:B------:R-:W-:Y:S01]  /*1d2b0*/  IMAD R11, R11, UR5, RZ ;  /* 0x000000050b0b7c24 */ /* 0x000fe2000f8e02ff */
[----:B------:R-:W-:Y:S01]  /*1d2c0*/  STL [R1+0x6c8], R2 ;  /* 0x0006c80201007387 */ /* 0x000fe20000100800 */
[--C-:B------:R-:W-:Y:S01]  /*1d2d0*/  @!P6 IMAD.IADD R3, R3, 0x1, -R9.reuse ;  /* 0x000000010303e824 */ /* 0x100fe200078e0a09 */
[----:B------:R-:W1:Y:S01]  /*1d2e0*/  LDCU UR5, c[0x0][0x3b0] ;  /* 0x00007600ff0577ac */ /* 0x000e620008000800 */
[----:B0-----:R-:W-:Y:S01]  /*1d2f0*/  LEA.HI.X.SX32 R12, R14, R5, 0x1, P2 ;  /* 0x000000050e0c7211 */ /* 0x001fe200010f0eff */
[----:B------:R-:W-:-:S04]  /*1d300*/  @!P3 IMAD.IADD R93, R93, 0x1, -R9 ;  /* 0x000000015d5db824 */ /* 0x000fc800078e0a09 */
[----:B------:R0:W-:Y:S01]  /*1d310*/  STL [R1+0x6c4], R12 ;  /* 0x0006c40c01007387 */ /* 0x0001e20000100800 */
[----:B------:R-:W-:Y:S02]  /*1d320*/  @P0 IMAD.MOV.U32 R13, RZ, RZ, R12 ;  /* 0x000000ffff0d0224 */ /* 0x000fe400078e000c */
[----:B0-----:R-:W-:Y:S01]  /*1d330*/  @P0 IMAD.MOV.U32 R12, RZ, RZ, R2 ;  /* 0x000000ffff0c0224 */ /* 0x001fe200078e0002 */
[----:B------:R-:W-:-:S04]  /*1d340*/  IADD3 R2, P6, PT, R11, R8, RZ ;  /* 0x000000080b027210 */ /* 0x000fc80007fde0ff */
[----:B------:R-:W-:Y:S01]  /*1d350*/  LEA.HI.X.SX32 R11, R11, R5, 0x1, P6 ;  /* 0x000000050b0b7211 */ /* 0x000fe200030f0eff */
[----:B------:R0:W3:Y:S04]  /*1d360*/  @P0 LDG.E.U8 R60, desc[UR20][R12.64] ;  /* 0x000000140c3c0981 */ /* 0x0000e8000c1e1100 */
[----:B------:R-:W-:Y:S02]  /*1d370*/  @P0 IMAD.MOV.U32 R17, RZ, RZ, R11 ;  /* 0x000000ffff110224 */ /* 0x000fe400078e000b */
[----:B0-----:R-:W-:Y:S01]  /*1d380*/  IMAD.MOV.U32 R12, RZ, RZ, R93 ;  /* 0x000000ffff0c7224 */ /* 0x001fe200078e005d */
[----:B--2---:R-:W-:Y:S02]  /*1d390*/  ISETP.GT.U32.AND P5, PT, R9, R18, PT ;  /* 0x000000120900720c */ /* 0x004fe40003fa4070 */
[----:B------:R-:W-:-:S11]  /*1d3a0*/  ISETP.GE.AND P2, PT, R19, RZ, PT ;  /* 0x000000ff1300720c */ /* 0x000fd60003f46270 */
[----:B------:R-:W-:Y:S01]  /*1d3b0*/  @!P5 IMAD.IADD R18, R18, 0x1, -R9 ;  /* 0x000000011212d824 */ /* 0x000fe200078e0a09 */
[----:B------:R-:W2:Y:S04]  /*1d3c0*/  LDL R19, [R1+0x1674] ;  /* 0x0016740001137983 */ /* 0x000ea80000100800 */
[----:B------:R-:W2:Y:S01]  /*1d3d0*/  LDL.LU R22, [R1+0xbc] ;  /* 0x0000bc0001167983 */ /* 0x000ea20000300800 */
[----:B----4-:R-:W-:-:S03]  /*1d3e0*/  ISETP.GE.AND P5, PT, R20, RZ, PT ;  /* 0x000000ff1400720c */ /* 0x010fc60003fa6270 */
[----:B------:R-:W-:Y:S01]  /*1d3f0*/  STL [R1+0x710], R2 ;  /* 0x0007100201007387 */ /* 0x000fe20000100800 */
[----:B------:R-:W-:-:S03]  /*1d400*/  @!P2 IMAD.MOV R12, RZ, RZ, -R12 ;  /* 0x000000ffff0ca224 */ /* 0x000fc600078e0a0c */
[----:B------:R0:W-:Y:S01]  /*1d410*/  STL [R1+0x70c], R11 ;  /* 0x00070c0b01007387 */ /* 0x0001e20000100800 */
[----:B---3--:R-:W-:-:S03]  /*1d420*/  ISETP.GT.U32.AND P6, PT, R9, R23, PT ;  /* 0x000000170900720c */ /* 0x008fc60003fc4070 */
[----:B------:R-:W3:Y:S01]  /*1d430*/  LDL.LU R20, [R1+0xac] ;  /* 0x0000ac0001147983 */ /* 0x000ee20000300800 */
[----:B0-----:R-:W-:Y:S01]  /*1d440*/  IMAD.MOV.U32 R11, RZ, RZ, R3 ;  /* 0x000000ffff0b7224 */ /* 0x001fe200078e0003 */
[----:B------:R-:W-:-:S03]  /*1d450*/  SEL R12, R47, R12, !P1 ;  /* 0x0000000c2f0c7207 */ /* 0x000fc60004800000 */
[----:B------:R-:W-:Y:S01]  /*1d460*/  @!P5 IMAD.MOV R11, RZ, RZ, -R11 ;  /* 0x000000ffff0bd224 */ /* 0x000fe200078e0a0b */
[----:B------:R-:W-:Y:S02]  /*1d470*/  ISETP.GE.AND P5, PT, R21, RZ, PT ;  /* 0x000000ff1500720c */ /* 0x000fe40003fa6270 */
[----:B------:R-:W-:Y:S01]  /*1d480*/  ISETP.GT.U32.AND P2, PT, R9, R18, PT ;  /* 0x000000120900720c */ /* 0x000fe20003f44070 */
[----:B------:R-:W4:Y:S01]  /*1d490*/  LDL R21, [R1+0x1618] ;  /* 0x0016180001157983 */ /* 0x000f220000100800 */
[----:B-1----:R-:W-:Y:S02]  /*1d4a0*/  IMAD R13, R12, UR4, RZ ;  /* 0x000000040c0d7c24 */ /* 0x002fe4000f8e02ff */
[----:B------:R-:W-:Y:S01]  /*1d4b0*/  @!P6 IMAD.IADD R23, R23, 0x1, -R9 ;  /* 0x000000011717e824 */ /* 0x000fe200078e0a09 */
[----:B------:R-:W-:Y:S01]  /*1d4c0*/  ISETP.GT.U32.AND P3, PT, R9, R4, PT ;  /* 0x000000040900720c */ /* 0x000fe20003f64070 */
[----:B------:R-:W-:Y:S01]  /*1d4d0*/  @P0 IMAD.MOV.U32 R16, RZ, RZ, R2 ;  /* 0x000000ffff100224 */ /* 0x000fe200078e0002 */
[C---:B------:R-:W-:Y:S01]  /*1d4e0*/  IADD3 R3, P6, PT, R13.reuse, R8, RZ ;  /* 0x000000080d037210 */ /* 0x040fe20007fde0ff */
[----:B------:R-:W0:Y:S03]  /*1d4f0*/  LDCU UR4, c[0x0][0x3b0] ;  /* 0x00007600ff0477ac */ /* 0x000e260008000800 */
[----:B------:R-:W-:-:S02]  /*1d500*/  LEA.HI.X.SX32 R13, R13, R5, 0x1, P6 ;  /* 0x000000050d0d7211 */ /* 0x000fc400030f0eff */
[--C-:B------:R-:W-:Y:S01]  /*1d510*/  @!P2 IMAD.IADD R18, R18, 0x1, -R9.reuse ;  /* 0x000000011212a824 */ /* 0x100fe200078e0a09 */
[----:B------:R1:W-:Y:S03]  /*1d520*/  STL [R1+0x750], R3 ;  /* 0x0007500301007387 */ /* 0x0003e60000100800 */
[----:B------:R-:W-:Y:S01]  /*1d530*/  IMAD.MOV.U32 R12, RZ, RZ, R18 ;  /* 0x000000ffff0c7224 */ /* 0x000fe200078e0012 */
[----:B------:R0:W-:Y:S04]  /*1d540*/  STL [R1+0x74c], R13 ;  /* 0x00074c0d01007387 */ /* 0x0001e80000100800 */
[----:B------:R-:W4:Y:S01]  /*1d550*/  LDL R18, [R1+0x15b4] ;  /* 0x0015b40001127983 */ /* 0x000f220000100800 */
[----:B------:R-:W-:Y:S01]  /*1d560*/  @!P3 IMAD.IADD R4, R4, 0x1, -R9 ;  /* 0x000000010404b824 */ /* 0x000fe200078e0a09 */
[----:B------:R-:W-:-:S02]  /*1d570*/  SEL R11, R47, R11, !P1 ;  /* 0x0000000b2f0b7207 */ /* 0x000fc40004800000 */
[----:B------:R0:W4:Y:S02]  /*1d580*/  @P0 LDG.E.U8 R59, desc[UR20][R16.64] ;  /* 0x00000014103b0981 */ /* 0x000124000c1e1100 */
[----:B------:R-:W-:Y:S01]  /*1d590*/  ISETP.GT.U32.AND P3, PT, R9, R4, PT ;  /* 0x000000040900720c */ /* 0x000fe20003f64070 */
[----:B------:R-:W-:Y:S01]  /*1d5a0*/  IMAD R11, R11, UR5, RZ ;  /* 0x000000050b0b7c24 */ /* 0x000fe2000f8e02ff */
[----:B------:R-:W2:Y:S01]  /*1d5b0*/  LDCU UR5, c[0x0][0x3b0] ;  /* 0x00007600ff0577ac */ /* 0x000ea20008000800 */
[----:B------:R-:W-:Y:S01]  /*1d5c0*/  @!P5 IMAD.MOV R12, RZ, RZ, -R12 ;  /* 0x000000ffff0cd224 */ /* 0x000fe200078e0a0c */
[----:B------:R-:W-:Y:S02]  /*1d5d0*/  ISETP.GT.U32.AND P5, PT, R9, R23, PT ;  /* 0x000000170900720c */ /* 0x000fe40003fa4070 */
[----:B------:R-:W-:-:S07]  /*1d5e0*/  IADD3 R2, P6, PT, R11, R8, RZ ;  /* 0x000000080b027210 */ /* 0x000fce0007fde0ff */
[----:B------:R-:W-:Y:S02]  /*1d5f0*/  @!P3 IMAD.IADD R4, R4, 0x1, -R9 ;  /* 0x000000010404b824 */ /* 0x000fe400078e0a09 */
[----:B0-----:R-:W-:Y:S01]  /*1d600*/  @P0 IMAD.MOV.U32 R16, RZ, RZ, R3 ;  /* 0x000000ffff100224 */ /* 0x001fe200078e0003 */
[----:B-1----:R-:W-:Y:S01]  /*1d610*/  LEA.HI.X.SX32 R3, R11, R5, 0x1, P6 ;  /* 0x000000050b037211 */ /* 0x002fe200030f0eff */
[----:B------:R-:W-:Y:S02]  /*1d620*/  IMAD.MOV.U32 R11, RZ, RZ, R4 ;  /* 0x000000ffff0b7224 */ /* 0x000fe400078e0004 */
[----:B------:R-:W-:Y:S01]  /*1d630*/  @P0 IMAD.MOV.U32 R17, RZ, RZ, R13 ;  /* 0x000000ffff110224 */ /* 0x000fe200078e000d */
[----:B------:R-:W-:Y:S01]  /*1d640*/  SEL R13, R47, R12, !P1 ;  /* 0x0000000c2f0d7207 */ /* 0x000fe20004800000 */
[----:B------:R-:W-:-:S03]  /*1d650*/  @!P5 IMAD.IADD R23, R23, 0x1, -R9 ;  /* 0x000000011717d824 */ /* 0x000fc600078e0a09 */
[----:B------:R0:W4:Y:S01]  /*1d660*/  @P0 LDG.E.U8 R58, desc[UR20][R16.64] ;  /* 0x00000014103a0981 */ /* 0x000122000c1e1100 */
[----:B------:R-:W-:Y:S01]  /*1d670*/  IMAD R13, R13, UR6, RZ ;  /* 0x000000060d0d7c24 */ /* 0x000fe2000f8e02ff */
[----:B------:R-:W-:Y:S01]  /*1d680*/  PRMT R56, RZ, 0x7610, R56 ;  /* 0x00007610ff387816 */ /* 0x000fe20000000038 */
[----:B------:R-:W1:Y:S01]  /*1d690*/  LDCU UR6, c[0x0][0x3b0] ;  /* 0x00007600ff0677ac */ /* 0x000e620008000800 */
[----:B0-----:R-:W-:Y:S02]  /*1d6a0*/  @P0 IMAD.MOV.U32 R16, RZ, RZ, R2 ;  /* 0x000000ffff100224 */ /* 0x001fe400078e0002 */
[----:B------:R-:W-:-:S05]  /*1d6b0*/  @P0 IMAD.MOV.U32 R17, RZ, RZ, R3 ;  /* 0x000000ffff110224 */ /* 0x000fca00078e0003 */
[----:B------:R0:W4:Y:S01]  /*1d6c0*/  @P0 LDG.E.U8 R57, desc[UR20][R16.64] ;  /* 0x0000001410390981 */ /* 0x000122000c1e1100 */
[----:B--2---:R-:W-:-:S03]  /*1d6d0*/  ISETP.GE.AND P2, PT, R19, RZ, PT ;  /* 0x000000ff1300720c */ /* 0x004fc60003f46270 */
[----:B------:R-:W2:Y:S01]  /*1d6e0*/  LDL.LU R19, [R1+0x98] ;  /* 0x0000980001137983 */ /* 0x000ea20000300800 */
[----:B------:R-:W-:-:S03]  /*1d6f0*/  ISETP.GT.U32.AND P3, PT, R9, R22, PT ;  /* 0x000000160900720c */ /* 0x000fc60003f64070 */
[----:B------:R-:W-:Y:S06]  /*1d700*/  STL [R1+0x790], R2 ;  /* 0x0007900201007387 */ /* 0x000fec0000100800 */
[----:B------:R-:W-:-:S04]  /*1d710*/  @!P2 IMAD.MOV R11, RZ, RZ, -R11 ;  /* 0x000000ffff0ba224 */ /* 0x000fc800078e0a0b */
[----:B------:R-:W-:Y:S01]  /*1d720*/  @!P3 IMAD.IADD R22, R22, 0x1, -R9 ;  /* 0x000000011616b824 */ /* 0x000fe200078e0a09 */
[----:B---3--:R-:W-:Y:S01]  /*1d730*/  ISETP.GT.U32.AND P6, PT, R9, R20, PT ;  /* 0x000000140900720c */ /* 0x008fe20003fc4070 */
[----:B------:R3:W-:Y:S01]  /*1d740*/  STL [R1+0x78c], R3 ;  /* 0x00078c0301007387 */ /* 0x0007e20000100800 */
[----:B------:R-:W-:Y:S02]  /*1d750*/  SEL R12, R47, R11, !P1 ;  /* 0x0000000b2f0c7207 */ /* 0x000fe40004800000 */
[----:B------:R-:W-:Y:S02]  /*1d760*/  ISETP.GT.U32.AND P2, PT, R9, R22, PT ;  /* 0x000000160900720c */ /* 0x000fe40003f44070 */
[----:B----4-:R-:W-:Y:S02]  /*1d770*/  ISETP.GE.AND P3, PT, R21, RZ, PT ;  /* 0x000000ff1500720c */ /* 0x010fe40003f66270 */
[----:B------:R-:W4:Y:S01]  /*1d780*/  LDL R21, [R1+0x163c] ;  /* 0x00163c0001157983 */ /* 0x000f220000100800 */
[----:B------:R-:W-:-:S03]  /*1d790*/  IMAD.MOV.U32 R11, RZ, RZ, R23 ;  /* 0x000000ffff0b7224 */ /* 0x000fc600078e0017 */
[----:B------:R-:W4:Y:S01]  /*1d7a0*/  LDL.LU R93, [R1+0x90] ;  /* 0x00009000015d7983 */ /* 0x000f220000300800 */
[----:B------:R-:W-:Y:S01]  /*1d7b0*/  IMAD R12, R12, UR4, RZ ;  /* 0x000000040c0c7c24 */ /* 0x000fe2000f8e02ff */
[----:B------:R-:W-:Y:S01]  /*1d7c0*/  PRMT R55, RZ, 0x7610, R55 ;  /* 0x00007610ff377816 */ /* 0x000fe20000000037 */
[--C-:B------:R-:W-:Y:S01]  /*1d7d0*/  @!P6 IMAD.IADD R20, R20, 0x1, -R9.reuse ;  /* 0x000000011414e824 */ /* 0x100fe200078e0a09 */
[-C--:B0-----:R-:W-:Y:S01]  /*1d7e0*/  IADD3 R16, P6, PT, R13, R8.reuse, RZ ;  /* 0x000000080d107210 */ /* 0x081fe20007fde0ff */
[----:B---3--:R-:W3:Y:S01]  /*1d7f0*/  LDL.LU R3, [R1+0x84] ;  /* 0x0000840001037983 */ /* 0x008ee20000300800 */
[----:B------:R-:W-:Y:S01]  /*1d800*/  @!P2 IMAD.IADD R22, R22, 0x1, -R9 ;  /* 0x000000011616a824 */ /* 0x000fe200078e0a09 */
[----:B------:R-:W0:Y:S01]  /*1d810*/  LDCU UR4, c[0x0][0x3b0] ;  /* 0x00007600ff0477ac */ /* 0x000e220008000800 */
[----:B------:R-:W-:Y:S01]  /*1d820*/  @!P3 IMAD.MOV R11, RZ, RZ, -R11 ;  /* 0x000000ffff0bb224 */ /* 0x000fe200078e0a0b */
[----:B------:R-:W-:Y:S01]  /*1d830*/  IADD3 R2, P3, PT, R12, R8, RZ ;  /* 0x000000080c027210 */ /* 0x000fe20007f7e0ff */
[----:B------:R-:W-:Y:S04]  /*1d840*/  STL [R1+0x7d0], R16 ;  /* 0x0007d01001007387 */ /* 0x000fe80000100800 */
[----:B------:R0:W-:Y:S01]  /*1d850*/  STL [R1+0x810], R2 ;  /* 0x0008100201007387 */ /* 0x0001e20000100800 */
[----:B------:R-:W-:-:S03]  /*1d860*/  ISETP.GE.AND P2, PT, R18, RZ, PT ;  /* 0x000000ff1200720c */ /* 0x000fc60003f46270 */
[----:B------:R-:W3:Y:S01]  /*1d870*/  LDL R18, [R1+0x15d8] ;  /* 0x0015d80001127983 */ /* 0x000ee20000100800 */
[----:B------:R-:W-:Y:S02]  /*1d880*/  ISETP.GT.U32.AND P5, PT, R9, R20, PT ;  /* 0x000000140900720c */ /* 0x000fe40003fa4070 */
[----:B------:R-:W-:Y:S02]  /*1d890*/  LEA.HI.X.SX32 R17, R13, R5, 0x1, P6 ;  /* 0x000000050d117211 */ /* 0x000fe400030f0eff */
[----:B------:R-:W-:Y:S01]  /*1d8a0*/  SEL R14, R47, R11, !P1 ;  /* 0x0000000b2f0e7207 */ /* 0x000fe20004800000 */
[----:B------:R-:W-:Y:S01]  /*1d8b0*/  IMAD.MOV.U32 R11, RZ, RZ, R22 ;  /* 0x000000ffff0b7224 */ /* 0x000fe200078e0016 */
[----:B------:R-:W-:Y:S01]  /*1d8c0*/  LEA.HI.X.SX32 R4, R12, R5, 0x1, P3 ;  /* 0x000000050c047211 */ /* 0x000fe200018f0eff */
[----:B------:R-:W-:Y:S02]  /*1d8d0*/  @P0 IMAD.MOV.U32 R12, RZ, RZ, R16 ;  /* 0x000000ffff0c0224 */ /* 0x000fe400078e0010 */
[----:B------:R-:W-:Y:S01]  /*1d8e0*/  @P0 IMAD.MOV.U32 R13, RZ, RZ, R17 ;  /* 0x000000ffff0d0224 */ /* 0x000fe200078e0011 */
[----:B------:R-:W-:Y:S01]  /*1d8f0*/  STL [R1+0x7cc], R17 ;  /* 0x0007cc1101007387 */ /* 0x000fe20000100800 */
[----:B------:R-:W-:Y:S01]  /*1d900*/  IMAD R14, R14, UR5, RZ ;  /* 0x000000050e0e7c24 */ /* 0x000fe2000f8e02ff */
[----:B------:R-:W-:Y:S01]  /*1d910*/  PRMT R54, RZ, 0x7610, R54 ;  /* 0x00007610ff367816 */ /* 0x000fe20000000036 */
[----:B------:R-:W-:Y:S01]  /*1d920*/  @!P2 IMAD.MOV R11, RZ, RZ, -R11 ;  /* 0x000000ffff0ba224 */ /* 0x000fe200078e0a0b */
[----:B------:R0:W-:Y:S01]  /*1d930*/  STL [R1+0x80c], R4 ;  /* 0x00080c0401007387 */ /* 0x0001e20000100800 */
[----:B------:R-:W-:Y:S01]  /*1d940*/  @!P5 IMAD.IADD R20, R20, 0x1, -R9 ;  /* 0x000000011414d824 */ /* 0x000fe200078e0a09 */
[----:B------:R-:W1:Y:S02]  /*1d950*/  LDCU UR5, c[0x0][0x3b0] ;  /* 0x00007600ff0577ac */ /* 0x000e640008000800 */
[----:B------:R0:W3:Y:S02]  /*1d960*/  @P0 LDG.E.U8 R56, desc[UR20][R12.64] ;  /* 0x000000140c380981 */ /* 0x0000e4000c1e1100 */
[----:B0-----:R-:W-:Y:S01]  /*1d970*/  @P0 IMAD.MOV.U32 R12, RZ, RZ, R2 ;  /* 0x000000ffff0c0224 */ /* 0x001fe200078e0002 */
[----:B------:R-:W-:Y:S01]  /*1d980*/  IADD3 R2, P5, PT, R14, R8, RZ ;  /* 0x000000080e027210 */ /* 0x000fe20007fbe0ff */
[----:B------:R-:W-:-:S03]  /*1d990*/  @P0 IMAD.MOV.U32 R13, RZ, RZ, R4 ;  /* 0x000000ffff0d0224 */ /* 0x000fc600078e0004 */
[----:B------:R-:W-:Y:S02]  /*1d9a0*/  LEA.HI.X.SX32 R4, R14, R5, 0x1, P5 ;  /* 0x000000050e047211 */ /* 0x000fe400028f0eff */
[----:B------:R0:W3:Y:S02]  /*1d9b0*/  @P0 LDG.E.U8 R55, desc[UR20][R12.64] ;  /* 0x000000140c370981 */ /* 0x0000e4000c1e1100 */
[----:B0-----:R-:W-:Y:S01]  /*1d9c0*/  SEL R12, R47, R11, !P1 ;  /* 0x0000000b2f0c7207 */ /* 0x001fe20004800000 */
[----:B------:R-:W-:-:S04]  /*1d9d0*/  IMAD.MOV.U32 R11, RZ, RZ, R20 ;  /* 0x000000ffff0b7224 */ /* 0x000fc800078e0014 */
[----:B------:R-:W-:Y:S01]  /*1d9e0*/  IMAD R14, R12, UR7, RZ ;  /* 0x000000070c0e7c24 */ /* 0x000fe2000f8e02ff */
[----:B------:R-:W-:Y:S01]  /*1d9f0*/  PRMT R53, RZ, 0x7610, R53 ;  /* 0x00007610ff357816 */ /* 0x000fe20000000035 */
[----:B------:R-:W-:Y:S01]  /*1da00*/  @P0 IMAD.MOV.U32 R12, RZ, RZ, R2 ;  /* 0x000000ffff0c0224 */ /* 0x000fe200078e0002 */
[----:B------:R-:W-:Y:S01]  /*1da10*/  PRMT R52, RZ, 0x7610, R52 ;  /* 0x00007610ff347816 */ /* 0x000fe20000000034 */
[----:B------:R-:W-:Y:S01]  /*1da20*/  @P0 IMAD.MOV.U32 R13, RZ, RZ, R4 ;  /* 0x000000ffff0d0224 */ /* 0x000fe200078e0004 */
[----:B------:R-:W-:Y:S01]  /*1da30*/  PRMT R51, RZ, 0x7610, R51 ;  /* 0x00007610ff337816 */ /* 0x000fe20000000033 */
[----:B------:R-:W0:Y:S03]  /*1da40*/  LDCU UR7, c[0x0][0x3b0] ;  /* 0x00007600ff0777ac */ /* 0x000e260008000800 */
[----:B------:R0:W3:Y:S01]  /*1da50*/  @P0 LDG.E.U8 R54, desc[UR20][R12.64] ;  /* 0x000000140c360981 */ /* 0x0000e2000c1e1100 */
[----:B--2---:R-:W-:-:S13]  /*1da60*/  ISETP.GT.U32.AND P6, PT, R9, R19, PT ;  /* 0x000000130900720c */ /* 0x004fda0003fc4070 */
[----:B------:R-:W-:-:S05]  /*1da70*/  @!P6 IMAD.IADD R19, R19, 0x1, -R9 ;  /* 0x000000011313e824 */ /* 0x000fca00078e0a09 */
[----:B------:R-:W-:Y:S02]  /*1da80*/  ISETP.GT.U32.AND P6, PT, R9, R19, PT ;  /* 0x000000130900720c */ /* 0x000fe40003fc4070 */
[----:B----4-:R-:W-:Y:S02]  /*1da90*/  ISETP.GE.AND P3, PT, R21, RZ, PT ;  /* 0x000000ff1500720c */ /* 0x010fe40003f66270 */
[----:B------:R-:W2:Y:S01]  /*1daa0*/  LDL.LU R21, [R1+0x80] ;  /* 0x0000800001157983 */ /* 0x000ea20000300800 */
[----:B------:R-:W-:-:S03]  /*1dab0*/  ISETP.GT.U32.AND P2, PT, R9, R93, PT ;  /* 0x0000005d0900720c */ /* 0x000fc60003f44070 */
[----:B------:R4:W-:Y:S04]  /*1dac0*/  STL [R1+0x850], R2 ;  /* 0x0008500201007387 */ /* 0x0009e80000100800 */
[----:B------:R0:W-:Y:S04]  /*1dad0*/  STL [R1+0x84c], R4 ;  /* 0x00084c0401007387 */ /* 0x0001e80000100800 */
[----:B------:R-:W2:Y:S02]  /*1dae0*/  LDL R20, [R1+0x1664] ;  /* 0x0016640001147983 */ /* 0x000ea40000100800 */
[----:B------:R-:W-:-:S02]  /*1daf0*/  @!P2 IMAD.IADD R93, R93, 0x1, -R9 ;  /* 0x000000015d5da824 */ /* 0x000fc400078e0a09 */
[----:B------:R-:W2:Y:S01]  /*1db00*/  LDL.LU R23, [R1+0x70] ;  /* 0x0000700001177983 */ /* 0x000ea20000300800 */
[----:B------:R-:W-:Y:S01]  /*1db10*/  @!P3 IMAD.MOV R11, RZ, RZ, -R11 ;  /* 0x000000ffff0bb224 */ /* 0x000fe200078e0a0b */
[----:B---3--:R-:W-:Y:S02]  /*1db20*/  ISETP.GE.AND P2, PT, R18, RZ, PT ;  /* 0x000000ff1200720c */ /* 0x008fe40003f46270 */
[----:B------:R-:W3:Y:S01]  /*1db30*/  LDL R18, [R1+0x1608] ;  /* 0x0016080001127983 */ /* 0x000ee20000100800 */
[CC--:B----4-:R-:W-:Y:S01]  /*1db40*/  IADD3 R2, P3, PT, R14.reuse, R8.reuse, RZ ;  /* 0x000000080e027210 */ /* 0x0d0fe20007f7e0ff */
[----:B------:R-:W-:Y:S01]  /*1db50*/  @!P6 IMAD.IADD R19, R19, 0x1, -R9 ;  /* 0x000000011313e824 */ /* 0x000fe200078e0a09 */
[----:B------:R-:W-:Y:S02]  /*1db60*/  SEL R11, R47, R11, !P1 ;  /* 0x0000000b2f0b7207 */ /* 0x000fe40004800000 */
[----:B0-----:R-:W-:Y:S01]  /*1db70*/  LEA.HI.X.SX32 R4, R14, R5, 0x1, P3 ;  /* 0x000000050e047211 */ /* 0x001fe200018f0eff */
[----:B------:R0:W-:Y:S02]  /*1db80*/  STL [R1+0x890], R2 ;  /* 0x0008900201007387 */ /* 0x0001e40000100800 */
[----:B------:R-:W-:Y:S01]  /*1db90*/  IMAD R14, R11, UR4, RZ ;  /* 0x000000040b0e7c24 */ /* 0x000fe2000f8e02ff */
[----:B------:R-:W-:Y:S01]  /*1dba0*/  ISETP.GT.U32.AND P5, PT, R9, R3, PT ;  /* 0x000000030900720c */ /* 0x000fe20003fa4070 */
[----:B------:R4:W-:Y:S01]  /*1dbb0*/  STL [R1+0x88c], R4 ;  /* 0x00088c0401007387 */ /* 0x0009e20000100800 */
[----:B------:R-:W-:Y:S01]  /*1dbc0*/  IMAD.MOV.U32 R11, RZ, RZ, R19 ;  /* 0x000000ffff0b7224 */ /* 0x000fe200078e0013 */
[----:B------:R-:W1:Y:S02]  /*1dbd0*/  LDCU UR4, c[0x0][0x3b0] ;  /* 0x00007600ff0477ac */ /* 0x000e640008000800 */
[----:B------:R-:W3:Y:S04]  /*1dbe0*/  LDL.LU R22, [R1+0x68] ;  /* 0x0000680001167983 */ /* 0x000ee80000300800 */
[----:B------:R-:W3:Y:S01]  /*1dbf0*/  LDL R19, [R1+0x1694] ;  /* 0x0016940001137983 */ /* 0x000ee20000100800 */
[----:B------:R-:W-:Y:S01]  /*1dc00*/  @P0 IMAD.MOV.U32 R12, RZ, RZ, R2 ;  /* 0x000000ffff0c0224 */ /* 0x000fe200078e0002 */
[----:B0-----:R-:W-:-:S02]  /*1dc10*/  IADD3 R2, P6, PT, R14, R8, RZ ;  /* 0x000000080e027210 */ /* 0x001fc40007fde0ff */
[----:B------:R-:W-:Y:S02]  /*1dc20*/  @!P5 IMAD.IADD R3, R3, 0x1, -R9 ;  /* 0x000000010303d824 */ /* 0x000fe400078e0a09 */
[----:B------:R-:W-:Y:S01]  /*1dc30*/  @P0 IMAD.MOV.U32 R13, RZ, RZ, R4 ;  /* 0x000000ffff0d0224 */ /* 0x000fe200078e0004 */
[----:B----4-:R-:W-:Y:S01]  /*1dc40*/  LEA.HI.X.SX32 R4, R14, R5, 0x1, P6 ;  /* 0x000000050e047211 */ /* 0x010fe200030f0eff */
[----:B------:R-:W-:Y:S01]  /*1dc50*/  @!P2 IMAD.MOV R11, RZ, RZ, -R11 ;  /* 0x000000ffff0ba224 */ /* 0x000fe200078e0a0b */
[----:B------:R-:W-:Y:S01]  /*1dc60*/  ISETP.GT.U32.AND P3, PT, R9, R3, PT ;  /* 0x000000030900720c */ /* 0x000fe20003f64070 */
[----:B------:R-:W-:Y:S03]  /*1dc70*/  STL [R1+0x8d0], R2 ;  /* 0x0008d00201007387 */ /* 0x000fe60000100800 */
[----:B------:R-:W-:Y:S01]  /*1dc80*/  SEL R11, R47, R11, !P1 ;  /* 0x0000000b2f0b7207 */ /* 0x000fe20004800000 */
[----:B------:R0:W4:Y:S04]  /*1dc90*/  @P0 LDG.E.U8 R53, desc[UR20][R12.64] ;  /* 0x000000140c350981 */ /* 0x000128000c1e1100 */
[----:B------:R0:W-:Y:S01]  /*1dca0*/  STL [R1+0x8cc], R4 ;  /* 0x0008cc0401007387 */ /* 0x0001e20000100800 */
[----:B-1----:R-:W-:Y:S01]  /*1dcb0*/  IMAD R11, R11, UR5, RZ ;  /* 0x000000050b0b7c24 */ /* 0x002fe2000f8e02ff */
[----:B------:R-:W-:Y:S01]  /*1dcc0*/  ISETP.GT.U32.AND P5, PT, R9, R93, PT ;  /* 0x0000005d0900720c */ /* 0x000fe20003fa4070 */
[----:B------:R-:W1:Y:S01]  /*1dcd0*/  LDCU UR5, c[0x0][0x3b0] ;  /* 0x00007600ff0577ac */ /* 0x000e620008000800 */
[----:B0-----:R-:W-:-:S02]  /*1dce0*/  @P0 IMAD.MOV.U32 R13, RZ, RZ, R4 ;  /* 0x000000ffff0d0224 */ /* 0x001fc400078e0004 */
[----:B------:R-:W4:Y:S01]  /*1dcf0*/  LDL R4, [R1+0x16a0] ;  /* 0x0016a00001047983 */ /* 0x000f220000100800 */
[----:B------:R-:W-:Y:S02]  /*1dd00*/  @P0 IMAD.MOV.U32 R12, RZ, RZ, R2 ;  /* 0x000000ffff0c0224 */ /* 0x000fe400078e0002 */
[----:B------:R-:W-:Y:S01]  /*1dd10*/  @!P3 IMAD.IADD R3, R3, 0x1, -R9 ;  /* 0x000000010303b824 */ /* 0x000fe200078e0a09 */
[----:B------:R-:W-:Y:S02]  /*1dd20*/  IADD3 R2, P3, PT, R11, R8, RZ ;  /* 0x000000080b027210 */ /* 0x000fe40007f7e0ff */
[----:B--2---:R-:W-:Y:S02]  /*1dd30*/  ISETP.GT.U32.AND P2, PT, R9, R21, PT ;  /* 0x000000150900720c */ /* 0x004fe40003f44070 */
[----:B------:R-:W-:-:S11]  /*1dd40*/  ISETP.GE.AND P6, PT, R20, RZ, PT ;  /* 0x000000ff1400720c */ /* 0x000fd60003fc6270 */
[--C-:B------:R-:W-:Y:S01]  /*1dd50*/  @!P2 IMAD.IADD R21, R21, 0x1, -R9.reuse ;  /* 0x000000011515a824 */ /* 0x100fe200078e0a09 */
[----:B------:R-:W2:Y:S01]  /*1dd60*/  LDL.LU R20, [R1+0x5c] ;  /* 0x00005c0001147983 */ /* 0x000ea20000300800 */
[----:B------:R-:W-:Y:S01]  /*1dd70*/  LEA.HI.X.SX32 R11, R11, R5, 0x1, P3 ;  /* 0x000000050b0b7211 */ /* 0x000fe200018f0eff */
[----:B------:R-:W-:Y:S02]  /*1dd80*/  @!P5 IMAD.IADD R93, R93, 0x1, -R9 ;  /* 0x000000015d5dd824 */ /* 0x000fe400078e0a09 */
[----:B------:R0:W2:Y:S01]  /*1dd90*/  @P0 LDG.E.U8 R52, desc[UR20][R12.64] ;  /* 0x000000140c340981 */ /* 0x0000a2000c1e1100 */
[----:B---3--:R-:W-:-:S03]  /*1dda0*/  ISETP.GE.AND P2, PT, R18, RZ, PT ;  /* 0x000000ff1200720c */ /* 0x008fc60003f46270 */
[----:B------:R-:W-:Y:S01]  /*1ddb0*/  STL [R1+0x910], R2 ;  /* 0x0009100201007387 */ /* 0x000fe20000100800 */
[----:B------:R-:W-:-:S03]  /*1ddc0*/  @P0 IMAD.MOV.U32 R17, RZ, RZ, R11 ;  /* 0x000000ffff110224 */ /* 0x000fc600078e000b */
[----:B------:R-:W3:Y:S04]  /*1ddd0*/  LDL.LU R18, [R1+0x54] ;  /* 0x0000540001127983 */ /* 0x000ee80000300800 */
[----:B------:R0:W-:Y:S02]  /*1dde0*/  STL [R1+0x90c], R11 ;  /* 0x00090c0b01007387 */ /* 0x0001e40000100800 */
[----:B0-----:R-:W-:-:S04]  /*1ddf0*/  IMAD.MOV.U32 R11, RZ, RZ, R3 ;  /* 0x000000ffff0b7224 */ /* 0x001fc800078e0003 */
[----:B------:R-:W-:Y:S01]  /*1de00*/  @!P2 IMAD.MOV R11, RZ, RZ, -R11 ;  /* 0x000000ffff0ba224 */ /* 0x000fe200078e0a0b */
[----:B------:R-:W-:Y:S02]  /*1de10*/  ISETP.GE.AND P2, PT, R19, RZ, PT ;  /* 0x000000ff1300720c */ /* 0x000fe40003f46270 */
[----:B------:R-:W3:Y:S01]  /*1de20*/  LDL R19, [R1+0x16ac] ;  /* 0x0016ac0001137983 */ /* 0x000ee20000100800 */
[----:B------:R-:W-:Y:S01]  /*1de30*/  ISETP.GT.U32.AND P5, PT, R9, R23, PT ;  /* 0x000000170900720c */ /* 0x000fe20003fa4070 */
[----:B------:R-:W-:-:S04]  /*1de40*/  IMAD.MOV.U32 R12, RZ, RZ, R93 ;  /* 0x000000ffff0c7224 */ /* 0x000fc800078e005d */
[----:B------:R-:W-:Y:S01]  /*1de50*/  @!P6 IMAD.MOV R12, RZ, RZ, -R12 ;  /* 0x000000ffff0ce224 */ /* 0x000fe200078e0a0c */
[C---:B------:R-:W-:Y:S02]  /*1de60*/  ISETP.GT.U32.AND P6, PT, R9.reuse, R22, PT ;  /* 0x000000160900720c */ /* 0x040fe40003fc4070 */
[----:B------:R-:W-:Y:S02]  /*1de70*/  ISETP.GT.U32.AND P3, PT, R9, R21, PT ;  /* 0x000000150900720c */ /* 0x000fe40003f64070 */
[----:B------:R-:W-:-:S03]  /*1de80*/  SEL R12, R47, R12, !P1 ;  /* 0x0000000c2f0c7207 */ /* 0x000fc60004800000 */
[--C-:B------:R-:W-:Y:S02]  /*1de90*/  @!P5 IMAD.IADD R23, R23, 0x1, -R9.reuse ;  /* 0x000000011717d824 */ /* 0x100fe400078e0a09 */
[----:B------:R-:W-:Y:S01]  /*1dea0*/  IMAD R13, R12, UR4, RZ ;  /* 0x000000040c0d7c24 */ /* 0x000fe2000f8e02ff */
[----:B------:R-:W-:Y:S01]  /*1deb0*/  SEL R11, R47, R11, !P1 ;  /* 0x0000000b2f0b7207 */ /* 0x000fe20004800000 */
[----:B------:R-:W-:Y:S01]  /*1dec0*/  @P0 IMAD.MOV.U32 R16, RZ, RZ, R2 ;  /* 0x000000ffff100224 */ /* 0x000fe200078e0002 */
[----:B------:R-:W-:Y:S01]  /*1ded0*/  ISETP.GT.U32.AND P5, PT, R9, R23, PT ;  /* 0x000000170900720c */ /* 0x000fe20003fa4070 */
[--C-:B------:R-:W-:Y:S01]  /*1dee0*/  @!P6 IMAD.IADD R22, R22, 0x1, -R9.reuse ;  /* 0x000000011616e824 */ /* 0x100fe200078e0a09 */
[-C--:B------:R-:W-:Y:S01]  /*1def0*/  IADD3 R3, P6, PT, R13, R8.reuse, RZ ;  /* 0x000000080d037210 */ /* 0x080fe20007fde0ff */
[----:B------:R-:W-:Y:S01]  /*1df00*/  @!P3 IMAD.IADD R21, R21, 0x1, -R9 ;  /* 0x000000011515b824 */ /* 0x000fe200078e0a09 */
[----:B----4-:R-:W-:Y:S01]  /*1df10*/  ISETP.GE.AND P3, PT, R4, RZ, PT ;  /* 0x000000ff0400720c */ /* 0x010fe20003f66270 */
[----:B-1----:R-:W-:Y:S01]  /*1df20*/  IMAD R11, R11, UR5, RZ ;  /* 0x000000050b0b7c24 */ /* 0x002fe2000f8e02ff */
[-C--:B------:R-:W-:Y:S01]  /*1df30*/  LEA.HI.X.SX32 R4, R13, R5.reuse, 0x1, P6 ;  /* 0x000000050d047211 */ /* 0x080fe200030f0eff */
[----:B------:R0:W-:Y:S01]  /*1df40*/  STL [R1+0x950], R3 ;  /* 0x0009500301007387 */ /* 0x0001e20000100800 */
[----:B------:R-:W-:Y:S01]  /*1df50*/  IMAD.MOV.U32 R12, RZ, RZ, R21 ;  /* 0x000000ffff0c7224 */ /* 0x000fe200078e0015 */
[----:B------:R-:W1:Y:S02]  /*1df60*/  LDCU UR4, c[0x0][0x3b0] ;  /* 0x00007600ff0477ac */ /* 0x000e640008000800 */
[----:B------:R4:W-:Y:S02]  /*1df70*/  STL [R1+0x94c], R4 ;  /* 0x00094c0401007387 */ /* 0x0009e40000100800 */
[----:B------:R-:W-:Y:S01]  /*1df80*/  @!P5 IMAD.IADD R23, R23, 0x1, -R9 ;  /* 0x000000011717d824 */ /* 0x000fe200078e0a09 */
[----:B------:R-:W-:Y:S01]  /*1df90*/  PRMT R50, RZ, 0x7610, R50 ;  /* 0x00007610ff327816 */ /* 0x000fe20000000032 */
[----:B------:R-:W4:Y:S01]  /*1dfa0*/  LDL R21, [R1+0x16b8] ;  /* 0x0016b80001157983 */ /* 0x000f220000100800 */
[----:B------:R-:W-:Y:S01]  /*1dfb0*/  @!P2 IMAD.MOV R12, RZ, RZ, -R12 ;  /* 0x000000ffff0ca224 */ /* 0x000fe200078e0a0c */
[C---:B------:R-:W-:Y:S01]  /*1dfc0*/  IADD3 R2, P2, PT, R11.reuse, R8, RZ ;  /* 0x000000080b027210 */ /* 0x040fe20007f5e0ff */
[----:B------:R-:W1:Y:S01]  /*1dfd0*/  LDCU UR5, c[0x0][0x3b0] ;  /* 0x00007600ff0577ac */ /* 0x000e620008000800 */
[----:B------:R0:W4:Y:S04]  /*1dfe0*/  @P0 LDG.E.U8 R51, desc[UR20][R16.64] ;  /* 0x0000001410330981 */ /* 0x000128000c1e1100 */
[----:B------:R1:W-:Y:S01]  /*1dff0*/  STL [R1+0x990], R2 ;  /* 0x0009900201007387 */ /* 0x0003e20000100800 */
[----:B0-----:R-:W-:Y:S01]  /*1e000*/  @P0 IMAD.MOV.U32 R16, RZ, RZ, R3 ;  /* 0x000000ffff100224 */ /* 0x001fe200078e0003 */
[----:B------:R-:W-:-:S05]  /*1e010*/  LEA.HI.X.SX32 R3, R11, R5, 0x1, P2 ;  /* 0x000000050b037211 */ /* 0x000fca00010f0eff */
[----:B------:R0:W-:Y:S01]  /*1e020*/  STL [R1+0x98c], R3 ;  /* 0x00098c0301007387 */ /* 0x0001e20000100800 */
[----:B--2---:R-:W-:-:S13]  /*1e030*/  ISETP.GT.U32.AND P5, PT, R9, R20, PT ;  /* 0x000000140900720c */ /* 0x004fda0003fa4070 */
[----:B------:R-:W-:Y:S01]  /*1e040*/  @!P5 IMAD.IADD R20, R20, 0x1, -R9 ;  /* 0x000000011414d824 */ /* 0x000fe200078e0a09 */
[----:B---3--:R-:W-:Y:S02]  /*1e050*/  ISETP.GE.AND P5, PT, R19, RZ, PT ;  /* 0x000000ff1300720c */ /* 0x008fe40003fa6270 */
[----:B------:R-:W2:Y:S01]  /*1e060*/  LDL R19, [R1+0x16c8] ;  /* 0x0016c80001137983 */ /* 0x000ea20000100800 */
[C---:B------:R-:W-:Y:S01]  /*1e070*/  ISETP.GT.U32.AND P6, PT, R9.reuse, R22, PT ;  /* 0x000000160900720c */ /* 0x040fe20003fc4070 */
[----:B------:R-:W-:Y:S02]  /*1e080*/  IMAD.MOV.U32 R11, RZ, RZ, R23 ;  /* 0x000000ffff0b7224 */ /* 0x000fe400078e0017 */
[----:B------:R-:W-:Y:S02]  /*1e090*/  @P0 IMAD.MOV.U32 R17, RZ, RZ, R4 ;  /* 0x000000ffff110224 */ /* 0x000fe400078e0004 */
[----:B------:R-:W-:Y:S01]  /*1e0a0*/  @!P3 IMAD.MOV R11, RZ, RZ, -R11 ;  /* 0x000000ffff0bb224 */ /* 0x000fe200078e0a0b */
[----:B------:R-:W-:Y:S01]  /*1e0b0*/  ISETP.GT.U32.AND P3, PT, R9, R20, PT ;  /* 0x000000140900720c */ /* 0x000fe20003f64070 */
[----:B----4-:R-:W3:Y:S01]  /*1e0c0*/  LDL.LU R4, [R1+0x1b0] ;  /* 0x0001b00001047983 */ /* 0x010ee20000300800 */
[----:B------:R-:W-:-:S02]  /*1e0d0*/  SEL R13, R47, R12, !P1 ;  /* 0x0000000c2f0d7207 */ /* 0x000fc40004800000 */
[----:B------:R-:W-:Y:S01]  /*1e0e0*/  SEL R12, R47, R11, !P1 ;  /* 0x0000000b2f0c7207 */ /* 0x000fe20004800000 */
[----:B------:R4:W3:Y:S01]  /*1e0f0*/  @P0 LDG.E.U8 R50, desc[UR20][R16.64] ;  /* 0x0000001410320981 */ /* 0x0008e2000c1e1100 */
[----:B------:R-:W-:Y:S01]  /*1e100*/  PRMT R49, RZ, 0x7610, R49 ;  /* 0x00007610ff317816 */ /* 0x000fe20000000031 */
[----:B------:R-:W-:Y:S01]  /*1e110*/  @!P6 IMAD.IADD R22, R22, 0x1, -R9 ;  /* 0x000000011616e824 */ /* 0x000fe200078e0a09 */
[----:B------:R-:W-:Y:S01]  /*1e120*/  ISETP.GT.U32.AND P2, PT, R9, R18, PT ;  /* 0x000000120900720c */ /* 0x000fe20003f44070 */
[----:B------:R-:W-:Y:S01]  /*1e130*/  IMAD R13, R13, UR6, RZ ;  /* 0x000000060d0d7c24 */ /* 0x000fe2000f8e02ff */
[----:B------:R-:W-:Y:S01]  /*1e140*/  PRMT R48, RZ, 0x7610, R48 ;  /* 0x00007610ff307816 */ /* 0x000fe20000000030 */
[----:B------:R-:W-:Y:S01]  /*1e150*/  IMAD.MOV.U32 R11, RZ, RZ, R22 ;  /* 0x000000ffff0b7224 */ /* 0x000fe200078e0016 */
[----:B------:R-:W-:Y:S01]  /*1e160*/  PRMT R46, RZ, 0x7610, R46 ;  /* 0x00007610ff2e7816 */ /* 0x000fe2000000002e */
[----:B-1----:R-:W-:Y:S01]  /*1e170*/  IMAD R12, R12, UR4, RZ ;  /* 0x000000040c0c7c24 */ /* 0x002fe2000f8e02ff */
[----:B------:R-:W-:Y:S01]  /*1e180*/  PRMT R45, RZ, 0x7610, R45 ;  /* 0x00007610ff2d7816 */ /* 0x000fe2000000002d */
[----:B----4-:R-:W-:Y:S01]  /*1e190*/  @P0 IMAD.MOV.U32 R16, RZ, RZ, R2 ;  /* 0x000000ffff100224 */ /* 0x010fe200078e0002 */
[----:B------:R-:W1:Y:S01]  /*1e1a0*/  LDCU UR4, c[0x0][0x3b0] ;  /* 0x00007600ff0477ac */ /* 0x000e620008000800 */
[----:B------:R-:W-:-:S02]  /*1e1b0*/  @P0 IMAD.MOV.U32 R17, RZ, RZ, R3 ;  /* 0x000000ffff110224 */ /* 0x000fc400078e0003 */
[----:B------:R-:W-:Y:S01]  /*1e1c0*/  @!P5 IMAD.MOV R11, RZ, RZ, -R11 ;  /* 0x000000ffff0bd224 */ /* 0x000fe200078e0a0b */
[----:B------:R-:W-:Y:S01]  /*1e1d0*/  PRMT R44, RZ, 0x7610, R44 ;  /* 0x00007610ff2c7816 */ /* 0x000fe2000000002c */
[--C-:B------:R-:W-:Y:S01]  /*1e1e0*/  @!P3 IMAD.IADD R20, R20, 0x1, -R9.reuse ;  /* 0x000000011414b824 */ /* 0x100fe200078e0a09 */
[----:B------:R4:W3:Y:S01]  /*1e1f0*/  @P0 LDG.E.U8 R49, desc[UR20][R16.64] ;  /* 0x0000001410310981 */ /* 0x0008e2000c1e1100 */
[-C--:B------:R-:W-:Y:S01]  /*1e200*/  IADD3 R2, P5, PT, R12, R8.reuse, RZ ;  /* 0x000000080c027210 */ /* 0x080fe20007fbe0ff */
[----:B------:R-:W-:Y:S01]  /*1e210*/  @!P2 IMAD.IADD R18, R18, 0x1, -R9 ;  /* 0x000000011212a824 */ /* 0x000fe200078e0a09 */
[----:B------:R-:W-:Y:S01]  /*1e220*/  ISETP.GE.AND P3, PT, R21, RZ, PT ;  /* 0x000000ff1500720c */ /* 0x000fe20003f66270 */
[----:B------:R-:W1:Y:S01]  /*1e230*/  LDCU UR6, c[0x0][0x3b0] ;  /* 0x00007600ff0677ac */ /* 0x000e620008000800 */
[----:B----4-:R-:W-:-:S04]  /*1e240*/  IADD3 R16, P6, PT, R13, R8, RZ ;  /* 0x000000080d107210 */ /* 0x010fc80007fde0ff */
[-C--:B------:R-:W-:Y:S01]  /*1e250*/  LEA.HI.X.SX32 R17, R13, R5.reuse, 0x1, P6 ;  /* 0x000000050d117211 */ /* 0x080fe200030f0eff */
[----:B------:R-:W-:Y:S01]  /*1e260*/  STL [R1+0x9d0], R16 ;  /* 0x0009d01001007387 */ /* 0x000fe20000100800 */
[----:B0-----:R-:W-:Y:S01]  /*1e270*/  LEA.HI.X.SX32 R3, R12, R5, 0x1, P5 ;  /* 0x000000050c037211 */ /* 0x001fe200028f0eff */
[----:B------:R-:W-:Y:S02]  /*1e280*/  @P0 IMAD.MOV.U32 R12, RZ, RZ, R16 ;  /* 0x000000ffff0c0224 */ /* 0x000fe400078e0010 */
[----:B------:R0:W-:Y:S01]  /*1e290*/  STL [R1+0xa10], R2 ;  /* 0x000a100201007387 */ /* 0x0001e20000100800 */
[----:B------:R-:W-:-:S03]  /*1e2a0*/  @P0 IMAD.MOV.U32 R13, RZ, RZ, R17 ;  /* 0x000000ffff0d0224 */ /* 0x000fc600078e0011 */
[----:B------:R-:W4:Y:S01]  /*1e2b0*/  LDL R21, [R1+0x1590] ;  /* 0x0015900001157983 */ /* 0x000f220000100800 */
[----:B------:R-:W-:Y:S01]  /*1e2c0*/  SEL R14, R47, R11, !P1 ;  /* 0x0000000b2f0e7207 */ /* 0x000fe20004800000 */
[----:B------:R-:W-:Y:S01]  /*1e2d0*/  IMAD.MOV.U32 R11, RZ, RZ, R20 ;  /* 0x000000ffff0b7224 */ /* 0x000fe200078e0014 */
[C---:B------:R-:W-:Y:S01]  /*1e2e0*/  ISETP.GT.U32.AND P2, PT, R9.reuse, R18, PT ;  /* 0x000000120900720c */ /* 0x040fe20003f44070 */
[----:B------:R0:W4:Y:S01]  /*1e2f0*/  @P0 LDG.E.U8 R48, desc[UR20][R12.64] ;  /* 0x000000140c300981 */ /* 0x000122000c1e1100 */
[----:B------:R-:W-:Y:S01]  /*1e300*/  ISETP.GT.U32.AND P6, PT, R9, R42, PT ;  /* 0x0000002a0900720c */ /* 0x000fe20003fc4070 */
[----:B------:R-:W-:Y:S01]  /*1e310*/  IMAD R14, R14, UR5, RZ ;  /* 0x000000050e0e7c24 */ /* 0x000fe2000f8e02ff */
[----:B------:R-:W1:Y:S01]  /*1e320*/  LDCU UR5, c[0x0][0x3b0] ;  /* 0x00007600ff0577ac */ /* 0x000e620008000800 */
[----:B------:R-:W-:Y:S01]  /*1e330*/  STL [R1+0x9cc], R17 ;  /* 0x0009cc1101007387 */ /* 0x000fe20000100800 */
[----:B------:R-:W-:-:S03]  /*1e340*/  @!P3 IMAD.MOV R11, RZ, RZ, -R11 ;  /* 0x000000ffff0bb224 */ /* 0x000fc600078e0a0b */
[----:B------:R1:W-:Y:S01]  /*1e350*/  STL [R1+0xa0c], R3 ;  /* 0x000a0c0301007387 */ /* 0x0003e20000100800 */
[----:B0-----:R-:W-:Y:S02]  /*1e360*/  @P0 IMAD.MOV.U32 R12, RZ, RZ, R2 ;  /* 0x000000ffff0c0224 */ /* 0x001fe400078e0002 */
[----:B------:R-:W-:Y:S01]  /*1e370*/  @P0 IMAD.MOV.U32 R13, RZ, RZ, R3 ;  /* 0x000000ffff0d0224 */ /* 0x000fe200078e0003 */
[----:B------:R-:W4:Y:S01]  /*1e380*/  LDL R20, [R1+0x1514] ;  /* 0x0015140001147983 */ /* 0x000f220000100800 */
[----:B------:R-:W-:-:S03]  /*1e390*/  IADD3 R2, P3, PT, R14, R8, RZ ;  /* 0x000000080e027210 */ /* 0x000fc60007f7e0ff */
[----:B------:R0:W4:Y:S01]  /*1e3a0*/  @P0 LDG.E.U8 R46, desc[UR20][R12.64] ;  /* 0x000000140c2e0981 */ /* 0x000122000c1e1100 */
[--C-:B------:R-:W-:Y:S01]  /*1e3b0*/  @!P2 IMAD.IADD R18, R18, 0x1, -R9.reuse ;  /* 0x000000011212a824 */ /* 0x100fe200078e0a09 */
[----:B-1----:R-:W-:Y:S02]  /*1e3c0*/  LEA.HI.X.SX32 R3, R14, R5, 0x1, P3 ;  /* 0x000000050e037211 */ /* 0x002fe400018f0eff */
[----:B0-----:R-:W-:Y:S01]  /*1e3d0*/  SEL R12, R47, R11, !P1 ;  /* 0x0000000b2f0c7207 */ /* 0x001fe20004800000 */
[----:B------:R-:W-:-:S04]  /*1e3e0*/  @!P6 IMAD.IADD R42, R42, 0x1, -R9 ;  /* 0x000000012a2ae824 */ /* 0x000fc800078e0a09 */
[----:B------:R-:W-:Y:S02]  /*1e3f0*/  IMAD R14, R12, UR7, RZ ;  /* 0x000000070c0e7c24 */ /* 0x000fe4000f8e02ff */
[----:B------:R-:W-:Y:S02]  /*1e400*/  IMAD.MOV.U32 R11, RZ, RZ, R18 ;  /* 0x000000ffff0b7224 */ /* 0x000fe400078e0012 */
[----:B------:R-:W-:Y:S01]  /*1e410*/  @P0 IMAD.MOV.U32 R13, RZ, RZ, R3 ;  /* 0x000000ffff0d0224 */ /* 0x000fe200078e0003 */
[----:B--2---:R-:W-:Y:S01]  /*1e420*/  ISETP.GE.AND P5, PT, R19, RZ, PT ;  /* 0x000000ff1300720c */ /* 0x004fe20003fa6270 */
[----:B------:R-:W-:Y:S01]  /*1e430*/  @P0 IMAD.MOV.U32 R12, RZ, RZ, R2 ;  /* 0x000000ffff0c0224 */ /* 0x000fe200078e0002 */
[----:B------:R-:W2:Y:S01]  /*1e440*/  LDL.LU R19, [R1+0x1b8] ;  /* 0x0001b80001137983 */ /* 0x000ea20000300800 */
[----:B------:R-:W-:Y:S01]  /*1e450*/  ISETP.GT.U32.AND P2, PT, R9, R15, PT ;  /* 0x0000000f0900720c */ /* 0x000fe20003f44070 */
[----:B------:R-:W0:Y:S02]  /*1e460*/  LDCU UR7, c[0x0][0x3b0] ;  /* 0x00007600ff0777ac */ /* 0x000e240008000800 */
[----:B------:R1:W-:Y:S04]  /*1e470*/  STL [R1+0xa50], R2 ;  /* 0x000a500201007387 */ /* 0x0003e80000100800 */
[----:B------:R0:W-:Y:S04]  /*1e480*/  STL [R1+0xa4c], R3 ;  /* 0x000a4c0301007387 */ /* 0x0001e80000100800 */
[----:B------:R-:W2:Y:S01]  /*1e490*/  LDL.LU R18, [R1+0x1bc] ;  /* 0x0001bc0001127983 */ /* 0x000ea20000300800 */
[----:B-1----:R-:W-:-:S03]  /*1e4a0*/  IADD3 R2, P6, PT, R14, R8, RZ ;  /* 0x000000080e027210 */ /* 0x002fc60007fde0ff */
[----:B------:R1:W2:Y:S04]  /*1e4b0*/  @P0 LDG.E.U8 R45, desc[UR20][R12.64] ;  /* 0x000000140c2d0981 */ /* 0x0002a8000c1e1100 */
[----:B------:R-:W-:Y:S04]  /*1e4c0*/  STL [R1+0xa90], R2 ;  /* 0x000a900201007387 */ /* 0x000fe80000100800 */
[----:B------:R-:W2:Y:S01]  /*1e4d0*/  LDL R22, [R1+0x1374] ;  /* 0x0013740001167983 */ /* 0x000ea20000100800 */
[----:B0-----:R-:W-:-:S05]  /*1e4e0*/  LEA.HI.X.SX32 R3, R14, R5, 0x1, P6 ;  /* 0x000000050e037211 */ /* 0x001fca00030f0eff */
[----:B------:R0:W-:Y:S01]  /*1e4f0*/  STL [R1+0xa8c], R3 ;  /* 0x000a8c0301007387 */ /* 0x0001e20000100800 */
[----:B-1----:R-:W-:-:S03]  /*1e500*/  @P0 IMAD.MOV.U32 R13, RZ, RZ, R3 ;  /* 0x000000ffff0d0224 */ /* 0x002fc600078e0003 */
[----:B------:R-:W2:Y:S04]  /*1e510*/  LDL R23, [R1+0x1394] ;  /* 0x0013940001177983 */ /* 0x000ea80000100800 */
[----:B0-----:R-:W2:Y:S01]  /*1e520*/  LDL.LU R3, [R1+0x1c4] ;  /* 0x0001c40001037983 */ /* 0x001ea20000300800 */
[C---:B------:R-:W-:Y:S01]  /*1e530*/  ISETP.GT.U32.AND P3, PT, R9.reuse, R42, PT ;  /* 0x0000002a0900720c */ /* 0x040fe20003f64070 */
[----:B------:R-:W-:Y:S01]  /*1e540*/  @!P5 IMAD.MOV R11, RZ, RZ, -R11 ;  /* 0x000000ffff0bd224 */ /* 0x000fe200078e0a0b */
[----:B---3--:R-:W-:Y:S01]  /*1e550*/  ISETP.GT.U32.AND P5, PT, R9, R4, PT ;  /* 0x000000040900720c */ /* 0x008fe20003fa4070 */
[----:B------:R-:W-:Y:S01]  /*1e560*/  @!P2 IMAD.IADD R15, R15, 0x1, -R9 ;  /* 0x000000010f0fa824 */ /* 0x000fe200078e0a09 */
[----:B----4-:R-:W-:Y:S02]  /*1e570*/  ISETP.GE.AND P2, PT, R21, RZ, PT ;  /* 0x000000ff1500720c */ /* 0x010fe40003f46270 */
[----:B------:R-:W-:Y:S01]  /*1e580*/  SEL R11, R47, R11, !P1 ;  /* 0x0000000b2f0b7207 */ /* 0x000fe20004800000 */
[----:B------:R-:W-:Y:S01]  /*1e590*/  @P0 IMAD.MOV.U32 R12, RZ, RZ, R2 ;  /* 0x000000ffff0c0224 */ /* 0x000fe200078e0002 */
[----:B------:R-:W-:-:S05]  /*1e5a0*/  ISETP.GT.U32.AND P6, PT, R9, R15, PT ;  /* 0x0000000f0900720c */ /* 0x000fca0003fc4070 */
[----:B------:R-:W-:Y:S01]  /*1e5b0*/  @!P3 IMAD.IADD R42, R42, 0x1, -R9 ;  /* 0x000000012a2ab824 */ /* 0x000fe200078e0a09 */
[----:B------:R-:W3:Y:S01]  /*1e5c0*/  LDL.LU R21, [R1+0x1d0] ;  /* 0x0001d00001157983 */ /* 0x000ee20000300800 */
[----:B------:R-:W-:Y:S01]  /*1e5d0*/  IMAD R11, R11, UR4, RZ ;  /* 0x000000040b0b7c24 */ /* 0x000fe2000f8e02ff */
[----:B------:R-:W-:Y:S01]  /*1e5e0*/  PRMT R43, RZ, 0x7610, R43 ;  /* 0x00007610ff2b7816 */ /* 0x000fe2000000002b */
[--C-:B------:R-:W-:Y:S01]  /*1e5f0*/  @!P5 IMAD.IADD R4, R4, 0x1, -R9.reuse ;  /* 0x000000010404d824 */ /* 0x100fe200078e0a09 */
[----:B------:R0:W4:Y:S01]  /*1e600*/  @P0 LDG.E.U8 R44, desc[UR20][R12.64] ;  /* 0x000000140c2c0981 */ /* 0x000122000c1e1100 */
[----:B------:R-:W1:Y:S01]  /*1e610*/  LDCU UR4, c[0x0][0x3b0] ;  /* 0x00007600ff0477ac */ /* 0x000e620008000800 */
[----:B------:R-:W-:Y:S01]  /*1e620*/  @!P2 IMAD.MOV R42, RZ, RZ, -R42 ;  /* 0x000000ffff2aa224 */ /* 0x000fe200078e0a2a */
[----:B------:R-:W-:Y:S02]  /*1e630*/  ISETP.GE.AND P3, PT, R20, RZ, PT ;  /* 0x000000ff1400720c */ /* 0x000fe40003f66270 */
[----:B------:R-:W-:Y:S01]  /*1e640*/  IADD3 R2, P2, PT, R11, R8, RZ ;  /* 0x000000080b027210 */ /* 0x000fe20007f5e0ff */
[----:B------:R-:W-:Y:S01]  /*1e650*/  @!P6 IMAD.IADD R15, R15, 0x1, -R9 ;  /* 0x000000010f0fe824 */ /* 0x000fe200078e0a09 */
[----:B------:R-:W-:-:S02]  /*1e660*/  SEL R42, R47, R42, !P1 ;  /* 0x0000002a2f2a7207 */ /* 0x000fc40004800000 */
[----:B0-----:R-:W-:Y:S01]  /*1e670*/  LEA.HI.X.SX32 R12, R11, R5, 0x1, P2 ;  /* 0x000000050b0c7211 */ /* 0x001fe200010f0eff */
[----:B------:R-:W-:Y:S01]  /*1e680*/  STL [R1+0xad0], R2 ;  /* 0x000ad00201007387 */ /* 0x000fe20000100800 */
[----:B------:R-:W-:Y:S01]  /*1e690*/  ISETP.GT.U32.AND P2, PT, R9, R4, PT ;  /* 0x000000040900720c */ /* 0x000fe20003f44070 */
[----:B------:R-:W-:Y:S01]  /*1e6a0*/  IMAD R42, R42, UR5, RZ ;  /* 0x000000052a2a7c24 */ /* 0x000fe2000f8e02ff */
[----:B------:R-:W-:Y:S01]  /*1e6b0*/  PRMT R41, RZ, 0x7610, R41 ;  /* 0x00007610ff297816 */ /* 0x000fe20000000029 */
[----:B------:R0:W-:Y:S02]  /*1e6c0*/  STL [R1+0xacc], R12 ;  /* 0x000acc0c01007387 */ /* 0x0001e40000100800 */
[----:B------:R-:W-:Y:S01]  /*1e6d0*/  @!P3 IMAD.MOV R15, RZ, RZ, -R15 ;  /* 0x000000ffff0fb224 */ /* 0x000fe200078e0a0f */
[----:B------:R-:W-:Y:S01]  /*1e6e0*/  PRMT R40, RZ, 0x7610, R40 ;  /* 0x00007610ff287816 */ /* 0x000fe20000000028 */
[----:B------:R-:W4:Y:S01]  /*1e6f0*/  LDL R20, [R1+0x13b4] ;  /* 0x0013b40001147983 */ /* 0x000f220000100800 */
[----:B------:R-:W-:Y:S01]  /*1e700*/  @P0 IMAD.MOV.U32 R13, RZ, RZ, R12 ;  /* 0x000000ffff0d0224 */ /* 0x000fe200078e000c */
[----:B------:R-:W1:Y:S01]  /*1e710*/  LDCU UR5, c[0x0][0x3b0] ;  /* 0x00007600ff0577ac */ /* 0x000e620008000800 */
[----:B------:R-:W-:Y:S01]  /*1e720*/  SEL R15, R47, R15, !P1 ;  /* 0x0000000f2f0f7207 */ /* 0x000fe20004800000 */
[----:B0-----:R-:W-:-:S04]  /*1e730*/  @P0 IMAD.MOV.U32 R12, RZ, RZ, R2 ;  /* 0x000000ffff0c0224 */ /* 0x001fc800078e0002 */
[----:B------:R-:W-:Y:S01]  /*1e740*/  IMAD R15, R15, UR6, RZ ;  /* 0x000000060f0f7c24 */ /* 0x000fe2000f8e02ff */
[----:B------:R-:W0:Y:S01]  /*1e750*/  LDCU UR6, c[0x0][0x3b0] ;  /* 0x00007600ff0677ac */ /* 0x000e220008000800 */
[----:B------:R-:W-:Y:S01]  /*1e760*/  @!P2 IMAD.IADD R4, R4, 0x1, -R9 ;  /* 0x000000010404a824 */ /* 0x000fe200078e0a09 */
[----:B------:R0:W4:Y:S01]  /*1e770*/  @P0 LDG.E.U8 R43, desc[UR20][R12.64] ;  /* 0x000000140c2b0981 */ /* 0x000122000c1e1100 */
[C---:B--2---:R-:W-:Y:S02]  /*1e780*/  ISETP.GT.U32.AND P5, PT, R9.reuse, R19, PT ;  /* 0x000000130900720c */ /* 0x044fe40003fa4070 */
[----:B------:R-:W-:-:S11]  /*1e790*/  ISETP.GT.U32.AND P6, PT, R9, R18, PT ;  /* 0x000000120900720c */ /* 0x000fd60003fc4070 */
[----:B------:R-:W-:Y:S01]  /*1e7a0*/  @!P5 IMAD.IADD R19, R19, 0x1, -R9 ;  /* 0x000000011313d824 */ /* 0x000fe200078e0a09 */
[----:B------:R-:W-:-:S04]  /*1e7b0*/  IADD3 R2, P5, PT, R42, R8, RZ ;  /* 0x000000082a027210 */ /* 0x000fc80007fbe0ff */
[----:B------:R-:W-:Y:S02]  /*1e7c0*/  LEA.HI.X.SX32 R11, R42, R5, 0x1, P5 ;  /* 0x000000052a0b7211 */ /* 0x000fe400028f0eff */
[----:B------:R-:W-:Y:S02]  /*1e7d0*/  ISETP.GE.AND P3, PT, R22, RZ, PT ;  /* 0x000000ff1600720c */ /* 0x000fe40003f66270 */
[----:B------:R-:W-:Y:S01]  /*1e7e0*/  ISETP.GT.U32.AND P5, PT, R9, R19, PT ;  /* 0x000000130900720c */ /* 0x000fe20003fa4070 */
[----:B------:R2:W-:Y:S01]  /*1e7f0*/  STL [R1+0xb08], R2 ;  /* 0x000b080201007387 */ /* 0x0005e20000100800 */
[----:B------:R-:W-:Y:S02]  /*1e800*/  @!P6 IMAD.IADD R18, R18, 0x1, -R9 ;  /* 0x000000011212e824 */ /* 0x000fe400078e0a09 */
[----:B0-----:R-:W-:Y:S01]  /*1e810*/  @P0 IMAD.MOV.U32 R12, RZ, RZ, R2 ;  /* 0x000000ffff0c0224 */ /* 0x001fe200078e0002 */
[----:B------:R0:W-:Y:S01]  /*1e820*/  STL [R1+0xb04], R11 ;  /* 0x000b040b01007387 */ /* 0x0001e20000100800 */
[----:B------:R-:W-:-:S03]  /*1e830*/  @P0 IMAD.MOV.U32 R13, RZ, RZ, R11 ;  /* 0x000000ffff0d0224 */ /* 0x000fc600078e000b */
[----:B------:R-:W4:Y:S01]  /*1e840*/  LDL.LU R22, [R1+0x1d8] ;  /* 0x0001d80001167983 */ /* 0x000f220000300800 */
[----:B--2---:R-:W-:-:S03]  /*1e850*/  IADD3 R2, P6, PT, R15, R8, RZ ;  /* 0x000000080f027210 */ /* 0x004fc60007fde0ff */
[----:B------:R2:W4:Y:S01]  /*1e860*/  @P0 LDG.E.U8 R41, desc[UR20][R12.64] ;  /* 0x000000140c290981 */ /* 0x000522000c1e1100 */
[----:B0-----:R-:W-:Y:S01]  /*1e870*/  IMAD.MOV.U32 R11, RZ, RZ, R4 ;  /* 0x000000ffff0b7224 */ /* 0x001fe200078e0004 */
[----:B------:R-:W-:-:S03]  /*1e880*/  LEA.HI.X.SX32 R4, R15, R5, 0x1, P6 ;  /* 0x000000050f047211 */ /* 0x000fc600030f0eff */
[----:B------:R-:W-:Y:S01]  /*1e890*/  @!P3 IMAD.MOV R11, RZ, RZ, -R11 ;  /* 0x000000ffff0bb224 */ /* 0x000fe200078e0a0b */
[----:B------:R-:W-:Y:S01]  /*1e8a0*/  ISETP.GT.U32.AND P3, PT, R9, R3, PT ;  /* 0x000000030900720c */ /* 0x000fe20003f64070 */
[----:B------:R-:W-:Y:S02]  /*1e8b0*/  @!P5 IMAD.IADD R19, R19, 0x1, -R9 ;  /* 0x000000011313d824 */ /* 0x000fe400078e0a09 */
[----:B--2---:R-:W-:Y:S01]  /*1e8c0*/  @P0 IMAD.MOV.U32 R12, RZ, RZ, R2 ;  /* 0x000000ffff0c0224 */ /* 0x004fe200078e0002 */
[----:B------:R-:W-:Y:S01]  /*1e8d0*/  SEL R11, R47, R11, !P1 ;  /* 0x0000000b2f0b7207 */ /* 0x000fe20004800000 */
[----:B------:R-:W-:Y:S01]  /*1e8e0*/  @P0 IMAD.MOV.U32 R13, RZ, RZ, R4 ;  /* 0x000000ffff0d0224 */ /* 0x000fe200078e0004 */
[----:B------:R-:W-:Y:S01]  /*1e8f0*/  ISETP.GT.U32.AND P2, PT, R9, R18, PT ;  /* 0x000000120900720c */ /* 0x000fe20003f44070 */
[----:B------:R0:W-:Y:S01]  /*1e900*/  STL [R1+0xb40], R2 ;  /* 0x000b400201007387 */ /* 0x0001e20000100800 */
[----:B------:R-:W-:-:S03]  /*1e910*/  ISETP.GE.AND P6, PT, R23, RZ, PT ;  /* 0x000000ff1700720c */ /* 0x000fc60003fc6270 */
[----:B------:R2:W-:Y:S04]  /*1e920*/  STL [R1+0xb3c], R4 ;  /* 0x000b3c0401007387 */ /* 0x0005e80000100800 */
[----:B------:R1:W4:Y:S04]  /*1e930*/  @P0 LDG.E.U8 R40, desc[UR20][R12.64] ;  /* 0x000000140c280981 */ /* 0x000328000c1e1100 */
[----:B------:R-:W4:Y:S01]  /*1e940*/  LDL.LU R23, [R1+0x1e4] ;  /* 0x0001e40001177983 */ /* 0x000f220000300800 */
[--C-:B------:R-:W-:Y:S02]  /*1e950*/  @!P3 IMAD.IADD R3, R3, 0x1, -R9.reuse ;  /* 0x000000010303b824 */ /* 0x100fe400078e0a09 */
[----:B------:R-:W-:Y:S01]  /*1e960*/  @!P2 IMAD.IADD R18, R18, 0x1, -R9 ;  /* 0x000000011212a824 */ /* 0x000fe200078e0a09 */
[----:B------:R-:W4:Y:S01]  /*1e970*/  LDL R93, [R1+0x13d4] ;  /* 0x0013d400015d7983 */ /* 0x000f220000100800 */
[----:B-1----:R-:W-:Y:S01]  /*1e980*/  IMAD R13, R11, UR4, RZ ;  /* 0x000000040b0d7c24 */ /* 0x002fe2000f8e02ff */
[----:B---3--:R-:W-:Y:S01]  /*1e990*/  ISETP.GT.U32.AND P5, PT, R9, R21, PT ;  /* 0x000000150900720c */ /* 0x008fe20003fa4070 */
[----:B------:R-:W-:Y:S01]  /*1e9a0*/  IMAD.MOV.U32 R12, RZ, RZ, R19 ;  /* 0x000000ffff0c7224 */ /* 0x000fe200078e0013 */
[----:B------:R-:W-:Y:S01]  /*1e9b0*/  PRMT R39, RZ, 0x7610, R39 ;  /* 0x00007610ff277816 */ /* 0x000fe20000000027 */
[----:B------:R-:W3:Y:S01]  /*1e9c0*/  LDL R19, [R1+0x13f4] ;  /* 0x0013f40001137983 */ /* 0x000ee20000100800 */
[C---:B0-----:R-:W-:Y:S01]  /*1e9d0*/  IADD3 R2, P3, PT, R13.reuse, R8, RZ ;  /* 0x000000080d027210 */ /* 0x041fe20007f7e0ff */
[----:B------:R-:W-:Y:S01]  /*1e9e0*/  IMAD.MOV.U32 R11, RZ, RZ, R18 ;  /* 0x000000ffff0b7224 */ /* 0x000fe200078e0012 */
[----:B------:R-:W-:Y:S01]  /*1e9f0*/  PRMT R38, RZ, 0x7610, R38 ;  /* 0x00007610ff267816 */ /* 0x000fe20000000026 */
[----:B------:R-:W0:Y:S01]  /*1ea00*/  LDCU UR4, c[0x0][0x3b0] ;  /* 0x00007600ff0477ac */ /* 0x000e220008000800 */
[----:B--2---:R-:W-:Y:S01]  /*1ea10*/  LEA.HI.X.SX32 R4, R13, R5, 0x1, P3 ;  /* 0x000000050d047211 */ /* 0x004fe200018f0eff */
[----:B------:R-:W-:Y:S04]  /*1ea20*/  STL [R1+0x370], R2 ;  /* 0x0003700201007387 */ /* 0x000fe80000100800 */
[----:B------:R1:W-:Y:S04]  /*1ea30*/  STL [R1+0x36c], R4 ;  /* 0x00036c0401007387 */ /* 0x0003e80000100800 */
[----:B------:R-:W2:Y:S01]  /*1ea40*/  LDL R18, [R1+0x1414] ;  /* 0x0014140001127983 */ /* 0x000ea20000100800 */
[----:B----4-:R-:W-:Y:S01]  /*1ea50*/  ISETP.GE.AND P2, PT, R20, RZ, PT ;  /* 0x000000ff1400720c */ /* 0x010fe20003f46270 */
[----:B------:R-:W-:Y:S01]  /*1ea60*/  @!P6 IMAD.MOV R12, RZ, RZ, -R12 ;  /* 0x000000ffff0ce224 */ /* 0x000fe200078e0a0c */
[----:B------:R-:W-:Y:S01]  /*1ea70*/  ISETP.GT.U32.AND P6, PT, R9, R3, PT ;  /* 0x000000030900720c */ /* 0x000fe20003fc4070 */
[----:B------:R-:W-:-:S02]  /*1ea80*/  @P0 IMAD.MOV.U32 R13, RZ, RZ, R4 ;  /* 0x000000ffff0d0224 */ /* 0x000fc400078e0004 */
[----:B-1----:R-:W4:Y:S01]  /*1ea90*/  LDL R4, [R1+0x143c] ;  /* 0x00143c0001047983 */ /* 0x002f220000100800 */
[----:B------:R-:W-:Y:S01]  /*1eaa0*/  SEL R14, R47, R12, !P1 ;  /* 0x0000000c2f0e7207 */ /* 0x000fe20004800000 */
[----:B------:R-:W-:Y:S02]  /*1eab0*/  @!P5 IMAD.IADD R21, R21, 0x1, -R9 ;  /* 0x000000011515d824 */ /* 0x000fe400078e0a09 */
[----:B------:R-:W4:Y:S04]  /*1eac0*/  LDL.LU R20, [R1+0x1ec] ;  /* 0x0001ec0001147983 */ /* 0x000f280000300800 */
[----:B------:R-:W-:Y:S02]  /*1ead0*/  @!P2 IMAD.MOV R11, RZ, RZ, -R11 ;  /* 0x000000ffff0ba224 */ /* 0x000fe400078e0a0b */
[----:B------:R-:W-:Y:S01]  /*1eae0*/  IMAD R14, R14, UR5, RZ ;  /* 0x000000050e0e7c24 */ /* 0x000fe2000f8e02ff */
[----:B------:R-:W-:Y:S01]  /*1eaf0*/  ISETP.GT.U32.AND P5, PT, R9, R21, PT ;  /* 0x000000150900720c */ /* 0x000fe20003fa4070 */
[----:B------:R-:W-:Y:S01]  /*1eb00*/  @!P6 IMAD.IADD R3, R3, 0x1, -R9 ;  /* 0x000000010303e824 */ /* 0x000fe200078e0a09 */
[----:B------:R-:W-:Y:S01]  /*1eb10*/  SEL R11, R47, R11, !P1 ;  /* 0x0000000b2f0b7207 */ /* 0x000fe20004800000 */
[----:B------:R-:W-:Y:S01]  /*1eb20*/  @P0 IMAD.MOV.U32 R12, RZ, RZ, R2 ;  /* 0x000000ffff0c0224 */ /* 0x000fe200078e0002 */
[C---:B------:R-:W-:Y:S01]  /*1eb30*/  IADD3 R15, P6, PT, R14.reuse, R8, RZ ;  /* 0x000000080e0f7210 */ /* 0x040fe20007fde0ff */
[----:B------:R-:W1:Y:S02]  /*1eb40*/  LDCU UR5, c[0x0][0x3b0] ;  /* 0x00007600ff0577ac */ /* 0x000e640008000800 */
[----:B------:R-:W-:Y:S01]  /*1eb50*/  IMAD R11, R11, UR6, RZ ;  /* 0x000000060b0b7c24 */ /* 0x000fe2000f8e02ff */
[----:B------:R-:W-:Y:S01]  /*1eb60*/  LEA.HI.X.SX32 R16, R14, R5, 0x1, P6 ;  /* 0x000000050e107211 */ /* 0x000fe200030f0eff */
[----:B------:R0:W4:Y:S01]  /*1eb70*/  @P0 LDG.E.U8 R39, desc[UR20][R12.64] ;  /* 0x000000140c270981 */ /* 0x000122000c1e1100 */
[----:B------:R-:W-:Y:S01]  /*1eb80*/  PRMT R37, RZ, 0x7610, R37 ;  /* 0x00007610ff257816 */ /* 0x000fe20000000025 */
[----:B------:R-:W1:Y:S02]  /*1eb90*/  LDCU UR6, c[0x0][0x3b0] ;  /* 0x00007600ff0677ac */ /* 0x000e640008000800 */
[----:B------:R-:W-:Y:S01]  /*1eba0*/  STL [R1+0x3b0], R15 ;  /* 0x0003b00f01007387 */ /* 0x000fe20000100800 */
[----:B------:R-:W-:-:S02]  /*1ebb0*/  @!P5 IMAD.IADD R21, R21, 0x1, -R9 ;  /* 0x000000011515d824 */ /* 0x000fc400078e0a09 */
[----:B0-----:R-:W-:Y:S02]  /*1ebc0*/  @P0 IMAD.MOV.U32 R12, RZ, RZ, R15 ;  /* 0x000000ffff0c0224 */ /* 0x001fe400078e000f */
[----:B------:R-:W-:-:S05]  /*1ebd0*/  @P0 IMAD.MOV.U32 R13, RZ, RZ, R16 ;  /* 0x000000ffff0d0224 */ /* 0x000fca00078e0010 */
[----:B------:R0:W4:Y:S01]  /*1ebe0*/  @P0 LDG.E.U8 R38, desc[UR20][R12.64] ;  /* 0x000000140c260981 */ /* 0x000122000c1e1100 */
[----:B------:R-:W-:-:S13]  /*1ebf0*/  ISETP.GT.U32.AND P3, PT, R9, R22, PT ;  /* 0x000000160900720c */ /* 0x000fda0003f64070 */
[----:B------:R-:W-:Y:S01]  /*1ec00*/  @!P3 IMAD.IADD R22, R22, 0x1, -R9 ;  /* 0x000000011616b824 */ /* 0x000fe200078e0a09 */
[----:B------:R-:W-:-:S04]  /*1ec10*/  IADD3 R2, P3, PT, R11, R8, RZ ;  /* 0x000000080b027210 */ /* 0x000fc80007f7e0ff */
[----:B------:R-:W-:Y:S01]  /*1ec20*/  LEA.HI.X.SX32 R11, R11, R5, 0x1, P3 ;  /* 0x000000050b0b7211 */ /* 0x000fe200018f0eff */
[----:B------:R-:W-:Y:S04]  /*1ec30*/  STL [R1+0x3f0], R2 ;  /* 0x0003f00201007387 */ /* 0x000fe80000100800 */
[----:B------:R-:W-:Y:S01]  /*1ec40*/  STL [R1+0x3ac], R16 ;  /* 0x0003ac1001007387 */ /* 0x000fe20000100800 */
[----:B0-----:R-:W-:Y:S01]  /*1ec50*/  @P0 IMAD.MOV.U32 R13, RZ, RZ, R11 ;  /* 0x000000ffff0d0224 */ /* 0x001fe200078e000b */
[----:B---3--:R-:W-:Y:S02]  /*1ec60*/  ISETP.GE.AND P6, PT, R19, RZ, PT ;  /* 0x000000ff1300720c */ /* 0x008fe40003fc6270 */
[----:B------:R-:W3:Y:S04]  /*1ec70*/  LDL.LU R19, [R1+0x1f4] ;  /* 0x0001f40001137983 */ /* 0x000ee80000300800 */
[----:B------:R0:W-:Y:S02]  /*1ec80*/  STL [R1+0x3ec], R11 ;  /* 0x0003ec0b01007387 */ /* 0x0001e40000100800 */
[----:B0-----:R-:W-:-:S02]  /*1ec90*/  IMAD.MOV.U32 R11, RZ, RZ, R21 ;  /* 0x000000ffff0b7224 */ /* 0x001fc400078e0015 */
[----:B------:R-:W3:Y:S03]  /*1eca0*/  LDL R21, [R1+0x1454] ;  /* 0x0014540001157983 */ /* 0x000ee60000100800 */
[----:B------:R-:W-:Y:S01]  /*1ecb0*/  @!P6 IMAD.MOV R11, RZ, RZ, -R11 ;  /* 0x000000ffff0be224 */ /* 0x000fe200078e0a0b */
[----:B--2---:R-:W-:Y:S02]  /*1ecc0*/  ISETP.GE.AND P6, PT, R18, RZ, PT ;  /* 0x000000ff1200720c */ /* 0x004fe40003fc6270 */
[----:B------:R-:W2:Y:S01]  /*1ecd0*/  LDL.LU R18, [R1+0x1fc] ;  /* 0x0001fc0001127983 */ /* 0x000ea20000300800 */
[----:B------:R-:W-:-:S05]  /*1ece0*/  @P0 IMAD.MOV.U32 R12, RZ, RZ, R2 ;  /* 0x000000ffff0c0224 */ /* 0x000fca00078e0002 */
[----:B------:R0:W2:Y:S02]  /*1ecf0*/  @P0 LDG.E.U8 R37, desc[UR20][R12.64] ;  /* 0x000000140c250981 */ /* 0x0000a4000c1e1100 */
[----:B0-----:R-:W-:Y:S02]  /*1ed00*/  IMAD.MOV.U32 R12, RZ, RZ, R3 ;  /* 0x000000ffff0c7224 */ /* 0x001fe400078e0003 */
[----:B------:R-:W2:Y:S01]  /*1ed10*/  LDL R3, [R1+0x146c] ;  /* 0x00146c0001037983 */ /* 0x000ea20000100800 */
[----:B------:R-:W-:Y:S02]  /*1ed20*/  ISETP.GT.U32.AND P2, PT, R9, R23, PT ;  /* 0x000000170900720c */ /* 0x000fe40003f44070 */
[----:B------:R-:W-:Y:S02]  /*1ed30*/  ISETP.GE.AND P5, PT, R93, RZ, PT ;  /* 0x000000ff5d00720c */ /* 0x000fe40003fa6270 */
[----:B------:R-:W-:-:S09]  /*1ed40*/  ISETP.GT.U32.AND P3, PT, R9, R22, PT ;  /* 0x000000160900720c */ /* 0x000fd20003f64070 */
[--C-:B------:R-:W-:Y:S02]  /*1ed50*/  @!P2 IMAD.IADD R23, R23, 0x1, -R9.reuse ;  /* 0x000000011717a824 */ /* 0x100fe400078e0a09 */
[----:B------:R-:W-:Y:S01]  /*1ed60*/  @!P5 IMAD.MOV R12, RZ, RZ, -R12 ;  /* 0x000000ffff0cd224 */ /* 0x000fe200078e0a0c */
[C---:B----4-:R-:W-:Y:S02]  /*1ed70*/  ISETP.GT.U32.AND P5, PT, R9.reuse, R20, PT ;  /* 0x000000140900720c */ /* 0x050fe40003fa4070 */
[----:B------:R-:W-:Y:S02]  /*1ed80*/  ISETP.GT.U32.AND P2, PT, R9, R23, PT ;  /* 0x000000170900720c */ /* 0x000fe40003f44070 */
[C---:B------:R-:W-:Y:S01]  /*1ed90*/  SEL R13, R47.reuse, R12, !P1 ;  /* 0x0000000c2f0d7207 */ /* 0x040fe20004800000 */
[----:B------:R-:W-:Y:S01]  /*1eda0*/  @!P3 IMAD.IADD R22, R22, 0x1, -R9 ;  /* 0x000000011616b824 */ /* 0x000fe200078e0a09 */
[----:B------:R-:W-:-:S03]  /*1edb0*/  SEL R12, R47, R11, !P1 ;  /* 0x0000000b2f0c7207 */ /* 0x000fc60004800000 */
[----:B------:R-:W-:Y:S01]  /*1edc0*/  IMAD R13, R13, UR4, RZ ;  /* 0x000000040d0d7c24 */ /* 0x000fe2000f8e02ff */
[----:B------:R-:W-:Y:S01]  /*1edd0*/  ISETP.GE.AND P3, PT, R4, RZ, PT ;  /* 0x000000ff0400720c */ /* 0x000fe20003f66270 */
[----:B------:R-:W-:Y:S01]  /*1ede0*/  IMAD.MOV.U32 R11, RZ, RZ, R22 ;  /* 0x000000ffff0b7224 */ /* 0x000fe200078e0016 */
[----:B------:R-:W-:Y:S01]  /*1edf0*/  PRMT R36, RZ, 0x7610, R36 ;  /* 0x00007610ff247816 */ /* 0x000fe20000000024 */
[----:B------:R-:W-:Y:S01]  /*1ee00*/  @!P5 IMAD.IADD R20, R20, 0x1, -R9 ;  /* 0x000000011414d824 */ /* 0x000fe200078e0a09 */
[----:B------:R-:W-:Y:S01]  /*1ee10*/  PRMT R35, RZ, 0x7610, R35 ;  /* 0x00007610ff237816 */ /* 0x000fe20000000023 */
[----:B------:R-:W-:Y:S01]  /*1ee20*/  @!P2 IMAD.IADD R23, R23, 0x1, -R9 ;  /* 0x000000011717a824 */ /* 0x000fe200078e0a09 */
[C---:B------:R-:W-:Y:S01]  /*1ee30*/  IADD3 R15, P2, PT, R13.reuse, R8, RZ ;  /* 0x000000080d0f7210 */ /* 0x040fe20007f5e0ff */
[----:B------:R-:W-:Y:S01]  /*1ee40*/  IMAD R12, R12, UR7, RZ ;  /* 0x000000070c0c7c24 */ /* 0x000fe2000f8e02ff */
[----:B------:R-:W-:Y:S01]  /*1ee50*/  PRMT R34, RZ, 0x7610, R34 ;  /* 0x00007610ff227816 */ /* 0x000fe20000000022 */
[----:B------:R-:W-:Y:S01]  /*1ee60*/  @!P6 IMAD.MOV R11, RZ, RZ, -R11 ;  /* 0x000000ffff0be224 */ /* 0x000fe200078e0a0b */
[----:B------:R-:W-:Y:S01]  /*1ee70*/  LEA.HI.X.SX32 R16, R13, R5, 0x1, P2 ;  /* 0x000000050d107211 */ /* 0x000fe200010f0eff */
[----:B------:R-:W-:Y:S01]  /*1ee80*/  STL [R1+0x450], R15 ;  /* 0x0004500f01007387 */ /* 0x000fe20000100800 */
[----:B------:R-:W-:Y:S01]  /*1ee90*/  ISETP.GT.U32.AND P2, PT, R9, R20, PT ;  /* 0x000000140900720c */ /* 0x000fe20003f44070 */
[----:B------:R-:W0:Y:S01]  /*1eea0*/  LDCU UR4, c[0x0][0x3b0] ;  /* 0x00007600ff0477ac */ /* 0x000e220008000800 */
[----:B------:R-:W-:-:S02]  /*1eeb0*/  IADD3 R2, P5, PT, R12, R8, RZ ;  /* 0x000000080c027210 */ /* 0x000fc40007fbe0ff */
[C---:B------:R-:W-:Y:S01]  /*1eec0*/  SEL R14, R47.reuse, R11, !P1 ;  /* 0x0000000b2f0e7207 */ /* 0x040fe20004800000 */
[----:B------:R-:W-:Y:S01]  /*1eed0*/  @P0 IMAD.MOV.U32 R13, RZ, RZ, R16 ;  /* 0x000000ffff0d0224 */ /* 0x000fe200078e0010 */
[----:B------:R-:W-:Y:S01]  /*1eee0*/  LEA.HI.X.SX32 R4, R12, R5, 0x1, P5 ;  /* 0x000000050c047211 */ /* 0x000fe200028f0eff */
[----:B------:R-:W-:Y:S01]  /*1eef0*/  @P0 IMAD.MOV.U32 R12, RZ, RZ, R15 ;  /* 0x000000ffff0c0224 */ /* 0x000fe200078e000f */
[----:B------:R-:W-:Y:S01]  /*1ef00*/  PRMT R33, RZ, 0x7610, R33 ;  /* 0x00007610ff217816 */ /* 0x000fe20000000021 */
[----:B------:R-:W-:Y:S01]  /*1ef10*/  IMAD.MOV.U32 R11, RZ, RZ, R23 ;  /* 0x000000ffff0b7224 */ /* 0x000fe200078e0017 */
[----:B------:R4:W-:Y:S01]  /*1ef20*/  STL [R1+0x490], R2 ;  /* 0x0004900201007387 */ /* 0x0009e20000100800 */
[----:B-1----:R-:W-:Y:S01]  /*1ef30*/  IMAD R14, R14, UR5, RZ ;  /* 0x000000050e0e7c24 */ /* 0x002fe2000f8e02ff */
[----:B------:R-:W1:Y:S01]  /*1ef40*/  LDCU UR5, c[0x0][0x3b0] ;  /* 0x00007600ff0577ac */ /* 0x000e620008000800 */
[----:B------:R-:W-:Y:S01]  /*1ef50*/  @!P3 IMAD.MOV R11, RZ, RZ, -R11 ;  /* 0x000000ffff0bb224 */ /* 0x000fe200078e0a0b */
[----:B------:R-:W-:Y:S01]  /*1ef60*/  STL [R1+0x44c], R16 ;  /* 0x00044c1001007387 */ /* 0x000fe20000100800 */
[----:B------:R-:W-:Y:S01]  /*1ef70*/  @!P2 IMAD.IADD R20, R20, 0x1, -R9 ;  /* 0x000000011414a824 */ /* 0x000fe200078e0a09 */
[----:B------:R-:W-:Y:S01]  /*1ef80*/  PRMT R32, RZ, 0x7610, R32 ;  /* 0x00007610ff207816 */ /* 0x000fe20000000020 */
[----:B------:R-:W0:Y:S01]  /*1ef90*/  LDCU UR7, c[0x0][0x3b0] ;  /* 0x00007600ff0777ac */ /* 0x000e220008000800 */
[----:B------:R-:W2:Y:S04]  /*1efa0*/  LDL.LU R22, [R1+0x204] ;  /* 0x0002040001167983 */ /* 0x000ea80000300800 */
[----:B------:R1:W2:Y:S01]  /*1efb0*/  @P0 LDG.E.U8 R36, desc[UR20][R12.64] ;  /* 0x000000140c240981 */ /* 0x0002a2000c1e1100 */
[----:B------:R-:W-:-:S03]  /*1efc0*/  SEL R11, R47, R11, !P1 ;  /* 0x0000000b2f0b7207 */ /* 0x000fc60004800000 */
[----:B------:R0:W-:Y:S01]  /*1efd0*/  STL [R1+0x48c], R4 ;  /* 0x00048c0401007387 */ /* 0x0001e20000100800 */
[----:B-1----:R-:W-:Y:S02]  /*1efe0*/  @P0 IMAD.MOV.U32 R12, RZ, RZ, R2 ;  /* 0x000000ffff0c0224 */ /* 0x002fe400078e0002 */
[----:B------:R-:W-:Y:S01]  /*1eff0*/  @P0 IMAD.MOV.U32 R13, RZ, RZ, R4 ;  /* 0x000000ffff0d0224 */ /* 0x000fe200078e0004 */
[C---:B----4-:R-:W-:Y:S01]  /*1f000*/  IADD3 R2, P2, PT, R14.reuse, R8, RZ ;  /* 0x000000080e027210 */ /* 0x050fe20007f5e0ff */
[----:B0-----:R-:W4:Y:S04]  /*1f010*/  LDL R4, [R1+0x1498] ;  /* 0x0014980001047983 */ /* 0x001f280000100800 */
[----:B------:R0:W4:Y:S02]  /*1f020*/  @P0 LDG.E.U8 R35, desc[UR20][R12.64] ;  /* 0x000000140c230981 */ /* 0x000124000c1e1100 */
[----:B0-----:R-:W-:Y:S01]  /*1f030*/  LEA.HI.X.SX32 R12, R14, R5, 0x1, P2 ;  /* 0x000000050e0c7211 */ /* 0x001fe200010f0eff */
[----:B------:R-:W-:Y:S01]  /*1f040*/  IMAD R14, R11, UR6, RZ ;  /* 0x000000060b0e7c24 */ /* 0x000fe2000f8e02ff */
[----:B------:R-:W-:-:S03]  /*1f050*/  PRMT R31, RZ, 0x7610, R31 ;  /* 0x00007610ff1f7816 */ /* 0x000fc6000000001f */
[----:B------:R-:W-:Y:S01]  /*1f060*/  @P0 IMAD.MOV.U32 R13, RZ, RZ, R12 ;  /* 0x000000ffff0d0224 */ /* 0x000fe200078e000c */
[----:B------:R-:W0:Y:S01]  /*1f070*/  LDCU UR6, c[0x0][0x3b0] ;  /* 0x00007600ff0677ac */ /* 0x000e220008000800 */
[----:B------:R-:W-:Y:S01]  /*1f080*/  IMAD.MOV.U32 R11, RZ, RZ, R20 ;  /* 0x000000ffff0b7224 */ /* 0x000fe200078e0014 */
[----:B---3--:R-:W-:Y:S02]  /*1f090*/  ISETP.GT.U32.AND P6, PT, R9, R19, PT ;  /* 0x000000130900720c */ /* 0x008fe40003fc4070 */
[----:B------:R-:W-:Y:S02]  /*1f0a0*/  ISETP.GE.AND P5, PT, R21, RZ, PT ;  /* 0x000000ff1500720c */ /* 0x000fe40003fa6270 */
[----:B------:R-:W3:Y:S01]  /*1f0b0*/  LDL.LU R21, [R1+0x208] ;  /* 0x0002080001157983 */ /* 0x000ee20000300800 */
[----:B--2---:R-:W-:-:S03]  /*1f0c0*/  ISETP.GT.U32.AND P3, PT, R9, R18, PT ;  /* 0x000000120900720c */ /* 0x004fc60003f64070 */
[----:B------:R-:W2:Y:S04]  /*1f0d0*/  LDL.LU R23, [R1+0x218] ;  /* 0x0002180001177983 */ /* 0x000ea80000300800 */
[----:B------:R-:W-:Y:S04]  /*1f0e0*/  STL [R1+0x4d0], R2 ;  /* 0x0004d00201007387 */ /* 0x000fe80000100800 */
[----:B------:R1:W-:Y:S01]  /*1f0f0*/  STL [R1+0x4cc], R12 ;  /* 0x0004cc0c01007387 */ /* 0x0003e20000100800 */
[--C-:B------:R-:W-:Y:S02]  /*1f100*/  @!P6 IMAD.IADD R19, R19, 0x1, -R9.reuse ;  /* 0x000000011313e824 */ /* 0x100fe400078e0a09 */
[----:B------:R-:W-:Y:S01]  /*1f110*/  @!P3 IMAD.IADD R18, R18, 0x1, -R9 ;  /* 0x000000011212b824 */ /* 0x000fe200078e0a09 */
[----:B------:R-:W2:Y:S01]  /*1f120*/  LDL.LU R20, [R1+0x22c] ;  /* 0x00022c0001147983 */ /* 0x000ea20000300800 */
[----:B-1----:R-:W-:Y:S01]  /*1f130*/  @P0 IMAD.MOV.U32 R12, RZ, RZ, R2 ;  /* 0x000000ffff0c0224 */ /* 0x002fe200078e0002 */
[----:B------:R-:W-:-:S02]  /*1f140*/  IADD3 R2, P3, PT, R14, R8, RZ ;  /* 0x000000080e027210 */ /* 0x000fc40007f7e0ff */
[----:B------:R-:W-:Y:S02]  /*1f150*/  ISETP.GE.AND P6, PT, R3, RZ, PT ;  /* 0x000000ff0300720c */ /* 0x000fe40003fc6270 */
[----:B------:R-:W-:Y:S01]  /*1f160*/  LEA.HI.X.SX32 R3, R14, R5, 0x1, P3 ;  /* 0x000000050e037211 */ /* 0x000fe200018f0eff */
[----:B------:R1:W2:Y:S04]  /*1f170*/  @P0 LDG.E.U8 R34, desc[UR20][R12.64] ;  /* 0x000000140c220981 */ /* 0x0002a8000c1e1100 */
[----:B------:R-:W-:Y:S04]  /*1f180*/  STL [R1+0x510], R2 ;  /* 0x0005100201007387 */ /* 0x000fe80000100800 */
[----:B------:R0:W-:Y:S01]  /*1f190*/  STL [R1+0x50c], R3 ;  /* 0x00050c0301007387 */ /* 0x0001e20000100800 */
[----:B-1----:R-:W-:-:S03]  /*1f1a0*/  @P0 IMAD.MOV.U32 R13, RZ, RZ, R3 ;  /* 0x000000ffff0d0224 */ /* 0x002fc600078e0003 */
[----:B0-----:R-:W2:Y:S01]  /*1f1b0*/  LDL R3, [R1+0x14b0] ;  /* 0x0014b00001037983 */ /* 0x001ea20000100800 */
[C---:B------:R-:W-:Y:S01]  /*1f1c0*/  ISETP.GT.U32.AND P2, PT, R9.reuse, R19, PT ;  /* 0x000000130900720c */ /* 0x040fe20003f44070 */
[----:B------:R-:W-:Y:S01]  /*1f1d0*/  @!P5 IMAD.MOV R11, RZ, RZ, -R11 ;  /* 0x000000ffff0bd224 */ /* 0x000fe200078e0a0b */
[----:B------:R-:W-:Y:S01]  /*1f1e0*/  ISETP.GT.U32.AND P5, PT, R9, R18, PT ;  /* 0x000000120900720c */ /* 0x000fe20003fa4070 */
[----:B------:R-:W-:-:S03]  /*1f1f0*/  @P0 IMAD.MOV.U32 R12, RZ, RZ, R2 ;  /* 0x000000ffff0c0224 */ /* 0x000fc600078e0002 */
[----:B------:R-:W-:Y:S02]  /*1f200*/  SEL R11, R47, R11, !P1 ;  /* 0x0000000b2f0b7207 */ /* 0x000fe40004800000 */
[----:B------:R0:W2:Y:S05]  /*1f210*/  @P0 LDG.E.U8 R33, desc[UR20][R12.64] ;  /* 0x000000140c210981 */ /* 0x0000aa000c1e1100 */
[----:B------:R-:W-:-:S04]  /*1f220*/  @!P2 IMAD.IADD R19, R19, 0x1, -R9 ;  /* 0x000000011313a824 */ /* 0x000fc800078e0a09 */
[----:B0-----:R-:W-:Y:S02]  /*1f230*/  IMAD.MOV.U32 R12, RZ, RZ, R19 ;  /* 0x000000ffff0c7224 */ /* 0x001fe400078e0013 */
[----:B------:R-:W2:Y:S01]  /*1f240*/  LDL.LU R19, [R1+0x230] ;  /* 0x0002300001137983 */ /* 0x000ea20000300800 */
[----:B------:R-:W-:Y:S01]  /*1f250*/  IMAD R13, R11, UR4, RZ ;  /* 0x000000040b0d7c24 */ /* 0x000fe2000f8e02ff */
[----:B------:R-:W0:Y:S02]  /*1f260*/  LDCU UR4, c[0x0][0x3b0] ;  /* 0x00007600ff0477ac */ /* 0x000e240008000800 */
[----:B------:R-:W2:Y:S01]  /*1f270*/  LDL R93, [R1+0x14dc] ;  /* 0x0014dc00015d7983 */ /* 0x000ea20000100800 */
[----:B------:R-:W-:Y:S02]  /*1f280*/  @!P5 IMAD.IADD R18, R18, 0x1, -R9 ;  /* 0x000000011212d824 */ /* 0x000fe400078e0a09 */
[----:B------:R-:W-:Y:S01]  /*1f290*/  @!P6 IMAD.MOV R12, RZ, RZ, -R12 ;  /* 0x000000ffff0ce224 */ /* 0x000fe200078e0a0c */
[----:B------:R-:W-:-:S02]  /*1f2a0*/  IADD3 R2, P6, PT, R13, R8, RZ ;  /* 0x000000080d027210 */ /* 0x000fc40007fde0ff */
[----:B------:R-:W-:Y:S02]  /*1f2b0*/  ISETP.GT.U32.AND P2, PT, R9, R22, PT ;  /* 0x000000160900720c */ /* 0x000fe40003f44070 */
[----:B------:R-:W-:Y:S01]  /*1f2c0*/  SEL R14, R47, R12, !P1 ;  /* 0x0000000c2f0e7207 */ /* 0x000fe20004800000 */
[----:B------:R-:W-:Y:S01]  /*1f2d0*/  STL [R1+0x550], R2 ;  /* 0x0005500201007387 */ /* 0x000fe20000100800 */
[----:B------:R-:W-:-:S03]  /*1f2e0*/  IMAD.MOV.U32 R11, RZ, RZ, R18 ;  /* 0x000000ffff0b7224 */ /* 0x000fc600078e0012 */
[----:B------:R-:W-:Y:S01]  /*1f2f0*/  IMAD R14, R14, UR5, RZ ;  /* 0x000000050e0e7c24 */ /* 0x000fe2000f8e02ff */
[----:B------:R-:W-:Y:S02]  /*1f300*/  PRMT R24, RZ, 0x7610, R24 ;  /* 0x00007610ff187816 */ /* 0x000fe40000000018 */
[----:B----4-:R-:W-:-:S03]  /*1f310*/  ISETP.GE.AND P3, PT, R4, RZ, PT ;  /* 0x000000ff0400720c */ /* 0x010fc60003f66270 */
[----:B------:R-:W-:Y:S01]  /*1f320*/  @!P2 IMAD.IADD R22, R22, 0x1, -R9 ;  /* 0x000000011616a824 */ /* 0x000fe200078e0a09 */
[----:B------:R-:W-:Y:S01]  /*1f330*/  LEA.HI.X.SX32 R4, R13, R5, 0x1, P6 ;  /* 0x000000050d047211 */ /* 0x000fe200030f0eff */
[----:B------:R-:W-:Y:S01]  /*1f340*/  @P0 IMAD.MOV.U32 R12, RZ, RZ, R2 ;  /* 0x000000ffff0c0224 */ /* 0x000fe200078e0002 */
[----:B------:R-:W1:Y:S03]  /*1f350*/  LDCU UR5, c[0x0][0x3b0] ;  /* 0x00007600ff0577ac */ /* 0x000e660008000800 */
[----:B------:R4:W-:Y:S01]  /*1f360*/  STL [R1+0x54c], R4 ;  /* 0x00054c0401007387 */ /* 0x0009e20000100800 */
[----:B------:R-:W-:-:S03]  /*1f370*/  @P0 IMAD.MOV.U32 R13, RZ, RZ, R4 ;  /* 0x000000ffff0d0224 */ /* 0x000fc600078e0004 */
[----:B------:R-:W2:Y:S01]  /*1f380*/  LDL.LU R18, [R1+0x220] ;  /* 0x0002200001127983 */ /* 0x000ea20000300800 */
[----:B------:R-:W-:Y:S01]  /*1f390*/  @!P3 IMAD.MOV R11, RZ, RZ, -R11 ;  /* 0x000000ffff0bb224 */ /* 0x000fe200078e0a0b */
[----:B------:R-:W-:Y:S02]  /*1f3a0*/  ISETP.GT.U32.AND P3, PT, R9, R22, PT ;  /* 0x000000160900720c */ /* 0x000fe40003f64070 */
[----:B------:R1:W2:Y:S02]  /*1f3b0*/  @P0 LDG.E.U8 R32, desc[UR20][R12.64] ;  /* 0x000000140c200981 */ /* 0x0002a4000c1e1100 */
[----:B------:R-:W-:-:S05]  /*1f3c0*/  SEL R11, R47, R11, !P1 ;  /* 0x0000000b2f0b7207 */ /* 0x000fca0004800000 */
[----:B0-----:R-:W-:Y:S01]  /*1f3d0*/  IMAD R11, R11, UR4, RZ ;  /* 0x000000040b0b7c24 */ /* 0x001fe2000f8e02ff */
[----:B------:R-:W0:Y:S03]  /*1f3e0*/  LDCU UR4, c[0x0][0x3b0] ;  /* 0x00007600ff0477ac */ /* 0x000e260008000800 */
[----:B------:R-:W-:Y:S01]  /*1f3f0*/  @!P3 IMAD.IADD R22, R22, 0x1, -R9 ;  /* 0x000000011616b824 */ /* 0x000fe200078e0a09 */
[C---:B---3--:R-:W-:Y:S02]  /*1f400*/  ISETP.GT.U32.AND P5, PT, R9.reuse, R21, PT ;  /* 0x000000150900720c */ /* 0x048fe40003fa4070 */
[----:B--2---:R-:W-:-:S11]  /*1f410*/  ISETP.GT.U32.AND P2, PT, R9, R23, PT ;  /* 0x000000170900720c */ /* 0x004fd60003f44070 */
[--C-:B------:R-:W-:Y:S01]  /*1f420*/  @!P5 IMAD.IADD R21, R21, 0x1, -R9.reuse ;  /* 0x000000011515d824 */ /* 0x100fe200078e0a09 */
[C---:B----4-:R-:W-:Y:S02]  /*1f430*/  IADD3 R4, P5, PT, R14.reuse, R8, RZ ;  /* 0x000000080e047210 */ /* 0x050fe40007fbe0ff */
[----:B------:R-:W-:Y:S02]  /*1f440*/  ISETP.GT.U32.AND P6, PT, R9, R20, PT ;  /* 0x000000140900720c */ /* 0x000fe40003fc4070 */
[----:B------:R-:W-:Y:S01]  /*1f450*/  LEA.HI.X.SX32 R15, R14, R5, 0x1, P5 ;  /* 0x000000050e0f7211 */ /* 0x000fe200028f0eff */
[----:B------:R2:W-:Y:S01]  /*1f460*/  STL [R1+0x590], R4 ;  /* 0x0005900401007387 */ /* 0x0005e20000100800 */
[----:B-1----:R-:W-:Y:S02]  /*1f470*/  @P0 IMAD.MOV.U32 R12, RZ, RZ, R4 ;  /* 0x000000ffff0c0224 */ /* 0x002fe400078e0004 */
[----:B------:R-:W-:Y:S01]  /*1f480*/  @!P2 IMAD.IADD R23, R23, 0x1, -R9 ;  /* 0x000000011717a824 */ /* 0x000fe200078e0a09 */
[----:B------:R-:W-:Y:S01]  /*1f490*/  ISETP.GT.U32.AND P2, PT, R9, R21, PT ;  /* 0x000000150900720c */ /* 0x000fe20003f44070 */
[----:B------:R-:W-:-:S05]  /*1f4a0*/  @P0 IMAD.MOV.U32 R13, RZ, RZ, R15 ;  /* 0x000000ffff0d0224 */ /* 0x000fca00078e000f */
[----:B------:R-:W-:Y:S01]  /*1f4b0*/  @!P6 IMAD.IADD R20, R20, 0x1, -R9 ;  /* 0x000000011414e824 */ /* 0x000fe200078e0a09 */
[----:B------:R-:W-:Y:S01]  /*1f4c0*/  IADD3 R2, P6, PT, R11, R8, RZ ;  /* 0x000000080b027210 */ /* 0x000fe20007fde0ff */
[----:B------:R1:W3:Y:S01]  /*1f4d0*/  @P0 LDG.E.U8 R31, desc[UR20][R12.64] ;  /* 0x000000140c1f0981 */ /* 0x0002e2000c1e1100 */
[----:B------:R-:W-:-:S03]  /*1f4e0*/  ISETP.GE.AND P5, PT, R3, RZ, PT ;  /* 0x000000ff0300720c */ /* 0x000fc60003fa6270 */
[----:B------:R-:W4:Y:S04]  /*1f4f0*/  LDL R3, [R1+0x14f4] ;  /* 0x0014f40001037983 */ /* 0x000f280000100800 */
[----:B------:R0:W-:Y:S04]  /*1f500*/  STL [R1+0x58c], R15 ;  /* 0x00058c0f01007387 */ /* 0x0001e80000100800 */
[----:B--2---:R-:W2:Y:S01]  /*1f510*/  LDL R4, [R1+0x150c] ;  /* 0x00150c0001047983 */ /* 0x004ea20000100800 */
[----:B------:R-:W-:Y:S01]  /*1f520*/  LEA.HI.X.SX32 R11, R11, R5, 0x1, P6 ;  /* 0x000000050b0b7211 */ /* 0x000fe200030f0eff */
[----:B-1----:R-:W-:-:S02]  /*1f530*/  IMAD.MOV.U32 R12, RZ, RZ, R22 ;  /* 0x000000ffff0c7224 */ /* 0x002fc400078e0016 */
[----:B------:R-:W-:Y:S01]  /*1f540*/  STL [R1+0x5d0], R2 ;  /* 0x0005d00201007387 */ /* 0x000fe20000100800 */
[----:B------:R-:W-:-:S03]  /*1f550*/  @!P2 IMAD.IADD R21, R21, 0x1, -R9 ;  /* 0x000000011515a824 */ /* 0x000fc600078e0a09 */
[----:B------:R1:W-:Y:S04]  /*1f560*/  STL [R1+0x5cc], R11 ;  /* 0x0005cc0b01007387 */ /* 0x0003e80000100800 */
[----:B------:R-:W3:Y:S01]  /*1f570*/  LDL R22, [R1+0x153c] ;  /* 0x00153c0001167983 */ /* 0x000ee20000100800 */
[----:B0-----:R-:W-:Y:S02]  /*1f580*/  @P0 IMAD.MOV.U32 R15, RZ, RZ, R11 ;  /* 0x000000ffff0f0224 */ /* 0x001fe400078e000b */
[----:B-1----:R-:W-:Y:S02]  /*1f590*/  IMAD.MOV.U32 R11, RZ, RZ, R21 ;  /* 0x000000ffff0b7224 */ /* 0x002fe400078e0015 */
[----:B------:R-:W3:Y:S01]  /*1f5a0*/  LDL R21, [R1+0x1554] ;  /* 0x0015540001157983 */ /* 0x000ee20000100800 */
[----:B------:R-:W-:-:S02]  /*1f5b0*/  ISETP.GT.U32.AND P3, PT, R9, R19, PT ;  /* 0x000000130900720c */ /* 0x000fc40003f64070 */
[----:B------:R-:W-:Y:S01]  /*1f5c0*/  ISETP.GE.AND P6, PT, R93, RZ, PT ;  /* 0x000000ff5d00720c */ /* 0x000fe20003fc6270 */
[----:B------:R-:W-:Y:S01]  /*1f5d0*/  @!P5 IMAD.MOV R12, RZ, RZ, -R12 ;  /* 0x000000ffff0cd224 */ /* 0x000fe200078e0a0c */
[C---:B------:R-:W-:Y:S02]  /*1f5e0*/  ISETP.GT.U32.AND P5, PT, R9.reuse, R20, PT ;  /* 0x000000140900720c */ /* 0x040fe40003fa4070 */
[----:B------:R-:W-:-:S07]  /*1f5f0*/  ISETP.GT.U32.AND P2, PT, R9, R23, PT ;  /* 0x000000170900720c */ /* 0x000fce0003f44070 */
[----:B------:R-:W-:Y:S02]  /*1f600*/  @!P3 IMAD.IADD R19, R19, 0x1, -R9 ;  /* 0x000000011313b824 */ /* 0x000fe400078e0a09 */
[----:B------:R-:W-:-:S03]  /*1f610*/  @!P6 IMAD.MOV R11, RZ, RZ, -R11 ;  /* 0x000000ffff0be224 */ /* 0x000fc600078e0a0b */
[----:B------:R-:W-:Y:S02]  /*1f620*/  ISETP.GT.U32.AND P3, PT, R9, R19, PT ;  /* 0x000000130900720c */ /* 0x000fe40003f64070 */
[C---:B------:R-:W-:Y:S02]  /*1f630*/  SEL R12, R47.reuse, R12, !P1 ;  /* 0x0000000c2f0c7207 */ /* 0x040fe40004800000 */
[----:B------:R-:W-:Y:S02]  /*1f640*/  SEL R11, R47, R11, !P1 ;  /* 0x0000000b2f0b7207 */ /* 0x000fe40004800000 */
[----:B------:R-:W-:Y:S01]  /*1f650*/  ISETP.GT.U32.AND P6, PT, R9, R18, PT ;  /* 0x000000120900720c */ /* 0x000fe20003fc4070 */
[----:B------:R-:W-:Y:S01]  /*1f660*/  IMAD R13, R12, UR6, RZ ;  /* 0x000000060c0d7c24 */ /* 0x000fe2000f8e02ff */
[----:B------:R-:W-:Y:S01]  /*1f670*/  PRMT R29, RZ, 0x7610, R29 ;  /* 0x00007610ff1d7816 */ /* 0x000fe2000000001d */
[----:B------:R-:W-:Y:S01]  /*1f680*/  IMAD R12, R11, UR4, RZ ;  /* 0x000000040b0c7c24 */ /* 0x000fe2000f8e02ff */
[----:B------:R-:W-:Y:S01]  /*1f690*/  PRMT R30, RZ, 0x7610, R30 ;  /* 0x00007610ff1e7816 */ /* 0x000fe2000000001e */
[----:B------:R-:W-:Y:S01]  /*1f6a0*/  @!P5 IMAD.IADD R20, R20, 0x1, -R9 ;  /* 0x000000011414d824 */ /* 0x000fe200078e0a09 */
[----:B------:R-:W0:Y:S01]  /*1f6b0*/  LDCU UR4, c[0x0][0x3b0] ;  /* 0x00007600ff0477ac */ /* 0x000e220008000800 */
[----:B------:R-:W-:-:S02]  /*1f6c0*/  @P0 IMAD.MOV.U32 R14, RZ, RZ, R2 ;  /* 0x000000ffff0e0224 */ /* 0x000fc400078e0002 */
[----:B------:R-:W-:Y:S01]  /*1f6d0*/  @!P2 IMAD.IADD R23, R23, 0x1, -R9 ;  /* 0x000000011717a824 */ /* 0x000fe200078e0a09 */
[----:B------:R-:W-:Y:S01]  /*1f6e0*/  PRMT R27, RZ, 0x7610, R27 ;  /* 0x00007610ff1b7816 */ /* 0x000fe2000000001b */
[--C-:B------:R-:W-:Y:S01]  /*1f6f0*/  @!P3 IMAD.IADD R19, R19, 0x1, -R9.reuse ;  /* 0x000000011313b824 */ /* 0x100fe200078e0a09 */
[----:B------:R1:W3:Y:S01]  /*1f700*/  @P0 LDG.E.U8 R30, desc[UR20][R14.64] ;  /* 0x000000140e1e0981 */ /* 0x0002e2000c1e1100 */
[----:B------:R-:W-:Y:S01]  /*1f710*/  @!P6 IMAD.IADD R18, R18, 0x1, -R9 ;  /* 0x000000011212e824 */ /* 0x000fe200078e0a09 */
[----:B------:R-:W-:Y:S01]  /*1f720*/  IADD3 R2, P6, PT, R12, R8, RZ ;  /* 0x000000080c027210 */ /* 0x000fe20007fde0ff */
[----:B------:R-:W-:Y:S01]  /*1f730*/  IMAD.MOV.U32 R11, RZ, RZ, R23 ;  /* 0x000000ffff0b7224 */ /* 0x000fe200078e0017 */
[----:B------:R-:W-:Y:S02]  /*1f740*/  PRMT R26, RZ, 0x7610, R26 ;  /* 0x00007610ff1a7816 */ /* 0x000fe4000000001a */
[----:B------:R-:W-:Y:S02]  /*1f750*/  PRMT R25, RZ, 0x7610, R25 ;  /* 0x00007610ff197816 */ /* 0x000fe40000000019 */
[----:B------:R-:W-:Y:S01]  /*1f760*/  PRMT R28, RZ, 0x7610, R28 ;  /* 0x00007610ff1c7816 */ /* 0x000fe2000000001c */
[----:B------:R-:W0:Y:S01]  /*1f770*/  S2R R83, SR_TID.X ;  /* 0x0000000000537919 */ /* 0x000e220000002100 */
[----:B------:R-:W0:Y:S01]  /*1f780*/  LDCU UR6, c[0x0][0x3b0] ;  /* 0x00007600ff0677ac */ /* 0x000e220008000800 */
[----:B----4-:R-:W-:-:S02]  /*1f790*/  ISETP.GE.AND P2, PT, R3, RZ, PT ;  /* 0x000000ff0300720c */ /* 0x010fc40003f46270 */
[----:B------:R-:W-:Y:S02]  /*1f7a0*/  LEA.HI.X.SX32 R3, R12, R5, 0x1, P6 ;  /* 0x000000050c037211 */ /* 0x000fe400030f0eff */
[----:B--2---:R-:W-:Y:S02]  /*1f7b0*/  ISETP.GE.AND P5, PT, R4, RZ, PT ;  /* 0x000000ff0400720c */ /* 0x004fe40003fa6270 */
[----:B------:R-:W-:-:S04]  /*1f7c0*/  IADD3 R4, P3, PT, R13, R8, RZ ;  /* 0x000000080d047210 */ /* 0x000fc80007f7e0ff */
[----:B------:R-:W-:Y:S01]  /*1f7d0*/  LEA.HI.X.SX32 R13, R13, R5, 0x1, P3 ;  /* 0x000000050d0d7211 */ /* 0x000fe200018f0eff */
[----:B------:R-:W-:Y:S01]  /*1f7e0*/  @P0 IMAD.MOV.U32 R12, RZ, RZ, R4 ;  /* 0x000000ffff0c0224 */ /* 0x000fe200078e0004 */
[----:B------:R-:W-:Y:S01]  /*1f7f0*/  STL [R1+0x610], R4 ;  /* 0x0006100401007387 */ /* 0x000fe20000100800 */
[----:B------:R-:W-:-:S03]  /*1f800*/  ISETP.GT.U32.AND P3, PT, R9, R18, PT ;  /* 0x000000120900720c */ /* 0x000fc60003f64070 */
[----:B------:R-:W-:Y:S01]  /*1f810*/  STL [R1+0x650], R2 ;  /* 0x0006500201007387 */ /* 0x000fe20000100800 */
[----:B------:R-:W-:-:S03]  /*1f820*/  @!P2 IMAD.MOV R11, RZ, RZ, -R11 ;  /* 0x000000ffff0ba224 */ /* 0x000fc600078e0a0b */
[----:B------:R2:W-:Y:S04]  /*1f830*/  STL [R1+0x60c], R13 ;  /* 0x00060c0d01007387 */ /* 0x0005e80000100800 */
[----:B------:R4:W3:Y:S02]  /*1f840*/  @P0 LDG.E.U8 R24, desc[UR20][R12.64] ;  /* 0x000000140c180981 */ /* 0x0008e4000c1e1100 */
[----:B---3--:R-:W-:Y:S02]  /*1f850*/  ISETP.GE.AND P2, PT, R22, RZ, PT ;  /* 0x000000ff1600720c */ /* 0x008fe40003f46270 */
[----:B-1----:R-:W-:Y:S01]  /*1f860*/  SEL R14, R47, R11, !P1 ;  /* 0x0000000b2f0e7207 */ /* 0x002fe20004800000 */
[----:B----4-:R-:W-:Y:S02]  /*1f870*/  @P0 IMAD.MOV.U32 R12, RZ, RZ, R2 ;  /* 0x000000ffff0c0224 */ /* 0x010fe400078e0002 */
[----:B--2---:R-:W-:Y:S01]  /*1f880*/  @P0 IMAD.MOV.U32 R13, RZ, RZ, R3 ;  /* 0x000000ffff0d0224 */ /* 0x004fe200078e0003 */
[----:B------:R-:W-:-:S04]  /*1f890*/  ISETP.GE.AND P6, PT, R21, RZ, PT ;  /* 0x000000ff1500720c */ /* 0x000fc80003fc6270 */
[----:B------:R1:W2:Y:S01]  /*1f8a0*/  @P0 LDG.E.U8 R29, desc[UR20][R12.64] ;  /* 0x000000140c1d0981 */ /* 0x0002a2000c1e1100 */
[----:B------:R-:W-:Y:S02]  /*1f8b0*/  IMAD.MOV.U32 R11, RZ, RZ, R19 ;  /* 0x000000ffff0b7224 */ /* 0x000fe400078e0013 */
[----:B------:R-:W-:Y:S01]  /*1f8c0*/  IMAD R14, R14, UR5, RZ ;  /* 0x000000050e0e7c24 */ /* 0x000fe2000f8e02ff */
[----:B------:R-:W3:Y:S01]  /*1f8d0*/  LDCU UR5, c[0x0][0x3b0] ;  /* 0x00007600ff0577ac */ /* 0x000ee20008000800 */
[----:B-1----:R-:W-:-:S04]  /*1f8e0*/  IMAD.MOV.U32 R12, RZ, RZ, R20 ;  /* 0x000000ffff0c7224 */ /* 0x002fc800078e0014 */
[----:B------:R-:W-:Y:S02]  /*1f8f0*/  @!P5 IMAD.MOV R12, RZ, RZ, -R12 ;  /* 0x000000ffff0cd224 */ /* 0x000fe400078e0a0c */
[----:B------:R-:W-:Y:S02]  /*1f900*/  @!P3 IMAD.IADD R18, R18, 0x1, -R9 ;  /* 0x000000011212b824 */ /* 0x000fe400078e0a09 */
[----:B------:R-:W-:Y:S01]  /*1f910*/  @!P2 IMAD.MOV R11, RZ, RZ, -R11 ;  /* 0x000000ffff0ba224 */ /* 0x000fe200078e0a0b */
[C---:B------:R-:W-:Y:S01]  /*1f920*/  SEL R13, R47.reuse, R12, !P1 ;  /* 0x0000000c2f0d7207 */ /* 0x040fe20004800000 */
[----:B------:R-:W-:Y:S01]  /*1f930*/  IMAD.MOV.U32 R12, RZ, RZ, R18 ;  /* 0x000000ffff0c7224 */ /* 0x000fe200078e0012 */
[CC--:B------:R-:W-:Y:S01]  /*1f940*/  IADD3 R2, P2, PT, R14.reuse, R8.reuse, RZ ;  /* 0x000000080e027210 */ /* 0x0c0fe20007f5e0ff */
[----:B------:R1:W-:Y:S01]  /*1f950*/  STL [R1+0x64c], R3 ;  /* 0x00064c0301007387 */ /* 0x0003e20000100800 */
[----:B------:R-:W-:Y:S01]  /*1f960*/  SEL R11, R47, R11, !P1 ;  /* 0x0000000b2f0b7207 */ /* 0x000fe20004800000 */
[----:B------:R-:W-:Y:S01]  /*1f970*/  IMAD R13, R13, UR7, RZ ;  /* 0x000000070d0d7c24 */ /* 0x000fe2000f8e02ff */
[----:B0-----:R-:W-:Y:S01]  /*1f980*/  LOP3.LUT R83, R83, 0x7f, RZ, 0xc0, !PT ;  /* 0x0000007f53537812 */ /* 0x001fe200078ec0ff */
[----:B------:R-:W-:Y:S01]  /*1f990*/  @!P6 IMAD.MOV R12, RZ, RZ, -R12 ;  /* 0x000000ffff0ce224 */ /* 0x000fe200078e0a0c */
[-C--:B-1----:R-:W-:Y:S01]  /*1f9a0*/  LEA.HI.X.SX32 R3, R14, R5.reuse, 0x1, P2 ;  /* 0x000000050e037211 */ /* 0x082fe200010f0eff */
[----:B------:R-:W-:Y:S01]  /*1f9b0*/  IMAD R11, R11, UR4, RZ ;  /* 0x000000040b0b7c24 */ /* 0x000fe2000f8e02ff */
[----:B------:R-:W-:Y:S01]  /*1f9c0*/  IADD3 R16, P2, PT, R13, R8, RZ ;  /* 0x000000080d107210 */ /* 0x000fe20007f5e0ff */
[----:B------:R-:W-:Y:S01]  /*1f9d0*/  @P0 IMAD.MOV.U32 R14, RZ, RZ, R2 ;  /* 0x000000ffff0e0224 */ /* 0x000fe200078e0002 */
[----:B------:R-:W-:Y:S01]  /*1f9e0*/  SEL R12, R47, R12, !P1 ;  /* 0x0000000c2f0c7207 */ /* 0x000fe20004800000 */
[----:B------:R-:W-:Y:S01]  /*1f9f0*/  @P0 IMAD.MOV.U32 R15, RZ, RZ, R3 ;  /* 0x000000ffff0f0224 */ /* 0x000fe200078e0003 */
[----:B------:R-:W-:Y:S01]  /*1fa00*/  LEA.HI.X.SX32 R17, R13, R5, 0x1, P2 ;  /* 0x000000050d117211 */ /* 0x000fe200010f0eff */
[----:B------:R0:W-:Y:S01]  /*1fa10*/  STL [R1+0x690], R2 ;  /* 0x0006900201007387 */ /* 0x0001e20000100800 */
[----:B------:R-:W-:Y:S01]  /*1fa20*/  VIADD R4, R64, 0xbe ;  /* 0x000000be40047836 */ /* 0x000fe20000000000 */
[----:B------:R-:W-:Y:S01]  /*1fa30*/  LOP3.LUT R79, R83, 0x60, RZ, 0x3c, !PT ;  /* 0x00000060534f7812 */ /* 0x000fe200078e3cff */
[----:B------:R-:W1:Y:S01]  /*1fa40*/  LDCU UR4, c[0x0][0x3b0] ;  /* 0x00007600ff0477ac */ /* 0x000e620008000800 */
[----:B------:R3:W4:Y:S01]  /*1fa50*/  @P0 LDG.E.U8 R27, desc[UR20][R14.64] ;  /* 0x000000140e1b0981 */ /* 0x000722000c1e1100 */
[----:B------:R-:W-:Y:S01]  /*1fa60*/  @P0 IMAD.MOV.U32 R13, RZ, RZ, R17 ;  /* 0x000000ffff0d0224 */ /* 0x000fe200078e0011 */
[----:B------:R-:W1:Y:S01]  /*1fa70*/  LDCU UR7, c[0x0][0x3b0] ;  /* 0x00007600ff0777ac */ /* 0x000e620008000800 */
[----:B0-----:R-:W-:Y:S01]  /*1fa80*/  IADD3 R2, P3, PT, R11, R8, RZ ;  /* 0x000000080b027210 */ /* 0x001fe20007f7e0ff */
[----:B------:R0:W-:Y:S01]  /*1fa90*/  STL [R1+0x68c], R3 ;  /* 0x00068c0301007387 */ /* 0x0001e20000100800 */
[----:B---3--:R-:W-:-:S03]  /*1faa0*/  IMAD R14, R12, UR5, RZ ;  /* 0x000000050c0e7c24 */ /* 0x008fc6000f8e02ff */
[----:B------:R3:W-:Y:S01]  /*1fab0*/  STL [R1+0x6d0], R16 ;  /* 0x0006d01001007387 */ /* 0x0007e20000100800 */
[----:B------:R-:W-:Y:S01]  /*1fac0*/  @P0 IMAD.MOV.U32 R12, RZ, RZ, R16 ;  /* 0x000000ffff0c0224 */ /* 0x000fe200078e0010 */
[----:B------:R-:W1:Y:S01]  /*1fad0*/  LDCU UR5, c[0x0][0x3b0] ;  /* 0x00007600ff0577ac */ /* 0x000e620008000800 */
[----:B0-----:R-:W-:-:S03]  /*1fae0*/  LEA.HI.X.SX32 R3, R11, R5, 0x1, P3 ;  /* 0x000000050b037211 */ /* 0x001fc600018f0eff */
[----:B------:R0:W2:Y:S01]  /*1faf0*/  @P0 LDG.E.U8 R26, desc[UR20][R12.64] ;  /* 0x000000140c1a0981 */ /* 0x0000a2000c1e1100 */
[----:B---3--:R-:W-:-:S03]  /*1fb00*/  IADD3 R16, P2, PT, R14, R8, RZ ;  /* 0x000000080e107210 */ /* 0x008fc60007f5e0ff */
[----:B------:R-:W-:Y:S01]  /*1fb10*/  STL [R1+0x718], R2 ;  /* 0x0007180201007387 */ /* 0x000fe20000100800 */
[----:B------:R-:W-:Y:S02]  /*1fb20*/  IABS R11, R4 ;  /* 0x00000004000b7213 */ /* 0x000fe40000000000 */
[----:B------:R-:W-:Y:S01]  /*1fb30*/  LEA.HI.X.SX32 R14, R14, R5, 0x1, P2 ;  /* 0x000000050e0e7211 */ /* 0x000fe200010f0eff */
[----:B0-----:R-:W-:Y:S02]  /*1fb40*/  @P0 IMAD.MOV.U32 R12, RZ, RZ, R2 ;  /* 0x000000ffff0c0224 */ /* 0x001fe400078e0002 */
[----:B------:R-:W-:Y:S01]  /*1fb50*/  @P0 IMAD.MOV.U32 R13, RZ, RZ, R3 ;  /* 0x000000ffff0d0224 */ /* 0x000fe200078e0003 */
[----:B------:R-:W-:Y:S01]  /*1fb60*/  STL [R1+0x6cc], R17 ;  /* 0x0006cc1101007387 */ /* 0x000fe20000100800 */
[----:B------:R-:W-:-:S03]  /*1fb70*/  IMAD.HI.U32 R15, R10, R11, RZ ;  /* 0x0000000b0a0f7227 */ /* 0x000fc600078e00ff */
[----:B------:R0:W3:Y:S04]  /*1fb80*/  @P0 LDG.E.U8 R25, desc[UR20][R12.64] ;  /* 0x000000140c190981 */ /* 0x0000e8000c1e1100 */
[----:B------:R1:W-:Y:S01]  /*1fb90*/  STL [R1+0x1344], R4 ;  /* 0x0013440401007387 */ /* 0x0003e20000100800 */
[----:B0-----:R-:W-:Y:S02]  /*1fba0*/  @P0 IMAD.MOV.U32 R12, RZ, RZ, R16 ;  /* 0x000000ffff0c0224 */ /* 0x001fe400078e0010 */
[----:B------:R-:W-:Y:S02]  /*1fbb0*/  @P0 IMAD.MOV.U32 R13, RZ, RZ, R14 ;  /* 0x000000ffff0d0224 */ /* 0x000fe400078e000e */
[C---:B-1----:R-:W-:Y:S01]  /*1fbc0*/  VIADD R4, R64.reuse, 0xbf ;  /* 0x000000bf40047836 */ /* 0x042fe20000000000 */
[----:B------:R0:W-:Y:S01]  /*1fbd0*/  STL [R1+0x714], R3 ;  /* 0x0007140301007387 */ /* 0x0001e20000100800 */
[----:B------:R-:W-:-:S02]  /*1fbe0*/  VIADD R2, R64, 0xc5 ;  /* 0x000000c540027836 */ /* 0x000fc40000000000 */
[----:B------:R-:W-:Y:S01]  /*1fbf0*/  IMAD.MOV R15, RZ, RZ, -R15 ;  /* 0x000000ffff0f7224 */ /* 0x000fe200078e0a0f */
[----:B------:R1:W2:Y:S01]  /*1fc00*/  @P0 LDG.E.U8 R28, desc[UR20][R12.64] ;  /* 0x000000140c1c0981 */ /* 0x0002a2000c1e1100 */
[----:B0-----:R-:W-:-:S03]  /*1fc10*/  VIADD R3, R64, 0xc4 ;  /* 0x000000c440037836 */ /* 0x001fc60000000000 */
[----:B------:R-:W-:Y:S01]  /*1fc20*/  STL [R1+0x758], R16 ;  /* 0x0007581001007387 */ /* 0x000fe20000100800 */
[----:B-1----:R-:W-:-:S03]  /*1fc30*/  IABS R12, R4 ;  /* 0x00000004000c7213 */ /* 0x002fc60000000000 */
[----:B------:R0:W-:Y:S01]  /*1fc40*/  STL [R1+0x754], R14 ;  /* 0x0007540e01007387 */ /* 0x0001e20000100800 */
[----:B------:R-:W-:Y:S01]  /*1fc50*/  IABS R13, R3 ;  /* 0x00000003000d7213 */ /* 0x000fe20000000000 */
[----:B------:R-:W-:Y:S02]  /*1fc60*/  IMAD R11, R9, R15, R11 ;  /* 0x0000000f090b7224 */ /* 0x000fe400078e020b */
[C---:B------:R-:W-:Y:S01]  /*1fc70*/  IMAD.HI.U32 R15, R10.reuse, R12, RZ ;  /* 0x0000000c0a0f7227 */ /* 0x040fe200078e00ff */
[----:B------:R1:W-:Y:S01]  /*1fc80*/  STL [R1+0x1340], R4 ;  /* 0x0013400401007387 */ /* 0x0003e20000100800 */
[----:B0-----:R-:W-:Y:S02]  /*1fc90*/  IABS R14, R2 ;  /* 0x00000002000e7213 */ /* 0x001fe40000000000 */
[----:B------:R-:W-:Y:S01]  /*1fca0*/  IMAD.HI.U32 R16, R10, R13, RZ ;  /* 0x0000000d0a107227 */ /* 0x000fe200078e00ff */
[----:B------:R0:W-:Y:S03]  /*1fcb0*/  STL [R1+0x1350], R3 ;  /* 0x0013500301007387 */ /* 0x0001e60000100800 */
[----:B------:R-:W-:-:S02]  /*1fcc0*/  IMAD.MOV R15, RZ, RZ, -R15 ;  /* 0x000000ffff0f7224 */ /* 0x000fc400078e0a0f */
[----:B-1----:R-:W-:Y:S02]  /*1fcd0*/  VIADD R4, R64, 0xc6 ;  /* 0x000000c640047836 */ /* 0x002fe40000000000 */
[----:B------:R-:W-:Y:S01]  /*1fce0*/  IMAD.HI.U32 R17, R10, R14, RZ ;  /* 0x0000000e0a117227 */ /* 0x000fe200078e00ff */
[----:B------:R1:W-:Y:S03]  /*1fcf0*/  STL [R1+0x1354], R2 ;  /* 0x0013540201007387 */ /* 0x0003e60000100800 */
[----:B------:R-:W-:Y:S02]  /*1fd00*/  IMAD.MOV R16, RZ, RZ, -R16 ;  /* 0x000000ffff107224 */ /* 0x000fe400078e0a10 */
[----:B0-----:R-:W-:Y:S02]  /*1fd10*/  VIADD R3, R64, 0xc7 ;  /* 0x000000c740037836 */ /* 0x001fe40000000000 */
[----:B------:R-:W-:Y:S01]  /*1fd20*/  IMAD R12, R9, R15, R12 ;  /* 0x0000000f090c7224 */ /* 0x000fe200078e020c */
[----:B------:R-:W-:Y:S01]  /*1fd30*/  IABS R15, R4 ;  /* 0x00000004000f7213 */ /* 0x000fe20000000000 */
[----:B------:R-:W-:-:S02]  /*1fd40*/  IMAD.MOV R17, RZ, RZ, -R17 ;  /* 0x000000ffff117224 */ /* 0x000fc400078e0a11 */
[----:B-1----:R-:W-:Y:S02]  /*1fd50*/  VIADD R2, R64, 0xcc ;  /* 0x000000cc40027836 */ /* 0x002fe40000000000 */
[C---:B------:R-:W-:Y:S01]  /*1fd60*/  IMAD R13, R9.reuse, R16, R13 ;  /* 0x00000010090d7224 */ /* 0x040fe200078e020d */
[----:B------:R-:W-:Y:S01]  /*1fd70*/  IABS R16, R3 ;  /* 0x0000000300107213 */ /* 0x000fe20000000000 */
[----:B------:R-:W-:Y:S01]  /*1fd80*/  IMAD R14, R9, R17, R14 ;  /* 0x00000011090e7224 */ /* 0x000fe200078e020e */
[----:B------:R-:W-:Y:S01]  /*1fd90*/  IABS R17, R2 ;  /* 0x0000000200117213 */ /* 0x000fe20000000000 */
[C---:B------:R-:W-:Y:S01]  /*1fda0*/  IMAD.HI.U32 R18, R10.reuse, R15, RZ ;  /* 0x0000000f0a127227 */ /* 0x040fe200078e00ff */
[----:B------:R-:W-:Y:S03]  /*1fdb0*/  STL [R1+0x1728], R11 ;  /* 0x0017280b01007387 */ /* 0x000fe60000100800 */
[C---:B------:R-:W-:Y:S01]  /*1fdc0*/  IMAD.HI.U32 R19, R10.reuse, R16, RZ ;  /* 0x000000100a137227 */ /* 0x040fe200078e00ff */
[----:B------:R-:W-:Y:S03]  /*1fdd0*/  STL [R1+0x1790], R11 ;  /* 0x0017900b01007387 */ /* 0x000fe60000100800 */
[----:B------:R-:W-:Y:S01]  /*1fde0*/  IMAD.MOV R18, RZ, RZ, -R18 ;  /* 0x000000ffff127224 */ /* 0x000fe200078e0a12 */
[----:B------:R-:W-:Y:S01]  /*1fdf0*/  STL [R1+0x172c], R12 ;  /* 0x00172c0c01007387 */ /* 0x000fe20000100800 */
[----:B------:R-:W-:-:S03]  /*1fe00*/  IMAD.HI.U32 R20, R10, R17, RZ ;  /* 0x000000110a147227 */ /* 0x000fc600078e00ff */
[----:B------:R-:W-:Y:S01]  /*1fe10*/  STL [R1+0x1778], R12 ;  /* 0x0017780c01007387 */ /* 0x000fe20000100800 */
[----:B------:R-:W-:-:S03]  /*1fe20*/  IMAD.MOV R19, RZ, RZ, -R19 ;  /* 0x000000ffff137224 */ /* 0x000fc600078e0a13 */
[----:B------:R-:W-:Y:S01]  /*1fe30*/  STL [R1+0x1730], R13 ;  /* 0x0017300d01007387 */ /* 0x000fe20000100800 */
[----:B------:R-:W-:-:S03]  /*1fe40*/  IMAD R15, R9, R18, R15 ;  /* 0x00000012090f7224 */ /* 0x000fc600078e020f */
[----:B------:R-:W-:Y:S01]  /*1fe50*/  STL [R1+0x1734], R14 ;  /* 0x0017340e01007387 */ /* 0x000fe20000100800 */
[----:B------:R-:W-:-:S03]  /*1fe60*/  IMAD.MOV R20, RZ, RZ, -R20 ;  /* 0x000000ffff147224 */ /* 0x000fc600078e0a14 */
[----:B------:R-:W-:Y:S01]  /*1fe70*/  STL [R1+0x1760], R14 ;  /* 0x0017600e01007387 */ /* 0x000fe20000100800 */
[----:B------:R-:W-:-:S03]  /*1fe80*/  IMAD R16, R9, R19, R16 ;  /* 0x0000001309107224 */ /* 0x000fc600078e0210 */
[----:B------:R-:W-:Y:S01]  /*1fe90*/  STL [R1+0x177c], R14 ;  /* 0x00177c0e01007387 */ /* 0x000fe20000100800 */
[----:B------:R-:W-:-:S03]  /*1fea0*/  IMAD R17, R9, R20, R17 ;  /* 0x0000001409117224 */ /* 0x000fc600078e0211 */
[----:B------:R0:W-:Y:S04]  /*1feb0*/  STL [R1+0x1348], R4 ;  /* 0x0013480401007387 */ /* 0x0001e80000100800 */
[----:B------:R1:W-:Y:S04]  /*1fec0*/  STL [R1+0x134c], R3 ;  /* 0x00134c0301007387 */ /* 0x0003e80000100800 */
[----:B------:R1:W-:Y:S01]  /*1fed0*/  STL [R1+0x1360], R2 ;  /* 0x0013600201007387 */ /* 0x0003e20000100800 */
[----:B0-----:R-:W-:-:S03]  /*1fee0*/  VIADD R4, R64, 0xcd ;  /* 0x000000cd40047836 */ /* 0x001fc60000000000 */
[----:B------:R-:W-:Y:S01]  /*1fef0*/  STL [R1+0x1738], R15 ;  /* 0x0017380f01007387 */ /* 0x000fe20000100800 */
[----:B-1----:R-:W-:-:S03]  /*1ff00*/  VIADD R3, R64, 0xce ;  /* 0x000000ce40037836 */ /* 0x002fc60000000000 */
[----:B------:R-:W-:Y:S01]  /*1ff10*/  STL [R1+0x1764], R15 ;  /* 0x0017640f01007387 */ /* 0x000fe20000100800 */
[----:B------:R-:W-:-:S03]  /*1ff20*/  VIADD R2, R64, 0xcf ;  /* 0x000000cf40027836 */ /* 0x000fc60000000000 */
[----:B------:R-:W-:Y:S04]  /*1ff30*/  STL [R1+0x1780], R15 ;  /* 0x0017800f01007387 */ /* 0x000fe80000100800 */
[----:B------:R-:W-:Y:S04]  /*1ff40*/  STL [R1+0x1744], R16 ;  /* 0x0017441001007387 */ /* 0x000fe80000100800 */
[----:B------:R-:W-:Y:S04]  /*1ff50*/  STL [R1+0x1784], R16 ;  /* 0x0017841001007387 */ /* 0x000fe80000100800 */
[----:B------:R-:W-:Y:S04]  /*1ff60*/  STL [R1+0x1748], R17 ;  /* 0x0017481101007387 */ /* 0x000fe80000100800 */
[----:B------:R0:W-:Y:S04]  /*1ff70*/  STL [R1+0x1358], R4 ;  /* 0x0013580401007387 */ /* 0x0001e80000100800 */
[----:B------:R1:W-:Y:S04]  /*1ff80*/  STL [R1+0x135c], R3 ;  /* 0x00135c0301007387 */ /* 0x0003e80000100800 */
[----:B------:R0:W-:Y:S04]  /*1ff90*/  STL [R1+0x1364], R2 ;  /* 0x0013640201007387 */ /* 0x0001e80000100800 */
[----:B------:R-:W2:Y:S04]  /*1ffa0*/  LDL.LU R84, [R1+0x6a8] ;  /* 0x0006a80001547983 */ /* 0x000ea80000300800 */
[----:B------:R-:W3:Y:S04]  /*1ffb0*/  LDL.LU R85, [R1+0x6a4] ;  /* 0x0006a40001557983 */ /* 0x000ee80000300800 */
[----:B------:R-:W4:Y:S04]  /*1ffc0*/  LDL.LU R86, [R1+0x660] ;  /* 0x0006600001567983 */ /* 0x000f280000300800 */
[----:B------:R-:W4:Y:S01]  /*1ffd0*/  LDL.LU R87, [R1+0x658] ;  /* 0x0006580001577983 */ /* 0x000f220000300800 */
[----:B------:R-:W-:-:S03]  /*1ffe0*/  IABS R18, R4 ;  /* 0x0000000400127213 */ /* 0x000fc60000000000 */
[----:B------:R-:W4:Y:S04]  /*1fff0*/  LDL.LU R88, [R1+0x618] ;  /* 0x0006180001587983 */ /* 0x000f280000300800 */
[----:B------:R-:W4:Y:S04]  /*20000*/  LDL.LU R89, [R1+0x614] ;  /* 0x0006140001597983 */ /* 0x000f280000300800 */
[----:B------:R-:W4:Y:S04]  /*20010*/  LDL.LU R90, [R1+0x5a8] ;  /* 0x0005a800015a7983 */ /* 0x000f280000300800 */
[----:B------:R-:W4:Y:S04]  /*20020*/  LDL.LU R91, [R1+0x5a0] ;  /* 0x0005a000015b7983 */ /* 0x000f280000300800 */
[----:B0-----:R-:W4:Y:S01]  /*20030*/  LDL.LU R4, [R1+0x560] ;  /* 0x0005600001047983 */ /* 0x001f220000300800 */
[----:B------:R-:W-:-:S04]  /*20040*/  IMAD.HI.U32 R21, R10, R18, RZ ;  /* 0x000000120a157227 */ /* 0x000fc800078e00ff */
[----:B------:R-:W-:Y:S01]  /*20050*/  IMAD.MOV R21, RZ, RZ, -R21 ;  /* 0x000000ffff157224 */ /* 0x000fe200078e0a15 */
[----:B------:R-:W-:Y:S01]  /*20060*/  IABS R19, R2 ;  /* 0x0000000200137213 */ /* 0x000fe20000000000 */
[C---:B------:R-:W-:Y:S02]  /*20070*/  VIADD R11, R64.reuse, 0xd4 ;  /* 0x000000d4400b7836 */ /* 0x040fe40000000000 */
[----:B------:R-:W-:Y:S01]  /*20080*/  IMAD R18, R9, R21, R18 ;  /* 0x0000001509127224 */ /* 0x000fe200078e0212 */
[----:B------:R-:W-:Y:S01]  /*20090*/  IABS R20, R3 ;  /* 0x0000000300147213 */ /* 0x000fe20000000000 */
[C---:B-1----:R-:W-:Y:S02]  /*200a0*/  VIADD R3, R64.reuse, 0xd5 ;  /* 0x000000d540037836 */ /* 0x042fe40000000000 */
[----:B------:R-:W-:Y:S01]  /*200b0*/  VIADD R2, R64, 0xd6 ;  /* 0x000000d640027836 */ /* 0x000fe20000000000 */
[----:B------:R-:W-:Y:S01]  /*200c0*/  STL [R1+0x1768], R18 ;  /* 0x0017681201007387 */ /* 0x000fe20000100800 */
[----:B------:R-:W-:-:S03]  /*200d0*/  IMAD.HI.U32 R23, R10, R19, RZ ;  /* 0x000000130a177227 */ /* 0x000fc600078e00ff */
[----:B------:R-:W-:Y:S01]  /*200e0*/  STL [R1+0x1368], R11 ;  /* 0x0013680b01007387 */ /* 0x000fe20000100800 */
[----:B------:R-:W-:Y:S01]  /*200f0*/  IMAD.HI.U32 R22, R10, R20, RZ ;  /* 0x000000140a167227 */ /* 0x000fe200078e00ff */
[----:B------:R-:W-:Y:S02]  /*20100*/  IABS R21, R3 ;  /* 0x0000000300157213 */ /* 0x000fe40000000000 */
[----:B------:R-:W4:Y:S01]  /*20110*/  LDL.LU R92, [R1+0x558] ;  /* 0x00055800015c7983 */ /* 0x000f220000300800 */
[----:B------:R-:W-:-:S03]  /*20120*/  IMAD.MOV R23, RZ, RZ, -R23 ;  /* 0x000000ffff177224 */ /* 0x000fc600078e0a17 */
[----:B------:R0:W-:Y:S04]  /*20130*/  STL [R1+0x136c], R3 ;  /* 0x00136c0301007387 */ /* 0x0001e80000100800 */
[----:B------:R1:W-:Y:S01]  /*20140*/  STL [R1+0x1370], R2 ;  /* 0x0013700201007387 */ /* 0x0003e20000100800 */
[----:B------:R-:W-:Y:S02]  /*20150*/  IMAD.MOV R22, RZ, RZ, -R22 ;  /* 0x000000ffff167224 */ /* 0x000fe400078e0a16 */
[----:B------:R-:W-:Y:S01]  /*20160*/  IMAD R19, R9, R23, R19 ;  /* 0x0000001709137224 */ /* 0x000fe200078e0213 */
[----:B0-----:R-:W4:Y:S01]  /*20170*/  LDL.LU R3, [R1+0x518] ;  /* 0x0005180001037983 */ /* 0x001f220000300800 */
[----:B------:R-:W-:-:S03]  /*20180*/  IABS R23, R2 ;  /* 0x0000000200177213 */ /* 0x000fc60000000000 */
[----:B------:R-:W4:Y:S01]  /*20190*/  LDL.LU R93, [R1+0x4e8] ;  /* 0x0004e800015d7983 */ /* 0x000f220000300800 */
[----:B------:R-:W-:Y:S01]  /*201a0*/  IMAD R20, R9, R22, R20 ;  /* 0x0000001609147224 */ /* 0x000fe200078e0214 */
[----:B------:R-:W-:Y:S01]  /*201b0*/  IABS R22, R11 ;  /* 0x0000000b00167213 */ /* 0x000fe20000000000 */
[----:B------:R-:W-:-:S04]  /*201c0*/  IMAD.HI.U32 R11, R10, R21, RZ ;  /* 0x000000150a0b7227 */ /* 0x000fc800078e00ff */
[----:B-1----:R-:W-:-:S04]  /*201d0*/  IMAD.HI.U32 R2, R10, R23, RZ ;  /* 0x000000170a027227 */ /* 0x002fc800078e00ff */
[----:B------:R-:W-:Y:S02]  /*201e0*/  IMAD.MOV R12, RZ, RZ, -R11 ;  /* 0x000000ffff0c7224 */ /* 0x000fe400078e0a0b */
[----:B------:R-:W-:Y:S02]  /*201f0*/  IMAD.MOV R11, RZ, RZ, -R2 ;  /* 0x000000ffff0b7224 */ /* 0x000fe400078e0a02 */
[----:B------:R-:W4:Y:S04]  /*20200*/  LDL.LU R2, [R1+0x4a8] ;  /* 0x0004a80001027983 */ /* 0x000f280000300800 */
[----:B------:R-:W4:Y:S04]  /*20210*/  LDL.LU R70, [R1+0x4a0] ;  /* 0x0004a00001467983 */ /* 0x000f280000300800 */
[----:B--2---:R-:W-:Y:S04]  /*20220*/  STS.U8 [R79+UR9+0x1300], R84 ;  /* 0x001300544f007988 */ /* 0x004fe80008000009 */
[----:B---3--:R-:W-:Y:S04]  /*20230*/  STS.U8 [R79+UR9+0x5300], R85 ;  /* 0x005300554f007988 */ /* 0x008fe80008000009 */
[----:B----4-:R-:W-:Y:S04]  /*20240*/  STS.U8 [R79+UR9+0x1700], R86 ;  /* 0x001700564f007988 */ /* 0x010fe80008000009 */
[----:B------:R-:W-:Y:S04]  /*20250*/  STS.U8 [R79+UR9+0x5700], R87 ;  /* 0x005700574f007988 */ /* 0x000fe80008000009 */
[----:B------:R-:W-:Y:S04]  /*20260*/  STS.U8 [R79+UR9+0x1b00], R88 ;  /* 0x001b00584f007988 */ /* 0x000fe80008000009 */
[----:B------:R-:W-:Y:S04]  /*20270*/  STS.U8 [R79+UR9+0x5b00], R89 ;  /* 0x005b00594f007988 */ /* 0x000fe80008000009 */
[----:B------:R-:W-:Y:S04]  /*20280*/  STS.U8 [R79+UR9+0x1f00], R90 ;  /* 0x001f005a4f007988 */ /* 0x000fe80008000009 */
[----:B------:R-:W-:Y:S04]  /*20290*/  STS.U8 [R79+UR9+0x5f00], R91 ;  /* 0x005f005b4f007988 */ /* 0x000fe80008000009 */
[----:B------:R0:W-:Y:S04]  /*202a0*/  STS.U8 [R79+UR9+0x2300], R4 ;  /* 0x002300044f007988 */ /* 0x0001e80008000009 */
[----:B0-----:R-:W2:Y:S04]  /*202b0*/  LDL.LU R4, [R1+0x468] ;  /* 0x0004680001047983 */ /* 0x001ea80000300800 */
[----:B------:R-:W3:Y:S04]  /*202c0*/  LDL.LU R71, [R1+0x464] ;  /* 0x0004640001477983 */ /* 0x000ee80000300800 */
[----:B------:R-:W4:Y:S04]  /*202d0*/  LDL.LU R72, [R1+0x458] ;  /* 0x0004580001487983 */ /* 0x000f280000300800 */
[----:B------:R-:W3:Y:S04]  /*202e0*/  LDL.LU R73, [R1+0x454] ;  /* 0x0004540001497983 */ /* 0x000ee80000300800 */
[----:B------:R-:W4:Y:S04]  /*202f0*/  LDL.LU R74, [R1+0x420] ;  /* 0x00042000014a7983 */ /* 0x000f280000300800 */
[----:B------:R-:W4:Y:S04]  /*20300*/  LDL.LU R75, [R1+0x128] ;  /* 0x00012800014b7983 */ /* 0x000f280000300800 */
[----:B------:R-:W4:Y:S04]  /*20310*/  LDL.LU R76, [R1+0x3f4] ;  /* 0x0003f400014c7983 */ /* 0x000f280000300800 */
[----:B------:R-:W-:Y:S04]  /*20320*/  STS.U8 [R79+UR9+0x6300], R92 ;  /* 0x0063005c4f007988 */ /* 0x000fe80008000009 */
[----:B------:R-:W4:Y:S04]  /*20330*/  LDL.LU R77, [R1+0x3c8] ;  /* 0x0003c800014d7983 */ /* 0x000f280000300800 */
[----:B------:R0:W-:Y:S04]  /*20340*/  STS.U8 [R79+UR9+0x2700], R3 ;  /* 0x002700034f007988 */ /* 0x0001e80008000009 */
[----:B------:R-:W4:Y:S04]  /*20350*/  LDL.LU R78, [R1+0x3bc] ;  /* 0x0003bc00014e7983 */ /* 0x000f280000300800 */
        /* <DEDUP_REMOVED lines=17> */
[----:B0-----:R-:W4:Y:S04]  /*20470*/  LDL.LU R2, [R1+0x598] ;  /* 0x0005980001027983 */ /* 0x001f280000300800 */
[----:B------:R-:W-:Y:S04]  /*20480*/  STS.U8 [R79+UR9+0x6b00], R70 ;  /* 0x006b00464f007988 */ /* 0x000fe80008000009 */
[----:B--2---:R0:W-:Y:S04]  /*20490*/  STS.U8 [R79+UR9+0x2f00], R4 ;  /* 0x002f00044f007988 */ /* 0x0041e80008000009 */
[----:B0-----:R-:W2:Y:S01]  /*204a0*/  LDL.LU R4, [R1+0x594] ;  /* 0x0005940001047983 */ /* 0x001ea20000300800 */
[----:B------:R-:W-:-:S03]  /*204b0*/  IMAD R23, R9, R11, R23 ;  /* 0x0000000b09177224 */ /* 0x000fc600078e0217 */
[----:B---3--:R-:W-:Y:S01]  /*204c0*/  STS.U8 [R79+UR9+0x6f00], R71 ;  /* 0x006f00474f007988 */ /* 0x008fe20008000009 */
[----:B------:R-:W-:-:S03]  /*204d0*/  LOP3.LUT R11, R7, 0x70, RZ, 0x3c, !PT ;  /* 0x00000070070b7812 */ /* 0x000fc600078e3cff */
[----:B----4-:R-:W-:Y:S04]  /*204e0*/  STS.U8 [R79+UR9+0x3300], R72 ;  /* 0x003300484f007988 */ /* 0x010fe80008000009 */
        /* <DEDUP_REMOVED lines=8> */
[----:B------:R1:W-:Y:S04]  /*20570*/  STS.U8 [R11+UR9+0x4380], R93 ;  /* 0x0043805d0b007988 */ /* 0x0003e80008000009 */
[----:B------:R-:W-:Y:S04]  /*20580*/  STS.U8 [R11+UR9+0x780], R81 ;  /* 0x000780510b007988 */ /* 0x000fe80008000009 */
[----:B------:R-:W-:Y:S04]  /*20590*/  STS.U8 [R11+UR9+0x4780], R82 ;  /* 0x004780520b007988 */ /* 0x000fe80008000009 */
        /* <DEDUP_REMOVED lines=10> */
[----:B-1----:R-:W4:Y:S04]  /*20640*/  LDL.LU R93, [R1+0x520] ;  /* 0x00052000015d7983 */ /* 0x002f280000300800 */
[----:B------:R-:W-:Y:S04]  /*20650*/  STS.U8 [R11+UR9+0x5b80], R92 ;  /* 0x005b805c0b007988 */ /* 0x000fe80008000009 */
        /* <DEDUP_REMOVED lines=12> */
[----:B--2---:R0:W-:Y:S04]  /*20720*/  STS.U8 [R11+UR9+0x5f80], R4 ;  /* 0x005f80040b007988 */ /* 0x0041e80008000009 */
[----:B0-----:R-:W2:Y:S04]  /*20730*/  LDL.LU R4, [R1+0x3c0] ;  /* 0x0003c00001047983 */ /* 0x001ea80000300800 */
[----:B------:R-:W2:Y:S04]  /*20740*/  LDL.LU R80, [R1+0x3b4] ;  /* 0x0003b40001507983 */ /* 0x000ea80000300800 */
[----:B---3--:R0:W-:Y:S04]  /*20750*/  STS.U8 [R11+UR9+0x2380], R3 ;  /* 0x002380030b007988 */ /* 0x0081e80008000009 */
        /* <DEDUP_REMOVED lines=8> */
[----:B----4-:R0:W-:Y:S04]  /*207e0*/  STS.U8 [R11+UR9+0x6380], R93 ;  /* 0x0063805d0b007988 */ /* 0x0101e80008000009 */
[----:B------:R-:W4:Y:S04]  /*207f0*/  LDL.LU R88, [R1+0x274] ;  /* 0x0002740001587983 */ /* 0x000f280000300800 */
[----:B------:R-:W4:Y:S04]  /*20800*/  LDL.LU R89, [R1+0x244] ;  /* 0x0002440001597983 */ /* 0x000f280000300800 */
[----:B------:R-:W-:Y:S04]  /*20810*/  STS.U8 [R11+UR9+0x2780], R70 ;  /* 0x002780460b007988 */ /* 0x000fe80008000009 */
[----:B------:R1:W-:Y:S04]  /*20820*/  STS.U8 [R11+UR9+0x6780], R2 ;  /* 0x006780020b007988 */ /* 0x0003e80008000009 */
[----:B------:R-:W-:Y:S04]  /*20830*/  STS.U8 [R11+UR9+0x2b80], R71 ;  /* 0x002b80470b007988 */ /* 0x000fe80008000009 */
[----:B------:R-:W-:Y:S04]  /*20840*/  STS.U8 [R11+UR9+0x6b80], R72 ;  /* 0x006b80480b007988 */ /* 0x000fe80008000009 */
[----:B------:R-:W-:Y:S04]  /*20850*/  STS.U8 [R11+UR9+0x2f80], R73 ;  /* 0x002f80490b007988 */ /* 0x000fe80008000009 */
[----:B------:R-:W-:Y:S04]  /*20860*/  STS.U8 [R11+UR9+0x6f80], R74 ;  /* 0x006f804a0b007988 */ /* 0x000fe80008000009 */
[----:B------:R-:W-:Y:S04]  /*20870*/  STS.U8 [R11+UR9+0x3380], R75 ;  /* 0x0033804b0b007988 */ /* 0x000fe80008000009 */
[----:B------:R-:W4:Y:S04]  /*20880*/  LDL.LU R90, [R1+0x228] ;  /* 0x00022800015a7983 */ /* 0x000f280000300800 */
[----:B------:R-:W-:Y:S04]  /*20890*/  STS.U8 [R11+UR9+0x7380], R76 ;  /* 0x0073804c0b007988 */ /* 0x000fe80008000009 */
[----:B------:R-:W4:Y:S04]  /*208a0*/  LDL.LU R91, [R1+0x224] ;  /* 0x00022400015b7983 */ /* 0x000f280000300800 */
[----:B------:R-:W-:Y:S04]  /*208b0*/  STS.U8 [R11+UR9+0x3780], R77 ;  /* 0x0037804d0b007988 */ /* 0x000fe80008000009 */
[----:B------:R-:W4:Y:S04]  /*208c0*/  LDL.LU R92, [R1+0x210] ;  /* 0x00021000015c7983 */ /* 0x000f280000300800 */
[----:B------:R-:W-:Y:S04]  /*208d0*/  STS.U8 [R11+UR9+0x7780], R78 ;  /* 0x0077804e0b007988 */ /* 0x000fe80008000009 */
[----:B0-----:R-:W4:Y:S04]  /*208e0*/  LDL.LU R93, [R1+0x20c] ;  /* 0x00020c00015d7983 */ /* 0x001f280000300800 */
[----:B------:R-:W-:Y:S04]  /*208f0*/  STS.U8 [R11+UR9+0x3b80], R79 ;  /* 0x003b804f0b007988 */ /* 0x000fe80008000009 */
[----:B-1----:R-:W4:Y:S04]  /*20900*/  LDL.LU R2, [R1+0x200] ;  /* 0x0002000001027983 */ /* 0x002f280000300800 */
[----:B--2---:R0:W-:Y:S04]  /*20910*/  STS.U8 [R11+UR9+0x7b80], R4 ;  /* 0x007b80040b007988 */ /* 0x0041e80008000009 */
[----:B0-----:R-:W2:Y:S04]  /*20920*/  LDL.LU R4, [R1+0x1f8] ;  /* 0x0001f80001047983 */ /* 0x001ea80000300800 */
[----:B------:R-:W-:Y:S04]  /*20930*/  STS.U8 [R11+UR9+0x3f80], R80 ;  /* 0x003f80500b007988 */ /* 0x000fe80008000009 */
[----:B---3--:R0:W-:Y:S04]  /*20940*/  STS.U8 [R11+UR9+0x7f80], R3 ;  /* 0x007f80030b007988 */ /* 0x0081e80008000009 */
[----:B------:R-:W-:Y:S04]  /*20950*/  STS.U8 [R7+UR9+0x8000], R81 ;  /* 0x0080005107007988 */ /* 0x000fe80008000009 */
[----:B0-----:R-:W3:Y:S04]  /*20960*/  LDL.LU R3, [R1+0x1f0] ;  /* 0x0001f00001037983 */ /* 0x001ee80000300800 */
[----:B------:R-:W3:Y:S04]  /*20970*/  LDL.LU R70, [R1+0x1e8] ;  /* 0x0001e80001467983 */ /* 0x000ee80000300800 */
[----:B------:R-:W3:Y:S04]  /*20980*/  LDL.LU R71, [R1+0x1e0] ;  /* 0x0001e00001477983 */ /* 0x000ee80000300800 */
[----:B------:R-:W-:Y:S04]  /*20990*/  STS.U8 [R7+UR9+0x8400], R82 ;  /* 0x0084005207007988 */ /* 0x000fe80008000009 */
[----:B------:R-:W-:Y:S04]  /*209a0*/  STS.U8 [R7+UR9+0x8800], R83 ;  /* 0x0088005307007988 */ /* 0x000fe80008000009 */
[----:B------:R-:W-:Y:S04]  /*209b0*/  STS.U8 [R7+UR9+0x8c00], R84 ;  /* 0x008c005407007988 */ /* 0x000fe80008000009 */
[----:B------:R-:W-:Y:S04]  /*209c0*/  STS.U8 [R7+UR9+0x9000], R85 ;  /* 0x0090005507007988 */ /* 0x000fe80008000009 */
[----:B------:R-:W3:Y:S04]  /*209d0*/  LDL.LU R72, [R1+0x1d4] ;  /* 0x0001d40001487983 */ /* 0x000ee80000300800 */
[----:B------:R-:W-:Y:S04]  /*209e0*/  STS.U8 [R7+UR9+0x9400], R86 ;  /* 0x0094005607007988 */ /* 0x000fe80008000009 */
[----:B------:R-:W3:Y:S04]  /*209f0*/  LDL.LU R73, [R1+0x1cc] ;  /* 0x0001cc0001497983 */ /* 0x000ee80000300800 */
[----:B------:R-:W-:Y:S04]  /*20a00*/  STS.U8 [R7+UR9+0x9800], R87 ;  /* 0x0098005707007988 */ /* 0x000fe80008000009 */
[----:B------:R-:W3:Y:S04]  /*20a10*/  LDL.LU R74, [R1+0x1c8] ;  /* 0x0001c800014a7983 */ /* 0x000ee80000300800 */
[----:B----4-:R0:W-:Y:S04]  /*20a20*/  STS.U8 [R7+UR9+0x9c00], R88 ;  /* 0x009c005807007988 */ /* 0x0101e80008000009 */
[----:B------:R-:W4:Y:S04]  /*20a30*/  LDL.LU R75, [R1+0x1c0] ;  /* 0x0001c000014b7983 */ /* 0x000f280000300800 */
[----:B------:R-:W-:Y:S04]  /*20a40*/  STS.U8 [R7+UR9+0xa000], R89 ;  /* 0x00a0005907007988 */ /* 0x000fe80008000009 */
        /* <DEDUP_REMOVED lines=11> */
[----:B------:R-:W4:Y:S04]  /*20b00*/  LDL.LU R81, [R1+0x198] ;  /* 0x0001980001517983 */ /* 0x000f280000300800 */
[----:B--2---:R0:W-:Y:S04]  /*20b10*/  STS.U8 [R7+UR9+0xb800], R4 ;  /* 0x00b8000407007988 */ /* 0x0041e80008000009 */
[----:B0-----:R-:W2:Y:S04]  /*20b20*/  LDL.LU R4, [R1+0x194] ;  /* 0x0001940001047983 */ /* 0x001ea80000300800 */
[----:B------:R-:W2:Y:S04]  /*20b30*/  LDL.LU R82, [R1+0x190] ;  /* 0x0001900001527983 */ /* 0x000ea80000300800 */
        /* <DEDUP_REMOVED lines=10> */
[----:B---3--:R0:W-:Y:S04]  /*20be0*/  STS.U8 [R7+UR9+0xbc00], R3 ;  /* 0x00bc000307007988 */ /* 0x0081e80008000009 */
[----:B------:R-:W-:Y:S04]  /*20bf0*/  STS.U8 [R7+UR9+0xc000], R70 ;  /* 0x00c0004607007988 */ /* 0x000fe80008000009 */
[----:B------:R-:W3:Y:S04]  /*20c00*/  LDL.LU R2, [R1+0x15c] ;  /* 0x00015c0001027983 */ /* 0x000ee80000300800 */
[----:B------:R-:W-:Y:S04]  /*20c10*/  STS.U8 [R7+UR9+0xc400], R71 ;  /* 0x00c4004707007988 */ /* 0x000fe80008000009 */
[----:B0-----:R-:W3:Y:S04]  /*20c20*/  LDL.LU R3, [R1+0x158] ;  /* 0x0001580001037983 */ /* 0x001ee80000300800 */
[----:B------:R0:W-:Y:S04]  /*20c30*/  STS.U8 [R7+UR9+0xc800], R0 ;  /* 0x00c8000007007988 */ /* 0x0001e80008000009 */
[----:B0-----:R-:W3:Y:S04]  /*20c40*/  LDL.LU R0, [R1+0x1800] ;  /* 0x0018000001007983 */ /* 0x001ee80000300800 */
[----:B------:R-:W-:Y:S04]  /*20c50*/  STS.U8 [R7+UR9+0xcc00], R72 ;  /* 0x00cc004807007988 */ /* 0x000fe80008000009 */
[----:B------:R-:W-:Y:S04]  /*20c60*/  STS.U8 [R7+UR9+0xd000], R73 ;  /* 0x00d0004907007988 */ /* 0x000fe80008000009 */
[----:B------:R-:W-:Y:S04]  /*20c70*/  STS.U8 [R7+UR9+0xd400], R74 ;  /* 0x00d4004a07007988 */ /* 0x000fe80008000009 */
[----:B----4-:R-:W-:Y:S04]  /*20c80*/  STS.U8 [R7+UR9+0xd800], R75 ;  /* 0x00d8004b07007988 */ /* 0x010fe80008000009 */
[----:B------:R-:W-:Y:S04]  /*20c90*/  STS.U8 [R7+UR9+0xdc00], R76 ;  /* 0x00dc004c07007988 */ /* 0x000fe80008000009 */
[----:B------:R-:W-:Y:S04]  /*20ca0*/  STS.U8 [R7+UR9+0xe000], R77 ;  /* 0x00e0004d07007988 */ /* 0x000fe80008000009 */
[----:B------:R-:W-:Y:S04]  /*20cb0*/  STS.U8 [R7+UR9+0xe400], R78 ;  /* 0x00e4004e07007988 */ /* 0x000fe80008000009 */
[----:B------:R-:W-:Y:S04]  /*20cc0*/  STS.U8 [R7+UR9+0xe800], R79 ;  /* 0x00e8004f07007988 */ /* 0x000fe80008000009 */
[----:B------:R-:W-:Y:S04]  /*20cd0*/  STS.U8 [R7+UR9+0xec00], R80 ;  /* 0x00ec005007007988 */ /* 0x000fe80008000009 */
[----:B------:R-:W-:Y:S04]  /*20ce0*/  STS.U8 [R7+UR9+0xf000], R88 ;  /* 0x00f0005807007988 */ /* 0x000fe80008000009 */
[----:B------:R-:W-:Y:S04]  /*20cf0*/  STS.U8 [R7+UR9+0xf400], R81 ;  /* 0x00f4005107007988 */ /* 0x000fe80008000009 */
[----:B--2---:R0:W-:Y:S04]  /*20d00*/  STS.U8 [R7+UR9+0xf800], R4 ;  /* 0x00f8000407007988 */ /* 0x0041e80008000009 */
[----:B0-----:R-:W2:Y:S04]  /*20d10*/  LDL.LU R4, [R1+0x154] ;  /* 0x0001540001047983 */ /* 0x001ea80000300800 */
        /* <DEDUP_REMOVED lines=13> */
[----:B0-----:R-:W4:Y:S01]  /*20df0*/  LDL.LU R82, [R1+0xfc] ;  /* 0x0000fc0001527983 */ /* 0x001f220000300800 */
[----:B---3--:R-:W-:-:S05]  /*20e00*/  LOP3.LUT R88, R0, 0x10, RZ, 0x3c, !PT ;  /* 0x0000001000587812 */ /* 0x008fca00078e3cff */
[----:B------:R0:W-:Y:S04]  /*20e10*/  STS.U8 [R88+UR9+0x8080], R83 ;  /* 0x0080805358007988 */ /* 0x0001e80008000009 */
[----:B------:R1:W-:Y:S04]  /*20e20*/  STS.U8 [R88+UR9+0x8480], R84 ;  /* 0x0084805458007988 */ /* 0x0003e80008000009 */
[----:B------:R3:W-:Y:S04]  /*20e30*/  STS.U8 [R88+UR9+0x8880], R85 ;  /* 0x0088805558007988 */ /* 0x0007e80008000009 */
[----:B0-----:R-:W4:Y:S04]  /*20e40*/  LDL.LU R83, [R1+0xf8] ;  /* 0x0000f80001537983 */ /* 0x001f280000300800 */
[----:B-1----:R-:W4:Y:S04]  /*20e50*/  LDL.LU R84, [R1+0xf4] ;  /* 0x0000f40001547983 */ /* 0x002f280000300800 */
[----:B------:R0:W-:Y:S04]  /*20e60*/  STS.U8 [R88+UR9+0x8c80], R86 ;  /* 0x008c805658007988 */ /* 0x0001e80008000009 */
[----:B---3--:R-:W3:Y:S04]  /*20e70*/  LDL.LU R85, [R1+0xf0] ;  /* 0x0000f00001557983 */ /* 0x008ee80000300800 */
[----:B------:R1:W-:Y:S04]  /*20e80*/  STS.U8 [R88+UR9+0x9080], R87 ;  /* 0x0090805758007988 */ /* 0x0003e80008000009 */
[----:B0-----:R-:W3:Y:S04]  /*20e90*/  LDL.LU R86, [R1+0xec] ;  /* 0x0000ec0001567983 */ /* 0x001ee80000300800 */
[----:B------:R0:W-:Y:S04]  /*20ea0*/  STS.U8 [R88+UR9+0x9480], R89 ;  /* 0x0094805958007988 */ /* 0x0001e80008000009 */
[----:B-1----:R-:W3:Y:S04]  /*20eb0*/  LDL.LU R87, [R1+0xe8] ;  /* 0x0000e80001577983 */ /* 0x002ee80000300800 */
        /* <DEDUP_REMOVED lines=12> */
[----:B0-----:R-:W3:Y:S04]  /*20f80*/  LDL.LU R3, [R1+0xcc] ;  /* 0x0000cc0001037983 */ /* 0x001ee80000300800 */
[----:B--2---:R0:W-:Y:S04]  /*20f90*/  STS.U8 [R88+UR9+0xb080], R4 ;  /* 0x00b0800458007988 */ /* 0x0041e80008000009 */
[----:B0-----:R-:W2:Y:S01]  /*20fa0*/  LDL.LU R4, [R1+0xc8] ;  /* 0x0000c80001047983 */ /* 0x001ea20000300800 */
[----:B------:R-:W-:-:S03]  /*20fb0*/  IMAD R21, R9, R12, R21 ;  /* 0x0000000c09157224 */ /* 0x000fc600078e0215 */
[----:B------:R-:W2:Y:S04]  /*20fc0*/  LDL.LU R17, [R1+0xc4] ;  /* 0x0000c40001117983 */ /* 0x000ea80000300800 */
[----:B------:R-:W2:Y:S04]  /*20fd0*/  LDL.LU R12, [R1+0xc0] ;  /* 0x0000c000010c7983 */ /* 0x000ea80000300800 */
[----:B------:R-:W2:Y:S04]  /*20fe0*/  LDL.LU R11, [R1+0xa0] ;  /* 0x0000a000010b7983 */ /* 0x000ea80000300800 */
[----:B----4-:R0:W-:Y:S04]  /*20ff0*/  STS.U8 [R88+UR9+0xb480], R70 ;  /* 0x00b4804658007988 */ /* 0x0101e80008000009 */
[----:B------:R1:W-:Y:S04]  /*21000*/  STS.U8 [R88+UR9+0xb880], R71 ;  /* 0x00b8804758007988 */ /* 0x0003e80008000009 */
[----:B------:R4:W-:Y:S04]  /*21010*/  STS.U8 [R88+UR9+0xbc80], R72 ;  /* 0x00bc804858007988 */ /* 0x0009e80008000009 */
[----:B0-----:R-:W2:Y:S04]  /*21020*/  LDL.LU R70, [R1+0x17fc] ;  /* 0x0017fc0001467983 */ /* 0x001ea80000300800 */
[----:B-1----:R-:W2:Y:S04]  /*21030*/  LDL.LU R71, [R1+0x17f8] ;  /* 0x0017f80001477983 */ /* 0x002ea80000300800 */
[----:B----4-:R-:W4:Y:S04]  /*21040*/  LDL.LU R72, [R1+0x17f4] ;  /* 0x0017f40001487983 */ /* 0x010f280000300800 */
[----:B------:R0:W-:Y:S04]  /*21050*/  STS.U8 [R88+UR9+0xc080], R73 ;  /* 0x00c0804958007988 */ /* 0x0001e80008000009 */
[----:B------:R1:W-:Y:S04]  /*21060*/  STS.U8 [R88+UR9+0xc480], R74 ;  /* 0x00c4804a58007988 */ /* 0x0003e80008000009 */
[----:B------:R1:W-:Y:S04]  /*21070*/  STS.U8 [R88+UR9+0xc880], R75 ;  /* 0x00c8804b58007988 */ /* 0x0003e80008000009 */
[----:B0-----:R-:W4:Y:S04]  /*21080*/  LDL.LU R73, [R1+0x17f0] ;  /* 0x0017f00001497983 */ /* 0x001f280000300800 */
[----:B-1----:R-:W4:Y:S04]  /*21090*/  LDL.LU R74, [R1+0x17ec] ;  /* 0x0017ec00014a7983 */ /* 0x002f280000300800 */
[----:B------:R-:W4:Y:S04]  /*210a0*/  LDL.LU R75, [R1+0x17e8] ;  /* 0x0017e800014b7983 */ /* 0x000f280000300800 */
        /* <DEDUP_REMOVED lines=10> */
[----:B-1----:R-:W4:Y:S01]  /*21150*/  LDL.LU R80, [R1+0x17d4] ;  /* 0x0017d40001507983 */ /* 0x002f220000300800 */
[----:B------:R-:W-:-:S03]  /*21160*/  LOP3.LUT R0, R0, 0x20, RZ, 0x3c, !PT ;  /* 0x0000002000007812 */ /* 0x000fc600078e3cff */
[----:B------:R-:W4:Y:S04]  /*21170*/  LDL.LU R81, [R1+0x17d0] ;  /* 0x0017d00001517983 */ /* 0x000f280000300800 */
[----:B------:R0:W-:Y:S04]  /*21180*/  STS.U8 [R88+UR9+0xe480], R82 ;  /* 0x00e4805258007988 */ /* 0x0001e80008000009 */
[----:B------:R1:W-:Y:S04]  /*21190*/  STS.U8 [R88+UR9+0xe880], R83 ;  /* 0x00e8805358007988 */ /* 0x0003e80008000009 */
[----:B------:R1:W-:Y:S04]  /*211a0*/  STS.U8 [R88+UR9+0xec80], R84 ;  /* 0x00ec805458007988 */ /* 0x0003e80008000009 */
[----:B0-----:R-:W4:Y:S04]  /*211b0*/  LDL.LU R82, [R1+0x17cc] ;  /* 0x0017cc0001527983 */ /* 0x001f280000300800 */
[----:B-1----:R-:W4:Y:S04]  /*211c0*/  LDL.LU R83, [R1+0x17c8] ;  /* 0x0017c80001537983 */ /* 0x002f280000300800 */
[----:B------:R-:W4:Y:S04]  /*211d0*/  LDL.LU R84, [R1+0x17c4] ;  /* 0x0017c40001547983 */ /* 0x000f280000300800 */
[----:B---3--:R0:W-:Y:S04]  /*211e0*/  STS.U8 [R88+UR9+0xf080], R85 ;  /* 0x00f0805558007988 */ /* 0x0081e80008000009 */
[----:B------:R1:W-:Y:S04]  /*211f0*/  STS.U8 [R88+UR9+0xf480], R86 ;  /* 0x00f4805658007988 */ /* 0x0003e80008000009 */
[----:B------:R3:W-:Y:S04]  /*21200*/  STS.U8 [R88+UR9+0xf880], R87 ;  /* 0x00f8805758007988 */ /* 0x0007e80008000009 */
[----:B0-----:R-:W4:Y:S04]  /*21210*/  LDL.LU R85, [R1+0x17c0] ;  /* 0x0017c00001557983 */ /* 0x001f280000300800 */
[----:B-1----:R-:W4:Y:S04]  /*21220*/  LDL.LU R86, [R1+0x17bc] ;  /* 0x0017bc0001567983 */ /* 0x002f280000300800 */
[----:B---3--:R-:W3:Y:S04]  /*21230*/  LDL.LU R87, [R1+0x17b8] ;  /* 0x0017b80001577983 */ /* 0x008ee80000300800 */
[----:B------:R0:W-:Y:S04]  /*21240*/  STS.U8 [R88+UR9+0xfc80], R89 ;  /* 0x00fc805958007988 */ /* 0x0001e80008000009 */
[----:B------:R1:W-:Y:S04]  /*21250*/  STS.U8 [R0+UR9+0x8100], R90 ;  /* 0x0081005a00007988 */ /* 0x0003e80008000009 */
[----:B------:R1:W-:Y:S04]  /*21260*/  STS.U8 [R0+UR9+0x8500], R91 ;  /* 0x0085005b00007988 */ /* 0x0003e80008000009 */
[----:B0-----:R-:W3:Y:S04]  /*21270*/  LDL.LU R88, [R1+0x17b4] ;  /* 0x0017b40001587983 */ /* 0x001ee80000300800 */
[----:B------:R-:W3:Y:S04]  /*21280*/  LDL.LU R89, [R1+0x17b0] ;  /* 0x0017b00001597983 */ /* 0x000ee80000300800 */
[----:B-1----:R-:W3:Y:S04]  /*21290*/  LDL.LU R90, [R1+0x17ac] ;  /* 0x0017ac00015a7983 */ /* 0x002ee80000300800 */
[----:B------:R-:W3:Y:S04]  /*212a0*/  LDL.LU R91, [R1+0x17a8] ;  /* 0x0017a800015b7983 */ /* 0x000ee80000300800 */
[----:B------:R0:W-:Y:S04]  /*212b0*/  STS.U8 [R0+UR9+0x8900], R92 ;  /* 0x0089005c00007988 */ /* 0x0001e80008000009 */
[----:B------:R1:W-:Y:S04]  /*212c0*/  STS.U8 [R0+UR9+0x8d00], R93 ;  /* 0x008d005d00007988 */ /* 0x0003e80008000009 */
[----:B------:R1:W-:Y:S04]  /*212d0*/  STS.U8 [R0+UR9+0x9100], R2 ;  /* 0x0091000200007988 */ /* 0x0003e80008000009 */
[----:B0-----:R-:W3:Y:S04]  /*212e0*/  LDL.LU R92, [R1+0x17a4] ;  /* 0x0017a400015c7983 */ /* 0x001ee80000300800 */
[----:B-1----:R-:W3:Y:S04]  /*212f0*/  LDL.LU R93, [R1+0x17a0] ;  /* 0x0017a000015d7983 */ /* 0x002ee80000300800 */
[----:B------:R-:W3:Y:S04]  /*21300*/  LDL.LU R2, [R1+0x179c] ;  /* 0x00179c0001027983 */ /* 0x000ee80000300800 */
[----:B------:R0:W-:Y:S04]  /*21310*/  STS.U8 [R0+UR9+0x9500], R3 ;  /* 0x0095000300007988 */ /* 0x0001e80008000009 */
[----:B0-----:R-:W3:Y:S04]  /*21320*/  LDL.LU R3, [R1+0x1798] ;  /* 0x0017980001037983 */ /* 0x001ee80000300800 */
[----:B--2---:R0:W-:Y:S04]  /*21330*/  STS.U8 [R0+UR9+0x9900], R4 ;  /* 0x0099000400007988 */ /* 0x0041e80008000009 */
[----:B0-----:R-:W2:Y:S04]  /*21340*/  LDL.LU R4, [R1+0x1794] ;  /* 0x0017940001047983 */ /* 0x001ea80000300800 */
[----:B------:R-:W-:Y:S04]  /*21350*/  STS.U8 [R0+UR9+0x9d00], R17 ;  /* 0x009d001100007988 */ /* 0x000fe80008000009 */
[----:B------:R0:W-:Y:S04]  /*21360*/  STS.U8 [R0+UR9+0xa100], R12 ;  /* 0x00a1000c00007988 */ /* 0x0001e80008000009 */
[----:B------:R-:W-:Y:S04]  /*21370*/  STS.U8 [R0+UR9+0xa500], R11 ;  /* 0x00a5000b00007988 */ /* 0x000fe80008000009 */
[----:B0-----:R-:W4:Y:S04]  /*21380*/  LDL.LU R12, [R1+0x248] ;  /* 0x00024800010c7983 */ /* 0x001f280000300800 */
[----:B--2---:R-:W-:Y:S04]  /*21390*/  STS.U8 [R0+UR9+0xa900], R4 ;  /* 0x00a9000400007988 */ /* 0x004fe80008000009 */
[----:B---3--:R-:W-:Y:S04]  /*213a0*/  STS.U8 [R0+UR9+0xad00], R3 ;  /* 0x00ad000300007988 */ /* 0x008fe80008000009 */
        /* <DEDUP_REMOVED lines=8> */
[----:B----4-:R-:W-:Y:S04]  /*21430*/  STS.U8 [R0+UR9+0xd100], R86 ;  /* 0x00d1005600007988 */ /* 0x010fe80008000009 */
[----:B------:R-:W-:Y:S04]  /*21440*/  STS.U8 [R0+UR9+0xd500], R85 ;  /* 0x00d5005500007988 */ /* 0x000fe80008000009 */
[----:B------:R-:W-:Y:S04]  /*21450*/  STS.U8 [R0+UR9+0xd900], R84 ;  /* 0x00d9005400007988 */ /* 0x000fe80008000009 */
[----:B------:R-:W-:Y:S01]  /*21460*/  STS.U8 [R0+UR9+0xdd00], R83 ;  /* 0x00dd005300007988 */ /* 0x000fe20008000009 */
[----:B0-----:R-:W-:-:S03]  /*21470*/  LOP3.LUT R2, R7, 0x30, RZ, 0x3c, !PT ;  /* 0x0000003007027812 */ /* 0x001fc600078e3cff */
        /* <DEDUP_REMOVED lines=9> */
[----:B------:R-:W-:Y:S04]  /*21510*/  STS.U8 [R2+UR9+0x8580], R73 ;  /* 0x0085804902007988 */ /* 0x000fe80008000009 */
[----:B------:R-:W-:Y:S04]  /*21520*/  STS.U8 [R2+UR9+0x8980], R72 ;  /* 0x0089804802007988 */ /* 0x000fe80008000009 */
[----:B------:R-:W-:Y:S04]  /*21530*/  STS.U8 [R2+UR9+0x8d80], R71 ;  /* 0x008d804702007988 */ /* 0x000fe80008000009 */
[----:B------:R-:W-:Y:S04]  /*21540*/  STS.U8 [R2+UR9+0x9180], R70 ;  /* 0x0091804602007988 */ /* 0x000fe80008000009 */
[----:B0-----:R-:W2:Y:S04]  /*21550*/  LDL R0, [R1+0x1378] ;  /* 0x0013780001007983 */ /* 0x001ea80000100800 */
[----:B------:R-:W-:Y:S04]  /*21560*/  STS.U8 [R2+UR9+0x9580], R69 ;  /* 0x0095804502007988 */ /* 0x000fe80008000009 */
[----:B------:R-:W3:Y:S04]  /*21570*/  LDL.LU R4, [R1+0x25c] ;  /* 0x00025c0001047983 */ /* 0x000ee80000300800 */
        /* <DEDUP_REMOVED lines=27> */
[----:B------:R0:W-:Y:S04]  /*21730*/  STS.U8 [R2+UR9+0xfd80], R40 ;  /* 0x00fd802802007988 */ /* 0x0001e80008000009 */
[----:B0-----:R-:W4:Y:S01]  /*21740*/  LDL R2, [R1+0x137c] ;  /* 0x00137c0001027983 */ /* 0x001f220000100800 */
[----:B------:R-:W-:-:S02]  /*21750*/  ISETP.GT.U32.AND P2, PT, R9, R12, PT ;  /* 0x0000000c0900720c */ /* 0x000fc40003f44070 */
[----:B------:R-:W-:Y:S02]  /*21760*/  LOP3.LUT R11, R7, 0x40, RZ, 0x3c, !PT ;  /* 0x00000040070b7812 */ /* 0x000fe400078e3cff */
[----:B------:R-:W4:Y:S09]  /*21770*/  LDL R7, [R1+0x1380] ;  /* 0x0013800001077983 */ /* 0x000f320000100800 */
[----:B------:R-:W-:-:S05]  /*21780*/  @!P2 IMAD.IADD R12, R12, 0x1, -R9 ;  /* 0x000000010c0ca824 */ /* 0x000fca00078e0a09 */
[----:B------:R-:W-:Y:S01]  /*21790*/  ISETP.GT.U32.AND P3, PT, R9, R12, PT ;  /* 0x0000000c0900720c */ /* 0x000fe20003f64070 */
[----:B------:R-:W-:Y:S04]  /*217a0*/  STS.U8 [R11+UR9+0x8200], R39 ;  /* 0x008200270b007988 */ /* 0x000fe80008000009 */
[----:B------:R-:W-:Y:S04]  /*217b0*/  STS.U8 [R11+UR9+0x8600], R38 ;  /* 0x008600260b007988 */ /* 0x000fe80008000009 */
[----:B------:R-:W-:Y:S04]  /*217c0*/  STS.U8 [R11+UR9+0x8a00], R37 ;  /* 0x008a00250b007988 */ /* 0x000fe80008000009 */
[----:B------:R-:W-:Y:S01]  /*217d0*/  STS.U8 [R11+UR9+0x8e00], R36 ;  /* 0x008e00240b007988 */ /* 0x000fe20008000009 */
[----:B------:R-:W-:-:S03]  /*217e0*/  @!P3 IMAD.IADD R12, R12, 0x1, -R9 ;  /* 0x000000010c0cb824 */ /* 0x000fc600078e0a09 */
[----:B------:R-:W-:Y:S04]  /*217f0*/  STS.U8 [R11+UR9+0x9200], R35 ;  /* 0x009200230b007988 */ /* 0x000fe80008000009 */
[----:B------:R-:W-:Y:S04]  /*21800*/  STS.U8 [R11+UR9+0x9600], R34 ;  /* 0x009600220b007988 */ /* 0x000fe80008000009 */
[----:B------:R-:W-:Y:S04]  /*21810*/  STS.U8 [R11+UR9+0x9a00], R33 ;  /* 0x009a00210b007988 */ /* 0x000fe80008000009 */
[----:B------:R-:W-:Y:S04]  /*21820*/  STS.U8 [R11+UR9+0x9e00], R32 ;  /* 0x009e00200b007988 */ /* 0x000fe80008000009 */
[----:B------:R-:W-:Y:S04]  /*21830*/  STS.U8 [R11+UR9+0xa200], R31 ;  /* 0x00a2001f0b007988 */ /* 0x000fe80008000009 */
[----:B------:R-:W-:Y:S04]  /*21840*/  STS.U8 [R11+UR9+0xa600], R30 ;  /* 0x00a6001e0b007988 */ /* 0x000fe80008000009 */
[----:B------:R0:W-:Y:S02]  /*21850*/  STS.U8 [R11+UR9+0xaa00], R24 ;  /* 0x00aa00180b007988 */ /* 0x0001e40008000009 */
[----:B0-----:R-:W-:-:S02]  /*21860*/  IMAD.MOV.U32 R24, RZ, RZ, R12 ;  /* 0x000000ffff187224 */ /* 0x001fc400078e000c */
[----:B------:R-:W-:Y:S04]  /*21870*/  STS.U8 [R11+UR9+0xae00], R29 ;  /* 0x00ae001d0b007988 */ /* 0x000fe80008000009 */
[----:B------:R0:W-:Y:S04]  /*21880*/  STS.U8 [R11+UR9+0xb200], R27 ;  /* 0x00b2001b0b007988 */ /* 0x0001e80008000009 */
[----:B------:R-:W-:Y:S04]  /*21890*/  STS.U8 [R11+UR9+0xb600], R26 ;  /* 0x00b6001a0b007988 */ /* 0x000fe80008000009 */
[----:B------:R1:W-:Y:S01]  /*218a0*/  STS.U8 [R11+UR9+0xba00], R25 ;  /* 0x00ba00190b007988 */ /* 0x0003e20008000009 */
[----:B0-----:R-:W-:-:S02]  /*218b0*/  PRMT R27, RZ, 0x7610, R27 ;  /* 0x00007610ff1b7816 */ /* 0x001fc4000000001b */
[----:B---3--:R-:W-:Y:S02]  /*218c0*/  ISETP.GT.U32.AND P6, PT, R9, R4, PT ;  /* 0x000000040900720c */ /* 0x008fe40003fc4070 */
[----:B--2---:R-:W-:Y:S02]  /*218d0*/  ISETP.GE.AND P2, PT, R0, RZ, PT ;  /* 0x000000ff0000720c */ /* 0x004fe40003f46270 */
[----:B------:R-:W2:Y:S04]  /*218e0*/  LDL.LU R0, [R1+0x284] ;  /* 0x0002840001007983 */ /* 0x000ea80000300800 */
[----:B------:R-:W3:Y:S05]  /*218f0*/  LDL R12, [R1+0x1398] ;  /* 0x00139800010c7983 */ /* 0x000eea0000100800 */
[----:B------:R-:W-:-:S05]  /*21900*/  @!P6 IMAD.IADD R4, R4, 0x1, -R9 ;  /* 0x000000010404e824 */ /* 0x000fca00078e0a09 */
[----:B------:R-:W-:Y:S01]  /*21910*/  ISETP.GT.U32.AND P3, PT, R9, R4, PT ;  /* 0x000000040900720c */ /* 0x000fe20003f64070 */
[----:B------:R-:W-:-:S05]  /*21920*/  @!P2 IMAD.MOV R24, RZ, RZ, -R24 ;  /* 0x000000ffff18a224 */ /* 0x000fca00078e0a18 */
[----:B------:R-:W-:-:S07]  /*21930*/  SEL R24, R47, R24, !P1 ;  /* 0x000000182f187207 */ /* 0x000fce0004800000 */
[----:B------:R-:W-:Y:S01]  /*21940*/  @!P3 IMAD.IADD R4, R4, 0x1, -R9 ;  /* 0x000000010404b824 */ /* 0x000fe200078e0a09 */
[----:B----4-:R-:W-:Y:S01]  /*21950*/  ISETP.GT.U32.AND P5, PT, R9, R17, PT ;  /* 0x000000110900720c */ /* 0x010fe20003fa4070 */
[----:B-1----:R-:W-:Y:S01]  /*21960*/  IMAD R25, R24, UR4, RZ ;  /* 0x0000000418197c24 */ /* 0x002fe2000f8e02ff */
[----:B------:R-:W-:Y:S01]  /*21970*/  PRMT R15, RZ, 0x7610, R15 ;  /* 0x00007610ff0f7816 */ /* 0x000fe2000000000f */
[----:B------:R-:W-:Y:S01]  /*21980*/  IMAD.MOV.U32 R24, RZ, RZ, R4 ;  /* 0x000000ffff187224 */ /* 0x000fe200078e0004 */
[----:B------:R-:W0:Y:S09]  /*21990*/  LDCU UR4, c[0x0][0x3b0] ;  /* 0x00007600ff0477ac */ /* 0x000e320008000800 */
[----:B------:R-:W-:Y:S01]  /*219a0*/  @!P5 IMAD.IADD R17, R17, 0x1, -R9 ;  /* 0x000000011111d824 */ /* 0x000fe200078e0a09 */
[----:B------:R-:W-:-:S02]  /*219b0*/  ISETP.GE.AND P5, PT, R2, RZ, PT ;  /* 0x000000ff0200720c */ /* 0x000fc40003fa6270 */
[C---:B------:R-:W-:Y:S01]  /*219c0*/  ISETP.GT.U32.AND P6, PT, R9.reuse, R3, PT ;  /* 0x000000030900720c */ /* 0x040fe20003fc4070 */
[----:B------:R-:W4:Y:S01]  /*219d0*/  LDL.LU R2, [R1+0x29c] ;  /* 0x00029c0001027983 */ /* 0x000f220000300800 */
[----:B------:R-:W-:-:S03]  /*219e0*/  ISETP.GT.U32.AND P2, PT, R9, R17, PT ;  /* 0x000000110900720c */ /* 0x000fc60003f44070 */
[----:B------:R-:W2:Y:S06]  /*219f0*/  LDL.LU R4, [R1+0x2a0] ;  /* 0x0002a00001047983 */ /* 0x000eac0000300800 */
[----:B------:R-:W-:-:S05]  /*21a00*/  @!P5 IMAD.MOV R24, RZ, RZ, -R24 ;  /* 0x000000ffff18d224 */ /* 0x000fca00078e0a18 */
[----:B------:R-:W-:Y:S02]  /*21a10*/  SEL R26, R47, R24, !P1 ;  /* 0x000000182f1a7207 */ /* 0x000fe40004800000 */
[----:B------:R-:W1:Y:S01]  /*21a20*/  S2R R24, SR_TID.X ;  /* 0x0000000000187919 */ /* 0x000e620000002100 */
[----:B------:R-:W-:Y:S01]  /*21a30*/  @!P6 IMAD.IADD R3, R3, 0x1, -R9 ;  /* 0x000000010303e824 */ /* 0x000fe200078e0a09 */
[----:B------:R-:W-:-:S04]  /*21a40*/  IADD3 R11, P6, PT, R25, R8, RZ ;  /* 0x00000008190b7210 */ /* 0x000fc80007fde0ff */
[----:B------:R-:W-:Y:S02]  /*21a50*/  LEA.HI.X.SX32 R25, R25, R5, 0x1, P6 ;  /* 0x0000000519197211 */ /* 0x000fe400030f0eff */
[----:B-1----:R-:W-:-:S04]  /*21a60*/  LOP3.LUT R24, R24, 0x7f, RZ, 0xc0, !PT ;  /* 0x0000007f18187812 */ /* 0x002fc800078ec0ff */
[----:B------:R-:W-:-:S05]  /*21a70*/  LOP3.LUT R24, R24, 0x40, RZ, 0x3c, !PT ;  /* 0x0000004018187812 */ /* 0x000fca00078e3cff */
[----:B------:R1:W-:Y:S02]  /*21a80*/  STS.U8 [R24+UR9+0xbe00], R28 ;  /* 0x00be001c18007988 */ /* 0x0003e40008000009 */
[----:B-1----:R-:W-:-:S05]  /*21a90*/  @P0 IMAD.MOV.U32 R24, RZ, RZ, R11 ;  /* 0x000000ffff180224 */ /* 0x002fca00078e000b */
[----:B------:R1:W2:Y:S01]  /*21aa0*/  @P0 LDG.E.U8 R27, desc[UR20][R24.64] ;  /* 0x00000014181b0981 */ /* 0x0002a2000c1e1100 */
[----:B------:R-:W-:Y:S01]  /*21ab0*/  ISETP.GE.AND P5, PT, R7, RZ, PT ;  /* 0x000000ff0700720c */ /* 0x000fe20003fa6270 */
[----:B------:R-:W-:Y:S02]  /*21ac0*/  @!P2 IMAD.IADD R17, R17, 0x1, -R9 ;  /* 0x000000011111a824 */ /* 0x000fe400078e0a09 */
[----:B------:R-:W-:Y:S01]  /*21ad0*/  IMAD R26, R26, UR5, RZ ;  /* 0x000000051a1a7c24 */ /* 0x000fe2000f8e02ff */
[----:B------:R0:W-:Y:S01]  /*21ae0*/  STL [R1+0x378], R11 ;  /* 0x0003780b01007387 */ /* 0x0001e20000100800 */
[----:B------:R-:W-:Y:S01]  /*21af0*/  ISETP.GT.U32.AND P3, PT, R9, R3, PT ;  /* 0x000000030900720c */ /* 0x000fe20003f64070 */
[----:B------:R-:W2:Y:S02]  /*21b00*/  LDCU UR5, c[0x0][0x3b0] ;  /* 0x00007600ff0577ac */ /* 0x000ea40008000800 */
[----:B------:R-:W4:Y:S01]  /*21b10*/  LDL R7, [R1+0x139c] ;  /* 0x00139c0001077983 */ /* 0x000f220000100800 */
[----:B-1----:R-:W-:-:S04]  /*21b20*/  IMAD.MOV.U32 R24, RZ, RZ, R17 ;  /* 0x000000ffff187224 */ /* 0x002fc800078e0011 */
[----:B------:R-:W-:Y:S01]  /*21b30*/  @!P5 IMAD.MOV R24, RZ, RZ, -R24 ;  /* 0x000000ffff18d224 */ /* 0x000fe200078e0a18 */
[----:B------:R-:W-:Y:S01]  /*21b40*/  IADD3 R17, P5, PT, R26, R8, RZ ;  /* 0x000000081a117210 */ /* 0x000fe20007fbe0ff */
[----:B------:R-:W-:Y:S04]  /*21b50*/  STL [R1+0x374], R25 ;  /* 0x0003741901007387 */ /* 0x000fe80000100800 */
[----:B0-----:R-:W4:Y:S01]  /*21b60*/  LDL.LU R11, [R1+0x1790] ;  /* 0x00179000010b7983 */ /* 0x001f220000300800 */
[----:B---3--:R-:W-:-:S03]  /*21b70*/  ISETP.GE.AND P6, PT, R12, RZ, PT ;  /* 0x000000ff0c00720c */ /* 0x008fc60003fc6270 */
[----:B------:R-:W3:Y:S04]  /*21b80*/  LDL.LU R12, [R1+0x2b8] ;  /* 0x0002b800010c7983 */ /* 0x000ee80000300800 */
[----:B------:R-:W-:Y:S04]  /*21b90*/  STL [R1+0x380], R17 ;  /* 0x0003801101007387 */ /* 0x000fe80000100800 */
[----:B--2---:R0:W-:Y:S02]  /*21ba0*/  STL [R1+0x84], R27 ;  /* 0x0000841b01007387 */ /* 0x0041e40000100800 */
[----:B0-----:R-:W-:Y:S01]  /*21bb0*/  LEA.HI.X.SX32 R27, R26, R5, 0x1, P5 ;  /* 0x000000051a1b7211 */ /* 0x001fe200028f0eff */
[----:B------:R-:W-:-:S05]  /*21bc0*/  @P0 IMAD.MOV.U32 R26, RZ, RZ, R17 ;  /* 0x000000ffff1a0224 */ /* 0x000fca00078e0011 */
[----:B------:R0:W2:Y:S01]  /*21bd0*/  @P0 LDG.E.U8 R15, desc[UR20][R26.64] ;  /* 0x000000141a0f0981 */ /* 0x0000a2000c1e1100 */
[----:B------:R-:W-:Y:S01]  /*21be0*/  @!P3 IMAD.IADD R3, R3, 0x1, -R9 ;  /* 0x000000010303b824 */ /* 0x000fe200078e0a09 */
[----:B------:R-:W-:-:S03]  /*21bf0*/  SEL R25, R47, R24, !P1 ;  /* 0x000000182f197207 */ /* 0x000fc60004800000 */
[----:B------:R-:W-:Y:S02]  /*21c00*/  IMAD.MOV.U32 R24, RZ, RZ, R3 ;  /* 0x000000ffff187224 */ /* 0x000fe400078e0003 */
[----:B------:R-:W-:Y:S01]  /*21c10*/  IMAD R25, R25, UR4, RZ ;  /* 0x0000000419197c24 */ /* 0x000fe2000f8e02ff */
[----:B----4-:R-:W-:Y:S01]  /*21c20*/  ISETP.GT.U32.AND P3, PT, R9, R2, PT ;  /* 0x000000020900720c */ /* 0x010fe20003f64070 */
[----:B------:R-:W-:Y:S01]  /*21c30*/  @!P6 IMAD.MOV R24, RZ, RZ, -R24 ;  /* 0x000000ffff18e224 */ /* 0x000fe200078e0a18 */
[----:B------:R-:W-:Y:S01]  /*21c40*/  PRMT R13, RZ, 0x7610, R13 ;  /* 0x00007610ff0d7816 */ /* 0x000fe2000000000d */
[----:B------:R-:W4:Y:S01]  /*21c50*/  LDL.LU R3, [R1+0x178c] ;  /* 0x00178c0001037983 */ /* 0x000f220000300800 */
[----:B------:R-:W-:Y:S01]  /*21c60*/  IADD3 R17, P6, PT, R25, R8, RZ ;  /* 0x0000000819117210 */ /* 0x000fe20007fde0ff */
[----:B------:R-:W1:Y:S01]  /*21c70*/  LDCU UR4, c[0x0][0x3b0] ;  /* 0x00007600ff0477ac */ /* 0x000e620008000800 */
[----:B------:R-:W-:Y:S02]  /*21c80*/  SEL R24, R47, R24, !P1 ;  /* 0x000000182f187207 */ /* 0x000fe40004800000 */
[----:B------:R-:W-:-:S03]  /*21c90*/  LEA.HI.X.SX32 R25, R25, R5, 0x1, P6 ;  /* 0x0000000519197211 */ /* 0x000fc600030f0eff */
[----:B0-----:R-:W-:Y:S01]  /*21ca0*/  IMAD R26, R24, UR5, RZ ;  /* 0x00000005181a7c24 */ /* 0x001fe2000f8e02ff */
[----:B------:R-:W-:Y:S01]  /*21cb0*/  STL [R1+0x37c], R27 ;  /* 0x00037c1b01007387 */ /* 0x000fe20000100800 */
[----:B------:R-:W-:Y:S01]  /*21cc0*/  @P0 IMAD.MOV.U32 R24, RZ, RZ, R17 ;  /* 0x000000ffff180224 */ /* 0x000fe200078e0011 */
[C---:B------:R-:W-:Y:S01]  /*21cd0*/  ISETP.GT.U32.AND P2, PT, R9.reuse, R0, PT ;  /* 0x000000000900720c */ /* 0x040fe20003f44070 */
[----:B------:R-:W-:Y:S01]  /*21ce0*/  @!P3 IMAD.IADD R2, R2, 0x1, -R9 ;  /* 0x000000010202b824 */ /* 0x000fe200078e0a09 */
[----:B------:R-:W-:Y:S01]  /*21cf0*/  ISETP.GT.U32.AND P5, PT, R9, R4, PT ;  /* 0x000000040900720c */ /* 0x000fe20003fa4070 */
[----:B------:R-:W0:Y:S01]  /*21d00*/  LDCU UR5, c[0x0][0x3b0] ;  /* 0x00007600ff0577ac */ /* 0x000e220008000800 */
[----:B------:R0:W3:Y:S01]  /*21d10*/  @P0 LDG.E.U8 R13, desc[UR20][R24.64] ;  /* 0x00000014180d0981 */ /* 0x0000e2000c1e1100 */
[----:B------:R-:W-:-:S03]  /*21d20*/  ISETP.GE.AND P3, PT, R7, RZ, PT ;  /* 0x000000ff0700720c */ /* 0x000fc60003f66270 */
[----:B--2---:R2:W-:Y:S04]  /*21d30*/  STL [R1+0x80], R15 ;  /* 0x0000800f01007387 */ /* 0x0045e80000100800 */
[----:B--2---:R-:W2:Y:S04]  /*21d40*/  LDL.LU R15, [R1+0x2c0] ;  /* 0x0002c000010f7983 */ /* 0x004ea80000300800 */
[----:B------:R-:W2:Y:S04]  /*21d50*/  LDL R27, [R1+0x13b8] ;  /* 0x0013b800011b7983 */ /* 0x000ea80000100800 */
[----:B------:R-:W-:Y:S04]  /*21d60*/  STL [R1+0x388], R17 ;  /* 0x0003881101007387 */ /* 0x000fe80000100800 */
[----:B------:R-:W2:Y:S04]  /*21d70*/  LDL.LU R7, [R1+0x2c4] ;  /* 0x0002c40001077983 */ /* 0x000ea80000300800 */
[----:B------:R0:W-:Y:S04]  /*21d80*/  STL [R1+0x384], R25 ;  /* 0x0003841901007387 */ /* 0x0001e80000100800 */
[----:B0-----:R-:W2:Y:S01]  /*21d90*/  LDL R25, [R1+0x13a0] ;  /* 0x0013a00001197983 */ /* 0x001ea20000100800 */
[----:B------:R-:W-:-:S05]  /*21da0*/  @!P2 IMAD.IADD R0, R0, 0x1, -R9 ;  /* 0x000000010000a824 */ /* 0x000fca00078e0a09 */
[----:B------:R-:W-:-:S13]  /*21db0*/  ISETP.GT.U32.AND P2, PT, R9, R0, PT ;  /* 0x000000000900720c */ /* 0x000fda0003f44070 */
[----:B------:R-:W-:-:S04]  /*21dc0*/  @!P2 IMAD.IADD R0, R0, 0x1, -R9 ;  /* 0x000000010000a824 */ /* 0x000fc800078e0a09 */
[----:B------:R-:W-:Y:S02]  /*21dd0*/  IMAD.MOV.U32 R24, RZ, RZ, R0 ;  /* 0x000000ffff187224 */ /* 0x000fe400078e0000 */
[----:B------:R-:W2:Y:S04]  /*21de0*/  LDL R0, [R1+0x13bc] ;  /* 0x0013bc0001007983 */ /* 0x000ea80000100800 */
[----:B---3--:R0:W-:Y:S01]  /*21df0*/  STL [R1+0x7c], R13 ;  /* 0x00007c0d01007387 */ /* 0x0081e20000100800 */
[----:B------:R-:W-:Y:S01]  /*21e00*/  @!P3 IMAD.MOV R24, RZ, RZ, -R24 ;  /* 0x000000ffff18b224 */ /* 0x000fe200078e0a18 */
[----:B----4-:R-:W-:Y:S02]  /*21e10*/  PRMT R3, RZ, 0x7610, R3 ;  /* 0x00007610ff037816 */ /* 0x010fe40000000003 */
[----:B0-----:R-:W-:-:S04]  /*21e20*/  IADD3 R13, P2, PT, R26, R8, RZ ;  /* 0x000000081a0d7210 */ /* 0x001fc80007f5e0ff */
[----:B------:R-:W-:Y:S02]  /*21e30*/  LEA.HI.X.SX32 R17, R26, R5, 0x1, P2 ;  /* 0x000000051a117211 */ /* 0x000fe400010f0eff */
[----:B------:R-:W-:Y:S01]  /*21e40*/  SEL R26, R47, R24, !P1 ;  /* 0x000000182f1a7207 */ /* 0x000fe20004800000 */
[----:B------:R-:W-:Y:S01]  /*21e50*/  @P0 IMAD.MOV.U32 R24, RZ, RZ, R13 ;  /* 0x000000ffff180224 */ /* 0x000fe200078e000d */
[----:B--2---:R-:W-:Y:S01]  /*21e60*/  ISETP.GE.AND P2, PT, R25, RZ, PT ;  /* 0x000000ff1900720c */ /* 0x004fe20003f46270 */
[----:B------:R-:W-:-:S05]  /*21e70*/  @P0 IMAD.MOV.U32 R25, RZ, RZ, R17 ;  /* 0x000000ffff190224 */ /* 0x000fca00078e0011 */
[----:B------:R0:W2:Y:S01]  /*21e80*/  @P0 LDG.E.U8 R3, desc[UR20][R24.64] ;  /* 0x0000001418030981 */ /* 0x0000a2000c1e1100 */
[--C-:B------:R-:W-:Y:S01]  /*21e90*/  @!P5 IMAD.IADD R4, R4, 0x1, -R9.reuse ;  /* 0x000000010404d824 */ /* 0x100fe200078e0a09 */
[C---:B------:R-:W-:Y:S02]  /*21ea0*/  ISETP.GT.U32.AND P5, PT, R9.reuse, R2, PT ;  /* 0x000000020900720c */ /* 0x040fe40003fa4070 */
[----:B------:R3:W-:Y:S04]  /*21eb0*/  STL [R1+0x3b8], R13 ;  /* 0x0003b80d01007387 */ /* 0x0007e80000100800 */
[----:B------:R4:W-:Y:S04]  /*21ec0*/  STL [R1+0x3b4], R17 ;  /* 0x0003b41101007387 */ /* 0x0009e80000100800 */
[----:B---3--:R-:W3:Y:S03]  /*21ed0*/  LDL R13, [R1+0x13c0] ;  /* 0x0013c000010d7983 */ /* 0x008ee60000100800 */
[----:B------:R-:W-:Y:S01]  /*21ee0*/  @!P5 IMAD.IADD R2, R2, 0x1, -R9 ;  /* 0x000000010202d824 */ /* 0x000fe200078e0a09 */
[----:B----4-:R-:W4:Y:S03]  /*21ef0*/  LDL.LU R17, [R1+0x2d4] ;  /* 0x0002d40001117983 */ /* 0x010f260000300800 */
[----:B0-----:R-:W-:Y:S01]  /*21f00*/  IMAD.MOV.U32 R25, RZ, RZ, R2 ;  /* 0x000000ffff197224 */ /* 0x001fe200078e0002 */
[----:B------:R-:W-:-:S02]  /*21f10*/  ISETP.GT.U32.AND P6, PT, R9, R4, PT ;  /* 0x000000040900720c */ /* 0x000fc40003fc4070 */
[----:B------:R-:W-:Y:S01]  /*21f20*/  ISETP.GT.U32.AND P3, PT, R9, R12, PT ;  /* 0x0000000c0900720c */ /* 0x000fe20003f64070 */
[----:B-1----:R-:W-:Y:S01]  /*21f30*/  IMAD R26, R26, UR4, RZ ;  /* 0x000000041a1a7c24 */ /* 0x002fe2000f8e02ff */
[----:B------:R-:W0:Y:S01]  /*21f40*/  LDCU UR4, c[0x0][0x3b0] ;  /* 0x00007600ff0477ac */ /* 0x000e220008000800 */
[----:B--2---:R1:W-:Y:S04]  /*21f50*/  STL [R1+0x78], R3 ;  /* 0x0000780301007387 */ /* 0x0043e80000100800 */
[----:B------:R-:W2:Y:S04]  /*21f60*/  LDL.LU R2, [R1+0x1788] ;  /* 0x0017880001027983 */ /* 0x000ea80000300800 */
[----:B------:R-:W-:-:S02]  /*21f70*/  @!P6 IMAD.IADD R4, R4, 0x1, -R9 ;  /* 0x000000010404e824 */ /* 0x000fc400078e0a09 */
[----:B------:R-:W-:Y:S01]  /*21f80*/  @!P3 IMAD.IADD R12, R12, 0x1, -R9 ;  /* 0x000000010c0cb824 */ /* 0x000fe200078e0a09 */
[C---:B-1----:R-:W-:Y:S02]  /*21f90*/  IADD3 R3, P6, PT, R26.reuse, R8, RZ ;  /* 0x000000081a037210 */ /* 0x042fe40007fde0ff */
[----:B------:R-:W-:Y:S01]  /*21fa0*/  ISETP.GE.AND P3, PT, R27, RZ, PT ;  /* 0x000000ff1b00720c */ /* 0x000fe20003f66270 */
[----:B------:R-:W-:Y:S01]  /*21fb0*/  @!P2 IMAD.MOV R25, RZ, RZ, -R25 ;  /* 0x000000ffff19a224 */ /* 0x000fe200078e0a19 */
[----:B------:R-:W-:Y:S02]  /*21fc0*/  LEA.HI.X.SX32 R24, R26, R5, 0x1, P6 ;  /* 0x000000051a187211 */ /* 0x000fe400030f0eff */
[C---:B------:R-:W-:Y:S01]  /*21fd0*/  ISETP.GT.U32.AND P6, PT, R9.reuse, R7, PT ;  /* 0x000000070900720c */ /* 0x040fe20003fc4070 */
[----:B------:R-:W-:Y:S01]  /*21fe0*/  @P0 IMAD.MOV.U32 R26, RZ, RZ, R3 ;  /* 0x000000ffff1a0224 */ /* 0x000fe200078e0003 */
[----:B------:R-:W-:Y:S01]  /*21ff0*/  PRMT R16, RZ, 0x7610, R16 ;  /* 0x00007610ff107816 */ /* 0x000fe20000000010 */
[----:B------:R-:W-:Y:S01]  /*22000*/  @P0 IMAD.MOV.U32 R27, RZ, RZ, R24 ;  /* 0x000000ffff1b0224 */ /* 0x000fe200078e0018 */
[----:B------:R-:W-:Y:S01]  /*22010*/  ISETP.GT.U32.AND P2, PT, R9, R12, PT ;  /* 0x0000000c0900720c */ /* 0x000fe20003f44070 */
[----:B------:R1:W-:Y:S01]  /*22020*/  STL [R1+0x3c0], R3 ;  /* 0x0003c00301007387 */ /* 0x0003e20000100800 */
[----:B------:R-:W-:-:S03]  /*22030*/  SEL R25, R47, R25, !P1 ;  /* 0x000000192f197207 */ /* 0x000fc60004800000 */
[----:B------:R0:W-:Y:S04]  /*22040*/  STL [R1+0x3bc], R24 ;  /* 0x0003bc1801007387 */ /* 0x0001e80000100800 */
[----:B------:R3:W4:Y:S01]  /*22050*/  @P0 LDG.E.U8 R16, desc[UR20][R26.64] ;  /* 0x000000141a100981 */ /* 0x000722000c1e1100 */
[----:B------:R-:W-:-:S03]  /*22060*/  @!P6 IMAD.IADD R7, R7, 0x1, -R9 ;  /* 0x000000010707e824 */ /* 0x000fc600078e0a09 */
[----:B-1----:R-:W4:Y:S01]  /*22070*/  LDL.LU R3, [R1+0x404] ;  /* 0x0004040001037983 */ /* 0x002f220000300800 */
[----:B0-----:R-:W-:Y:S02]  /*22080*/  IMAD.MOV.U32 R24, RZ, RZ, R4 ;  /* 0x000000ffff187224 */ /* 0x001fe400078e0004 */
[----:B---3--:R-:W-:Y:S01]  /*22090*/  IMAD R26, R25, UR5, RZ ;  /* 0x00000005191a7c24 */ /* 0x008fe2000f8e02ff */
[----:B------:R-:W-:Y:S01]  /*220a0*/  PRMT R11, RZ, 0x7610, R11 ;  /* 0x00007610ff0b7816 */ /* 0x000fe2000000000b */
[----:B------:R-:W-:Y:S01]  /*220b0*/  @!P3 IMAD.MOV R24, RZ, RZ, -R24 ;  /* 0x000000ffff18b224 */ /* 0x000fe200078e0a18 */
[----:B------:R-:W-:Y:S01]  /*220c0*/  ISETP.GE.AND P3, PT, R0, RZ, PT ;  /* 0x000000ff0000720c */ /* 0x000fe20003f66270 */
[----:B------:R-:W-:Y:S01]  /*220d0*/  @!P2 IMAD.IADD R12, R12, 0x1, -R9 ;  /* 0x000000010c0ca824 */ /* 0x000fe200078e0a09 */
[----:B------:R-:W-:Y:S01]  /*220e0*/  IADD3 R4, P6, PT, R26, R8, RZ ;  /* 0x000000081a047210 */ /* 0x000fe20007fde0ff */
[----:B------:R-:W3:Y:S01]  /*220f0*/  LDL R0, [R1+0x13d8] ;  /* 0x0013d80001007983 */ /* 0x000ee20000100800 */
[----:B------:R-:W-:Y:S01]  /*22100*/  SEL R24, R47, R24, !P1 ;  /* 0x000000182f187207 */ /* 0x000fe20004800000 */
[----:B------:R-:W0:Y:S01]  /*22110*/  LDCU UR5, c[0x0][0x3b0] ;  /* 0x00007600ff0577ac */ /* 0x000e220008000800 */
[----:B------:R-:W-:-:S02]  /*22120*/  ISETP.GE.AND P2, PT, R13, RZ, PT ;  /* 0x000000ff0d00720c */ /* 0x000fc40003f46270 */
[----:B------:R-:W-:Y:S01]  /*22130*/  LEA.HI.X.SX32 R13, R26, R5, 0x1, P6 ;  /* 0x000000051a0d7211 */ /* 0x000fe200030f0eff */
[----:B------:R-:W-:Y:S02]  /*22140*/  IMAD R24, R24, UR4, RZ ;  /* 0x0000000418187c24 */ /* 0x000fe4000f8e02ff */
[----:B------:R-:W-:Y:S01]  /*22150*/  IMAD.MOV.U32 R25, RZ, RZ, R12 ;  /* 0x000000ffff197224 */ /* 0x000fe200078e000c */
[----:B------:R1:W-:Y:S01]  /*22160*/  STL [R1+0x3c8], R4 ;  /* 0x0003c80401007387 */ /* 0x0003e20000100800 */
[----:B------:R-:W-:Y:S02]  /*22170*/  @P0 IMAD.MOV.U32 R26, RZ, RZ, R4 ;  /* 0x000000ffff1a0224 */ /* 0x000fe400078e0004 */
[----:B------:R-:W-:Y:S01]  /*22180*/  @P0 IMAD.MOV.U32 R27, RZ, RZ, R13 ;  /* 0x000000ffff1b0224 */ /* 0x000fe200078e000d */
[C---:B------:R-:W-:Y:S01]  /*22190*/  IADD3 R12, P6, PT, R24.reuse, R8, RZ ;  /* 0x00000008180c7210 */ /* 0x040fe20007fde0ff */
[----:B------:R0:W-:Y:S01]  /*221a0*/  STL [R1+0x3c4], R13 ;  /* 0x0003c40d01007387 */ /* 0x0001e20000100800 */
[----:B------:R-:W-:Y:S01]  /*221b0*/  ISETP.GT.U32.AND P5, PT, R9, R15, PT ;  /* 0x0000000f0900720c */ /* 0x000fe20003fa4070 */
[----:B------:R-:W2:Y:S02]  /*221c0*/  LDCU UR4, c[0x0][0x3b0] ;  /* 0x00007600ff0477ac */ /* 0x000ea40008000800 */
[----:B-1----:R-:W3:Y:S01]  /*221d0*/  LDL R4, [R1+0x13dc] ;  /* 0x0013dc0001047983 */ /* 0x002ee20000100800 */
[----:B0-----:R-:W-:-:S02]  /*221e0*/  LEA.HI.X.SX32 R13, R24, R5, 0x1, P6 ;  /* 0x00000005180d7211 */ /* 0x001fc400030f0eff */
[----:B--2---:R-:W-:-:S06]  /*221f0*/  PRMT R2, RZ, 0x7610, R2 ;  /* 0x00007610ff027816 */ /* 0x004fcc0000000002 */
[----:B------:R0:W2:Y:S02]  /*22200*/  @P0 LDG.E.U8 R2, desc[UR20][R26.64] ;  /* 0x000000141a020981 */ /* 0x0000a4000c1e1100 */
[----:B0-----:R-:W-:Y:S02]  /*22210*/  @P0 IMAD.MOV.U32 R26, RZ, RZ, R12 ;  /* 0x000000ffff1a0224 */ /* 0x001fe400078e000c */
[----:B------:R-:W-:-:S05]  /*22220*/  @P0 IMAD.MOV.U32 R27, RZ, RZ, R13 ;  /* 0x000000ffff1b0224 */ /* 0x000fca00078e000d */
[----:B------:R0:W2:Y:S01]  /*22230*/  @P0 LDG.E.U8 R11, desc[UR20][R26.64] ;  /* 0x000000141a0b0981 */ /* 0x0000a2000c1e1100 */
[----:B------:R-:W-:-:S05]  /*22240*/  @!P5 IMAD.IADD R15, R15, 0x1, -R9 ;  /* 0x000000010f0fd824 */ /* 0x000fca00078e0a09 */
[C---:B------:R-:W-:Y:S01]  /*22250*/  ISETP.GT.U32.AND P5, PT, R9.reuse, R15, PT ;  /* 0x0000000f0900720c */ /* 0x040fe20003fa4070 */
[----:B------:R-:W-:Y:S01]  /*22260*/  @!P3 IMAD.MOV R25, RZ, RZ, -R25 ;  /* 0x000000ffff19b224 */ /* 0x000fe200078e0a19 */
[C---:B------:R-:W-:Y:S02]  /*22270*/  ISETP.GT.U32.AND P3, PT, R9.reuse, R7, PT ;  /* 0x000000070900720c */ /* 0x040fe40003f64070 */
[----:B----4-:R-:W-:-:S09]  /*22280*/  ISETP.GT.U32.AND P6, PT, R9, R3, PT ;  /* 0x000000030900720c */ /* 0x010fd20003fc4070 */
[----:B------:R-:W-:Y:S01]  /*22290*/  @!P5 IMAD.IADD R15, R15, 0x1, -R9 ;  /* 0x000000010f0fd824 */ /* 0x000fe200078e0a09 */
[----:B------:R-:W-:-:S03]  /*222a0*/  ISETP.GT.U32.AND P5, PT, R9, R17, PT ;  /* 0x000000110900720c */ /* 0x000fc60003fa4070 */
[----:B------:R-:W-:Y:S01]  /*222b0*/  IMAD.MOV.U32 R24, RZ, RZ, R15 ;  /* 0x000000ffff187224 */ /* 0x000fe200078e000f */
[----:B0-----:R-:W-:-:S03]  /*222c0*/  SEL R26, R47, R25, !P1 ;  /* 0x000000192f1a7207 */ /* 0x001fc60004800000 */
[----:B------:R-:W-:Y:S01]  /*222d0*/  @!P2 IMAD.MOV R24, RZ, RZ, -R24 ;  /* 0x000000ffff18a224 */ /* 0x000fe200078e0a18 */
[----:B---3--:R-:W-:Y:S01]  /*222e0*/  ISETP.GE.AND P2, PT, R0, RZ, PT ;  /* 0x000000ff0000720c */ /* 0x008fe20003f46270 */
[--C-:B------:R-:W-:Y:S02]  /*222f0*/  @!P3 IMAD.IADD R7, R7, 0x1, -R9.reuse ;  /* 0x000000010707b824 */ /* 0x100fe400078e0a09 */
[----:B------:R-:W-:Y:S01]  /*22300*/  IMAD R26, R26, UR6, RZ ;  /* 0x000000061a1a7c24 */ /* 0x000fe2000f8e02ff */
[----:B------:R-:W-:Y:S01]  /*22310*/  SEL R25, R47, R24, !P1 ;  /* 0x000000182f197207 */ /* 0x000fe20004800000 */
[--C-:B------:R-:W-:Y:S01]  /*22320*/  @!P5 IMAD.IADD R17, R17, 0x1, -R9.reuse ;  /* 0x000000011111d824 */ /* 0x100fe200078e0a09 */
[----:B------:R0:W-:Y:S01]  /*22330*/  STL [R1+0x3f8], R12 ;  /* 0x0003f80c01007387 */ /* 0x0001e20000100800 */
[----:B------:R-:W-:Y:S01]  /*22340*/  @!P6 IMAD.IADD R3, R3, 0x1, -R9 ;  /* 0x000000010303e824 */ /* 0x000fe200078e0a09 */
[-C--:B------:R-:W-:Y:S01]  /*22350*/  IADD3 R15, P6, PT, R26, R8.reuse, RZ ;  /* 0x000000081a0f7210 */ /* 0x080fe20007fde0ff */
[----:B------:R-:W-:Y:S01]  /*22360*/  IMAD.MOV.U32 R24, RZ, RZ, R7 ;  /* 0x000000ffff187224 */ /* 0x000fe200078e0007 */
[----:B------:R-:W-:Y:S01]  /*22370*/  PRMT R14, RZ, 0x7610, R14 ;  /* 0x00007610ff0e7816 */ /* 0x000fe2000000000e */
[----:B------:R-:W-:Y:S01]  /*22380*/  IMAD R25, R25, UR4, RZ ;  /* 0x0000000419197c24 */ /* 0x000fe2000f8e02ff */
[----:B------:R-:W-:Y:S01]  /*22390*/  ISETP.GT.U32.AND P5, PT, R9, R17, PT ;  /* 0x000000110900720c */ /* 0x000fe20003fa4070 */
[----:B------:R-:W-:Y:S01]  /*223a0*/  @!P2 IMAD.MOV R24, RZ, RZ, -R24 ;  /* 0x000000ffff18a224 */ /* 0x000fe200078e0a18 */
[----:B------:R-:W-:Y:S01]  /*223b0*/  PRMT R27, RZ, 0x7610, R27 ;  /* 0x00007610ff1b7816 */ /* 0x000fe2000000001b */
[----:B------:R-:W-:Y:S01]  /*223c0*/  IMAD.MOV.U32 R0, RZ, RZ, R6 ;  /* 0x000000ffff007224 */ /* 0x000fe200078e0006 */
[C---:B------:R-:W-:Y:S01]  /*223d0*/  IADD3 R7, P2, PT, R25.reuse, R8, RZ ;  /* 0x0000000819077210 */ /* 0x040fe20007f5e0ff */
[----:B------:R-:W1:Y:S03]  /*223e0*/  LDCU UR4, c[0x0][0x3b0] ;  /* 0x00007600ff0477ac */ /* 0x000e660008000800 */
[-C--:B0-----:R-:W-:Y:S01]  /*223f0*/  LEA.HI.X.SX32 R12, R25, R5.reuse, 0x1, P2 ;  /* 0x00000005190c7211 */ /* 0x081fe200010f0eff */
[----:B------:R-:W0:Y:S04]  /*22400*/  LDCU UR6, c[0x0][0x3b0] ;  /* 0x00007600ff0677ac */ /* 0x000e280008000800 */
[----:B------:R-:W-:Y:S01]  /*22410*/  @!P5 IMAD.IADD R17, R17, 0x1, -R9 ;  /* 0x000000011111d824 */ /* 0x000fe200078e0a09 */
[----:B------:R-:W-:Y:S01]  /*22420*/  ISETP.GE.AND P5, PT, R4, RZ, PT ;  /* 0x000000ff0400720c */ /* 0x000fe20003fa6270 */
[----:B--2---:R2:W-:Y:S04]  /*22430*/  STL [R1+0x70], R2 ;  /* 0x0000700201007387 */ /* 0x0045e80000100800 */
[----:B--2---:R-:W2:Y:S04]  /*22440*/  LDL.LU R2, [R1+0x40c] ;  /* 0x00040c0001027983 */ /* 0x004ea80000300800 */
[----:B------:R3:W-:Y:S02]  /*22450*/  STL [R1+0x74], R16 ;  /* 0x0000741001007387 */ /* 0x0007e40000100800 */
[----:B---3--:R-:W-:-:S02]  /*22460*/  LEA.HI.X.SX32 R16, R26, R5, 0x1, P6 ;  /* 0x000000051a107211 */ /* 0x008fc400030f0eff */
[----:B------:R-:W-:Y:S01]  /*22470*/  SEL R26, R47, R24, !P1 ;  /* 0x000000182f1a7207 */ /* 0x000fe20004800000 */
[----:B------:R-:W-:Y:S02]  /*22480*/  @P0 IMAD.MOV.U32 R24, RZ, RZ, R15 ;  /* 0x000000ffff180224 */ /* 0x000fe400078e000f */
[----:B------:R-:W-:Y:S01]  /*22490*/  @P0 IMAD.MOV.U32 R25, RZ, RZ, R16 ;  /* 0x000000ffff190224 */ /* 0x000fe200078e0010 */
[----:B------:R-:W-:Y:S04]  /*224a0*/  STL [R1+0x3f4], R13 ;  /* 0x0003f40d01007387 */ /* 0x000fe80000100800 */
[----:B------:R3:W-:Y:S04]  /*224b0*/  STL [R1+0x6c], R11 ;  /* 0x00006c0b01007387 */ /* 0x0007e80000100800 */
[----:B------:R4:W2:Y:S04]  /*224c0*/  @P0 LDG.E.U8 R14, desc[UR20][R24.64] ;  /* 0x00000014180e0981 */ /* 0x0008a8000c1e1100 */
[----:B---3--:R-:W3:Y:S04]  /*224d0*/  LDL R11, [R1+0x13e0] ;  /* 0x0013e000010b7983 */ /* 0x008ee80000100800 */
[----:B------:R-:W3:Y:S01]  /*224e0*/  LDL.LU R6, [R1+0x410] ;  /* 0x0004100001067983 */ /* 0x000ee20000300800 */
[----:B----4-:R-:W-:-:S02]  /*224f0*/  @P0 IMAD.MOV.U32 R24, RZ, RZ, R7 ;  /* 0x000000ffff180224 */ /* 0x010fc400078e0007 */
[----:B------:R-:W-:Y:S01]  /*22500*/  @P0 IMAD.MOV.U32 R25, RZ, RZ, R12 ;  /* 0x000000ffff190224 */ /* 0x000fe200078e000c */
[----:B------:R-:W4:Y:S04]  /*22510*/  LDL.LU R13, [R1+0x49c] ;  /* 0x00049c00010d7983 */ /* 0x000f280000300800 */
[----:B------:R-:W-:Y:S04]  /*22520*/  STL [R1+0x420], R15 ;  /* 0x0004200f01007387 */ /* 0x000fe80000100800 */
[----:B------:R-:W-:Y:S04]  /*22530*/  STL [R1+0x428], R7 ;  /* 0x0004280701007387 */ /* 0x000fe80000100800 */
[----:B------:R-:W4:Y:S04]  /*22540*/  LDL R4, [R1+0x13f8] ;  /* 0x0013f80001047983 */ /* 0x000f280000100800 */
[----:B------:R0:W-:Y:S04]  /*22550*/  STL [R1+0x41c], R16 ;  /* 0x00041c1001007387 */ /* 0x0001e80000100800 */
[----:B------:R1:W4:Y:S04]  /*22560*/  @P0 LDG.E.U8 R27, desc[UR20][R24.64] ;  /* 0x00000014181b0981 */ /* 0x000328000c1e1100 */
[----:B0-----:R-:W4:Y:S04]  /*22570*/  LDL.LU R16, [R1+0x1784] ;  /* 0x0017840001107983 */ /* 0x001f280000300800 */
[----:B------:R-:W4:Y:S01]  /*22580*/  LDL.LU R15, [R1+0x1780] ;  /* 0x00178000010f7983 */ /* 0x000f220000300800 */
[----:B-1----:R-:W-:-:S02]  /*22590*/  IMAD.MOV.U32 R24, RZ, RZ, R17 ;  /* 0x000000ffff187224 */ /* 0x002fc400078e0011 */
[----:B------:R-:W-:Y:S01]  /*225a0*/  IMAD R26, R26, UR5, RZ ;  /* 0x000000051a1a7c24 */ /* 0x000fe2000f8e02ff */
[----:B------:R-:W-:Y:S01]  /*225b0*/  STL [R1+0x424], R12 ;  /* 0x0004240c01007387 */ /* 0x000fe20000100800 */
[----:B------:R-:W-:Y:S01]  /*225c0*/  @!P5 IMAD.MOV R24, RZ, RZ, -R24 ;  /* 0x000000ffff18d224 */ /* 0x000fe200078e0a18 */
[----:B------:R-:W-:Y:S01]  /*225d0*/  ISETP.GT.U32.AND P3, PT, R9, R3, PT ;  /* 0x000000030900720c */ /* 0x000fe20003f64070 */
[----:B------:R-:W0:Y:S01]  /*225e0*/  LDCU UR5, c[0x0][0x3b0] ;  /* 0x00007600ff0577ac */ /* 0x000e220008000800 */
[----:B------:R-:W-:Y:S01]  /*225f0*/  IADD3 R17, P5, PT, R26, R8, RZ ;  /* 0x000000081a117210 */ /* 0x000fe20007fbe0ff */
[----:B--2---:R1:W-:Y:S01]  /*22600*/  STL [R1+0x68], R14 ;  /* 0x0000680e01007387 */ /* 0x0043e20000100800 */
[----:B---3--:R-:W-:-:S03]  /*22610*/  ISETP.GE.AND P6, PT, R11, RZ, PT ;  /* 0x000000ff0b00720c */ /* 0x008fc60003fc6270 */
[----:B-1----:R-:W2:Y:S04]  /*22620*/  LDL.LU R14, [R1+0x177c] ;  /* 0x00177c00010e7983 */ /* 0x002ea80000300800 */
[----:B------:R-:W3:Y:S04]  /*22630*/  LDL.LU R12, [R1+0x1778] ;  /* 0x00177800010c7983 */ /* 0x000ee80000300800 */
[----:B------:R-:W2:Y:S04]  /*22640*/  LDL.LU R7, [R1+0x1774] ;  /* 0x0017740001077983 */ /* 0x000ea80000300800 */
[----:B------:R-:W2:Y:S04]  /*22650*/  LDL.LU R11, [R1+0x4a4] ;  /* 0x0004a400010b7983 */ /* 0x000ea80000300800 */
[----:B------:R-:W-:Y:S04]  /*22660*/  STL [R1+0x458], R17 ;  /* 0x0004581101007387 */ /* 0x000fe80000100800 */
[----:B----4-:R1:W-:Y:S02]  /*22670*/  STL [R1+0x64], R27 ;  /* 0x0000641b01007387 */ /* 0x0103e40000100800 */
[----:B-1----:R-:W-:Y:S01]  /*22680*/  LEA.HI.X.SX32 R27, R26, R5, 0x1, P5 ;  /* 0x000000051a1b7211 */ /* 0x002fe200028f0eff */
[----:B------:R-:W-:Y:S01]  /*22690*/  @P0 IMAD.MOV.U32 R26, RZ, RZ, R17 ;  /* 0x000000ffff1a0224 */ /* 0x000fe200078e0011 */
[----:B------:R-:W-:-:S06]  /*226a0*/  PRMT R15, RZ, 0x7610, R15 ;  /* 0x00007610ff0f7816 */ /* 0x000fcc000000000f */
[----:B------:R1:W4:Y:S01]  /*226b0*/  @P0 LDG.E.U8 R15, desc[UR20][R26.64] ;  /* 0x000000141a0f0981 */ /* 0x000322000c1e1100 */
[----:B------:R-:W-:Y:S01]  /*226c0*/  @!P3 IMAD.IADD R3, R3, 0x1, -R9 ;  /* 0x000000010303b824 */ /* 0x000fe200078e0a09 */
[----:B------:R-:W-:-:S03]  /*226d0*/  SEL R25, R47, R24, !P1 ;  /* 0x000000182f197207 */ /* 0x000fc60004800000 */
[----:B------:R-:W-:Y:S02]  /*226e0*/  IMAD.MOV.U32 R24, RZ, RZ, R3 ;  /* 0x000000ffff187224 */ /* 0x000fe400078e0003 */
[----:B------:R-:W-:Y:S01]  /*226f0*/  IMAD R25, R25, UR7, RZ ;  /* 0x0000000719197c24 */ /* 0x000fe2000f8e02ff */
[----:B------:R-:W2:Y:S01]  /*22700*/  LDL.LU R3, [R1+0x1770] ;  /* 0x0017700001037983 */ /* 0x000ea20000300800 */
[----:B------:R-:W-:Y:S01]  /*22710*/  @!P6 IMAD.MOV R24, RZ, RZ, -R24 ;  /* 0x000000ffff18e224 */ /* 0x000fe200078e0a18 */
[----:B------:R-:W-:Y:S01]  /*22720*/  ISETP.GT.U32.AND P3, PT, R9, R6, PT ;  /* 0x000000060900720c */ /* 0x000fe20003f64070 */
[----:B------:R-:W0:Y:S01]  /*22730*/  LDCU UR7, c[0x0][0x3b0] ;  /* 0x00007600ff0777ac */ /* 0x000e220008000800 */
[----:B------:R0:W-:Y:S02]  /*22740*/  STL [R1+0x454], R27 ;  /* 0x0004541b01007387 */ /* 0x0001e40000100800 */
[----:B------:R-:W-:Y:S02]  /*22750*/  SEL R24, R47, R24, !P1 ;  /* 0x000000182f187207 */ /* 0x000fe40004800000 */
[----:B------:R-:W2:Y:S03]  /*22760*/  LDL.LU R17, [R1+0x4d4] ;  /* 0x0004d40001117983 */ /* 0x000ea60000300800 */
[----:B-1----:R-:W-:Y:S01]  /*22770*/  IMAD R26, R24, UR4, RZ ;  /* 0x00000004181a7c24 */ /* 0x002fe2000f8e02ff */
[----:B---3--:R-:W-:-:S03]  /*22780*/  PRMT R12, RZ, 0x7610, R12 ;  /* 0x00007610ff0c7816 */ /* 0x008fc6000000000c */
[----:B------:R-:W-:Y:S01]  /*22790*/  @!P3 IMAD.IADD R6, R6, 0x1, -R9 ;  /* 0x000000010606b824 */ /* 0x000fe200078e0a09 */
[----:B------:R-:W-:Y:S01]  /*227a0*/  ISETP.GE.AND P3, PT, R4, RZ, PT ;  /* 0x000000ff0400720c */ /* 0x000fe20003f66270 */
[----:B------:R-:W1:Y:S01]  /*227b0*/  LDCU UR4, c[0x0][0x3b0] ;  /* 0x00007600ff0477ac */ /* 0x000e620008000800 */
[----:B----4-:R3:W-:Y:S04]  /*227c0*/  STL [R1+0x60], R15 ;  /* 0x0000600f01007387 */ /* 0x0107e80000100800 */
[----:B0-----:R-:W4:Y:S01]  /*227d0*/  LDL R27, [R1+0x13fc] ;  /* 0x0013fc00011b7983 */ /* 0x001f220000100800 */
[----:B---3--:R-:W-:-:S04]  /*227e0*/  IADD3 R15, P6, PT, R25, R8, RZ ;  /* 0x00000008190f7210 */ /* 0x008fc80007fde0ff */
[----:B------:R-:W-:Y:S01]  /*227f0*/  LEA.HI.X.SX32 R25, R25, R5, 0x1, P6 ;  /* 0x0000000519197211 */ /* 0x000fe200030f0eff */
[----:B------:R-:W-:-:S05]  /*22800*/  @P0 IMAD.MOV.U32 R24, RZ, RZ, R15 ;  /* 0x000000ffff180224 */ /* 0x000fca00078e000f */
[----:B------:R0:W3:Y:S04]  /*22810*/  @P0 LDG.E.U8 R12, desc[UR20][R24.64] ;  /* 0x00000014180c0981 */ /* 0x0000e8000c1e1100 */
[----:B------:R-:W-:Y:S04]  /*22820*/  STL [R1+0x460], R15 ;  /* 0x0004600f01007387 */ /* 0x000fe80000100800 */
[----:B------:R-:W4:Y:S04]  /*22830*/  LDL.LU R4, [R1+0x4d8] ;  /* 0x0004d80001047983 */ /* 0x000f280000300800 */
[----:B------:R0:W-:Y:S04]  /*22840*/  STL [R1+0x45c], R25 ;  /* 0x00045c1901007387 */ /* 0x0001e80000100800 */
[----:B0-----:R-:W4:Y:S01]  /*22850*/  LDL R25, [R1+0x1400] ;  /* 0x0014000001197983 */ /* 0x001f220000100800 */
[----:B------:R-:W-:-:S13]  /*22860*/  ISETP.GT.U32.AND P2, PT, R9, R2, PT ;  /* 0x000000020900720c */ /* 0x000fda0003f44070 */
[----:B------:R-:W-:-:S05]  /*22870*/  @!P2 IMAD.IADD R2, R2, 0x1, -R9 ;  /* 0x000000010202a824 */ /* 0x000fca00078e0a09 */
[----:B------:R-:W-:-:S13]  /*22880*/  ISETP.GT.U32.AND P2, PT, R9, R2, PT ;  /* 0x000000020900720c */ /* 0x000fda0003f44070 */
[----:B------:R-:W-:-:S04]  /*22890*/  @!P2 IMAD.IADD R2, R2, 0x1, -R9 ;  /* 0x000000010202a824 */ /* 0x000fc800078e0a09 */
[----:B------:R-:W-:Y:S02]  /*228a0*/  IMAD.MOV.U32 R24, RZ, RZ, R2 ;  /* 0x000000ffff187224 */ /* 0x000fe400078e0002 */
[----:B------:R-:W4:Y:S02]  /*228b0*/  LDL R2, [R1+0x1418] ;  /* 0x0014180001027983 */ /* 0x000f240000100800 */
[----:B------:R-:W-:Y:S01]  /*228c0*/  @!P3 IMAD.MOV R24, RZ, RZ, -R24 ;  /* 0x000000ffff18b224 */ /* 0x000fe200078e0a18 */
[----:B--2---:R-:W-:Y:S01]  /*228d0*/  PRMT R3, RZ, 0x7610, R3 ;  /* 0x00007610ff037816 */ /* 0x004fe20000000003 */
[----:B---3--:R0:W-:Y:S02]  /*228e0*/  STL [R1+0x5c], R12 ;  /* 0x00005c0c01007387 */ /* 0x0081e40000100800 */
[----:B0-----:R-:W-:-:S04]  /*228f0*/  IADD3 R12, P2, PT, R26, R8, RZ ;  /* 0x000000081a0c7210 */ /* 0x001fc80007f5e0ff */
[----:B------:R-:W-:Y:S02]  /*22900*/  LEA.HI.X.SX32 R15, R26, R5, 0x1, P2 ;  /* 0x000000051a0f7211 */ /* 0x000fe400010f0eff */
[----:B------:R-:W-:Y:S01]  /*22910*/  SEL R26, R47, R24, !P1 ;  /* 0x000000182f1a7207 */ /* 0x000fe20004800000 */
[----:B------:R-:W-:Y:S01]  /*22920*/  @P0 IMAD.MOV.U32 R24, RZ, RZ, R12 ;  /* 0x000000ffff180224 */ /* 0x000fe200078e000c */
[----:B----4-:R-:W-:Y:S01]  /*22930*/  ISETP.GE.AND P2, PT, R25, RZ, PT ;  /* 0x000000ff1900720c */ /* 0x010fe20003f46270 */
[----:B------:R-:W-:-:S05]  /*22940*/  @P0 IMAD.MOV.U32 R25, RZ, RZ, R15 ;  /* 0x000000ffff190224 */ /* 0x000fca00078e000f */
[----:B------:R0:W2:Y:S01]  /*22950*/  @P0 LDG.E.U8 R3, desc[UR20][R24.64] ;  /* 0x0000001418030981 */ /* 0x0000a2000c1e1100 */
[----:B------:R-:W-:-:S13]  /*22960*/  ISETP.GT.U32.AND P5, PT, R9, R13, PT ;  /* 0x0000000d0900720c */ /* 0x000fda0003fa4070 */
[--C-:B------:R-:W-:Y:S01]  /*22970*/  @!P5 IMAD.IADD R13, R13, 0x1, -R9.reuse ;  /* 0x000000010d0dd824 */ /* 0x100fe200078e0a09 */
[C---:B------:R-:W-:Y:S01]  /*22980*/  ISETP.GT.U32.AND P5, PT, R9.reuse, R6, PT ;  /* 0x000000060900720c */ /* 0x040fe20003fa4070 */
[----:B------:R-:W-:Y:S04]  /*22990*/  STL [R1+0x468], R12 ;  /* 0x0004680c01007387 */ /* 0x000fe80000100800 */
[----:B------:R3:W-:Y:S08]  /*229a0*/  STL [R1+0x464], R15 ;  /* 0x0004640f01007387 */ /* 0x0007f00000100800 */
[----:B------:R-:W-:Y:S01]  /*229b0*/  @!P5 IMAD.IADD R6, R6, 0x1, -R9 ;  /* 0x000000010606d824 */ /* 0x000fe200078e0a09 */
[----:B---3--:R-:W3:Y:S03]  /*229c0*/  LDL R15, [R1+0x1420] ;  /* 0x00142000010f7983 */ /* 0x008ee60000100800 */
[----:B0-----:R-:W-:Y:S01]  /*229d0*/  IMAD.MOV.U32 R25, RZ, RZ, R6 ;  /* 0x000000ffff197224 */ /* 0x001fe200078e0006 */
[----:B------:R-:W4:Y:S01]  /*229e0*/  LDL.LU R12, [R1+0x4e4] ;  /* 0x0004e400010c7983 */ /* 0x000f220000300800 */
[----:B------:R-:W-:-:S03]  /*229f0*/  ISETP.GT.U32.AND P6, PT, R9, R13, PT ;  /* 0x0000000d0900720c */ /* 0x000fc60003fc4070 */
[----:B--2---:R0:W-:Y:S04]  /*22a00*/  STL [R1+0x58], R3 ;  /* 0x0000580301007387 */ /* 0x0041e80000100800 */
[----:B------:R-:W2:Y:S01]  /*22a10*/  LDL.LU R6, [R1+0x176c] ;  /* 0x00176c0001067983 */ /* 0x000ea20000300800 */
[----:B------:R-:W-:Y:S01]  /*22a20*/  ISETP.GT.U32.AND P3, PT, R9, R11, PT ;  /* 0x0000000b0900720c */ /* 0x000fe20003f64070 */
[----:B------:R-:W-:Y:S01]  /*22a30*/  IMAD R26, R26, UR5, RZ ;  /* 0x000000051a1a7c24 */ /* 0x000fe2000f8e02ff */
[----:B------:R-:W-:-:S03]  /*22a40*/  PRMT R18, RZ, 0x7610, R18 ;  /* 0x00007610ff127816 */ /* 0x000fc60000000012 */
[----:B------:R-:W-:Y:S01]  /*22a50*/  @!P6 IMAD.IADD R13, R13, 0x1, -R9 ;  /* 0x000000010d0de824 */ /* 0x000fe200078e0a09 */
[----:B------:R-:W-:Y:S01]  /*22a60*/  ISETP.GT.U32.AND P5, PT, R9, R17, PT ;  /* 0x000000110900720c */ /* 0x000fe20003fa4070 */
[----:B------:R-:W-:Y:S01]  /*22a70*/  @!P2 IMAD.MOV R25, RZ, RZ, -R25 ;  /* 0x000000ffff19a224 */ /* 0x000fe200078e0a19 */
[C---:B0-----:R-:W-:Y:S01]  /*22a80*/  IADD3 R3, P6, PT, R26.reuse, R8, RZ ;  /* 0x000000081a037210 */ /* 0x041fe20007fde0ff */
[----:B------:R-:W0:Y:S03]  /*22a90*/  LDCU UR5, c[0x0][0x3b0] ;  /* 0x00007600ff0577ac */ /* 0x000e260008000800 */
[----:B------:R-:W-:Y:S01]  /*22aa0*/  LEA.HI.X.SX32 R24, R26, R5, 0x1, P6 ;  /* 0x000000051a187211 */ /* 0x000fe200030f0eff */
[----:B------:R-:W-:Y:S01]  /*22ab0*/  @!P3 IMAD.IADD R11, R11, 0x1, -R9 ;  /* 0x000000010b0bb824 */ /* 0x000fe200078e0a09 */
[----:B------:R-:W-:Y:S01]  /*22ac0*/  ISETP.GT.U32.AND P6, PT, R9, R4, PT ;  /* 0x000000040900720c */ /* 0x000fe20003fc4070 */
[----:B------:R-:W-:Y:S01]  /*22ad0*/  @P0 IMAD.MOV.U32 R26, RZ, RZ, R3 ;  /* 0x000000ffff1a0224 */ /* 0x000fe200078e0003 */
[----:B------:R-:W-:Y:S01]  /*22ae0*/  ISETP.GE.AND P3, PT, R27, RZ, PT ;  /* 0x000000ff1b00720c */ /* 0x000fe20003f66270 */
[----:B------:R-:W-:Y:S01]  /*22af0*/  @P0 IMAD.MOV.U32 R27, RZ, RZ, R24 ;  /* 0x000000ffff1b0224 */ /* 0x000fe200078e0018 */
[----:B------:R-:W-:-:S02]  /*22b00*/  ISETP.GT.U32.AND P2, PT, R9, R11, PT ;  /* 0x0000000b0900720c */ /* 0x000fc40003f44070 */
[----:B------:R-:W-:Y:S02]  /*22b10*/  SEL R25, R47, R25, !P1 ;  /* 0x000000192f197207 */ /* 0x000fe40004800000 */
[----:B------:R1:W4:Y:S04]  /*22b20*/  @P0 LDG.E.U8 R18, desc[UR20][R26.64] ;  /* 0x000000141a120981 */ /* 0x000328000c1e1100 */
[----:B------:R-:W-:Y:S01]  /*22b30*/  STL [R1+0x498], R3 ;  /* 0x0004980301007387 */ /* 0x000fe20000100800 */
[--C-:B------:R-:W-:Y:S02]  /*22b40*/  @!P6 IMAD.IADD R4, R4, 0x1, -R9.reuse ;  /* 0x000000010404e824 */ /* 0x100fe400078e0a09 */
[----:B-1----:R-:W-:Y:S01]  /*22b50*/  IMAD R26, R25, UR4, RZ ;  /* 0x00000004191a7c24 */ /* 0x002fe2000f8e02ff */
[----:B------:R1:W-:Y:S01]  /*22b60*/  STL [R1+0x494], R24 ;  /* 0x0004941801007387 */ /* 0x0003e20000100800 */
[----:B------:R-:W-:Y:S01]  /*22b70*/  @!P2 IMAD.IADD R11, R11, 0x1, -R9 ;  /* 0x000000010b0ba824 */ /* 0x000fe200078e0a09 */
[----:B---3--:R-:W-:-:S02]  /*22b80*/  ISETP.GE.AND P2, PT, R15, RZ, PT ;  /* 0x000000ff0f00720c */ /* 0x008fc40003f46270 */
[----:B--2---:R-:W-:Y:S01]  /*22b90*/  PRMT R6, RZ, 0x7610, R6 ;  /* 0x00007610ff067816 */ /* 0x004fe20000000006 */
[----:B-1----:R-:W-:Y:S01]  /*22ba0*/  IMAD.MOV.U32 R24, RZ, RZ, R13 ;  /* 0x000000ffff187224 */ /* 0x002fe200078e000d */
[C---:B------:R-:W-:Y:S01]  /*22bb0*/  IADD3 R13, P6, PT, R26.reuse, R8, RZ ;  /* 0x000000081a0d7210 */ /* 0x040fe20007fde0ff */
[----:B------:R-:W2:Y:S01]  /*22bc0*/  LDL.LU R3, [R1+0x514] ;  /* 0x0005140001037983 */ /* 0x000ea20000300800 */
[----:B------:R-:W-:Y:S01]  /*22bd0*/  @!P5 IMAD.IADD R17, R17, 0x1, -R9 ;  /* 0x000000011111d824 */ /* 0x000fe200078e0a09 */
[----:B------:R-:W1:Y:S01]  /*22be0*/  LDCU UR4, c[0x0][0x3b0] ;  /* 0x00007600ff0477ac */ /* 0x000e620008000800 */
[----:B------:R-:W-:Y:S01]  /*22bf0*/  LEA.HI.X.SX32 R15, R26, R5, 0x1, P6 ;  /* 0x000000051a0f7211 */ /* 0x000fe200030f0eff */
[----:B------:R-:W-:Y:S01]  /*22c00*/  @!P3 IMAD.MOV R24, RZ, RZ, -R24 ;  /* 0x000000ffff18b224 */ /* 0x000fe200078e0a18 */
[----:B------:R-:W-:Y:S01]  /*22c10*/  ISETP.GE.AND P3, PT, R2, RZ, PT ;  /* 0x000000ff0200720c */ /* 0x000fe20003f66270 */
[----:B------:R-:W-:Y:S01]  /*22c20*/  @P0 IMAD.MOV.U32 R26, RZ, RZ, R13 ;  /* 0x000000ffff1a0224 */ /* 0x000fe200078e000d */
[----:B------:R-:W3:Y:S01]  /*22c30*/  LDL R2, [R1+0x1428] ;  /* 0x0014280001027983 */ /* 0x000ee20000100800 */
[----:B------:R-:W-:-:S05]  /*22c40*/  @P0 IMAD.MOV.U32 R27, RZ, RZ, R15 ;  /* 0x000000ffff1b0224 */ /* 0x000fca00078e000f */
[----:B------:R1:W2:Y:S01]  /*22c50*/  @P0 LDG.E.U8 R6, desc[UR20][R26.64] ;  /* 0x000000141a060981 */ /* 0x0002a2000c1e1100 */
[----:B------:R-:W-:Y:S02]  /*22c60*/  SEL R24, R47, R24, !P1 ;  /* 0x000000182f187207 */ /* 0x000fe40004800000 */
[----:B------:R-:W-:-:S03]  /*22c70*/  ISETP.GT.U32.AND P5, PT, R9, R17, PT ;  /* 0x000000110900720c */ /* 0x000fc60003fa4070 */
[----:B0-----:R-:W-:Y:S02]  /*22c80*/  IMAD R24, R24, UR5, RZ ;  /* 0x0000000518187c24 */ /* 0x001fe4000f8e02ff */
[----:B------:R-:W-:Y:S01]  /*22c90*/  IMAD.MOV.U32 R25, RZ, RZ, R11 ;  /* 0x000000ffff197224 */ /* 0x000fe200078e000b */
[----:B------:R-:W-:Y:S01]  /*22ca0*/  STL [R1+0x4a0], R13 ;  /* 0x0004a00d01007387 */ /* 0x000fe20000100800 */
[----:B------:R-:W-:Y:S01]  /*22cb0*/  PRMT R7, RZ, 0x7610, R7 ;  /* 0x00007610ff077816 */ /* 0x000fe20000000007 */
[----:B------:R-:W0:Y:S01]  /*22cc0*/  LDCU UR5, c[0x0][0x3b0] ;  /* 0x00007600ff0577ac */ /* 0x000e220008000800 */
[----:B------:R-:W-:Y:S01]  /*22cd0*/  IADD3 R11, P6, PT, R24, R8, RZ ;  /* 0x00000008180b7210 */ /* 0x000fe20007fde0ff */
[----:B------:R4:W-:Y:S01]  /*22ce0*/  STL [R1+0x49c], R15 ;  /* 0x00049c0f01007387 */ /* 0x0009e20000100800 */
[----:B------:R-:W-:Y:S01]  /*22cf0*/  @!P3 IMAD.MOV R25, RZ, RZ, -R25 ;  /* 0x000000ffff19b224 */ /* 0x000fe200078e0a19 */
[----:B------:R-:W-:Y:S01]  /*22d00*/  ISETP.GT.U32.AND P3, PT, R9, R4, PT ;  /* 0x000000040900720c */ /* 0x000fe20003f64070 */
[----:B------:R-:W-:-:S02]  /*22d10*/  @!P5 IMAD.IADD R17, R17, 0x1, -R9 ;  /* 0x000000011111d824 */ /* 0x000fc400078e0a09 */
[----:B-1----:R-:W-:Y:S01]  /*22d20*/  @P0 IMAD.MOV.U32 R26, RZ, RZ, R11 ;  /* 0x000000ffff1a0224 */ /* 0x002fe200078e000b */
[----:B----4-:R-:W-:Y:S01]  /*22d30*/  LEA.HI.X.SX32 R15, R24, R5, 0x1, P6 ;  /* 0x00000005180f7211 */ /* 0x010fe200030f0eff */
[----:B------:R-:W-:-:S04]  /*22d40*/  IMAD.MOV.U32 R24, RZ, RZ, R17 ;  /* 0x000000ffff187224 */ /* 0x000fc800078e0011 */
[----:B------:R-:W-:Y:S02]  /*22d50*/  @P0 IMAD.MOV.U32 R27, RZ, RZ, R15 ;  /* 0x000000ffff1b0224 */ /* 0x000fe400078e000f */
[----:B------:R-:W-:-:S03]  /*22d60*/  @!P2 IMAD.MOV R24, RZ, RZ, -R24 ;  /* 0x000000ffff18a224 */ /* 0x000fc600078e0a18 */
[----:B------:R1:W4:Y:S01]  /*22d70*/  @P0 LDG.E.U8 R7, desc[UR20][R26.64] ;  /* 0x000000141a070981 */ /* 0x000322000c1e1100 */
[----:B------:R-:W-:Y:S01]  /*22d80*/  @!P3 IMAD.IADD R4, R4, 0x1, -R9 ;  /* 0x000000010404b824 */ /* 0x000fe200078e0a09 */
[C---:B-1----:R-:W-:Y:S02]  /*22d90*/  SEL R26, R47.reuse, R25, !P1 ;  /* 0x000000192f1a7207 */ /* 0x042fe40004800000 */
[----:B------:R-:W-:-:S03]  /*22da0*/  SEL R25, R47, R24, !P1 ;  /* 0x000000182f197207 */ /* 0x000fc60004800000 */
[----:B------:R-:W-:Y:S01]  /*22db0*/  IMAD R26, R26, UR6, RZ ;  /* 0x000000061a1a7c24 */ /* 0x000fe2000f8e02ff */
[----:B------:R-:W-:Y:S01]  /*22dc0*/  PRMT R14, RZ, 0x7610, R14 ;  /* 0x00007610ff0e7816 */ /* 0x000fe2000000000e */
[----:B------:R-:W-:Y:S01]  /*22dd0*/  IMAD.MOV.U32 R24, RZ, RZ, R4 ;  /* 0x000000ffff187224 */ /* 0x000fe200078e0004 */
[----:B--2---:R1:W-:Y:S01]  /*22de0*/  STL [R1+0x50], R6 ;  /* 0x0000500601007387 */ /* 0x0043e20000100800 */
[----:B------:R-:W-:Y:S02]  /*22df0*/  ISETP.GT.U32.AND P6, PT, R9, R3, PT ;  /* 0x000000030900720c */ /* 0x000fe40003fc4070 */
[----:B---3--:R-:W-:Y:S01]  /*22e00*/  ISETP.GE.AND P2, PT, R2, RZ, PT ;  /* 0x000000ff0200720c */ /* 0x008fe20003f46270 */
[----:B------:R-:W-:Y:S01]  /*22e10*/  IMAD R25, R25, UR4, RZ ;  /* 0x0000000419197c24 */ /* 0x000fe2000f8e02ff */
[----:B------:R-:W-:Y:S01]  /*22e20*/  ISETP.GT.U32.AND P5, PT, R9, R12, PT ;  /* 0x0000000c0900720c */ /* 0x000fe20003fa4070 */
[----:B------:R-:W2:Y:S01]  /*22e30*/  LDCU UR6, c[0x0][0x3b0] ;  /* 0x00007600ff0677ac */ /* 0x000ea20008000800 */
[----:B-1----:R-:W3:Y:S07]  /*22e40*/  LDL R6, [R1+0x1430] ;  /* 0x0014300001067983 */ /* 0x002eee0000100800 */
[----:B------:R-:W-:Y:S01]  /*22e50*/  @!P6 IMAD.IADD R3, R3, 0x1, -R9 ;  /* 0x000000010303e824 */ /* 0x000fe200078e0a09 */
[----:B------:R-:W-:Y:S01]  /*22e60*/  STL [R1+0x4a8], R11 ;  /* 0x0004a80b01007387 */ /* 0x000fe20000100800 */
[----:B------:R-:W-:Y:S01]  /*22e70*/  @!P2 IMAD.MOV R24, RZ, RZ, -R24 ;  /* 0x000000ffff18a224 */ /* 0x000fe200078e0a18 */
[----:B------:R-:W-:Y:S01]  /*22e80*/  PRMT R16, RZ, 0x7610, R16 ;  /* 0x00007610ff107816 */ /* 0x000fe20000000010 */
[----:B------:R-:W-:Y:S01]  /*22e90*/  IMAD.MOV.U32 R2, RZ, RZ, R0 ;  /* 0x000000ffff027224 */ /* 0x000fe200078e0000 */
[----:B------:R-:W2:Y:S01]  /*22ea0*/  LDL.LU R13, [R1+0x51c] ;  /* 0x00051c00010d7983 */ /* 0x000ea20000300800 */
[----:B------:R-:W1:Y:S03]  /*22eb0*/  LDCU UR4, c[0x0][0x3b0] ;  /* 0x00007600ff0477ac */ /* 0x000e660008000800 */
[----:B------:R-:W-:Y:S04]  /*22ec0*/  STL [R1+0x54], R18 ;  /* 0x0000541201007387 */ /* 0x000fe80000100800 */
[----:B------:R0:W-:Y:S01]  /*22ed0*/  STL [R1+0x4a4], R15 ;  /* 0x0004a40f01007387 */ /* 0x0001e20000100800 */
[----:B------:R-:W-:-:S02]  /*22ee0*/  IADD3 R27, P2, PT, R25, R8, RZ ;  /* 0x00000008191b7210 */ /* 0x000fc40007f5e0ff */
[----:B0-----:R-:W-:-:S04]  /*22ef0*/  IADD3 R15, P6, PT, R26, R8, RZ ;  /* 0x000000081a0f7210 */ /* 0x001fc80007fde0ff */
[-C--:B------:R-:W-:Y:S02]  /*22f00*/  LEA.HI.X.SX32 R18, R26, R5.reuse, 0x1, P6 ;  /* 0x000000051a127211 */ /* 0x080fe400030f0eff */
[----:B------:R-:W-:Y:S02]  /*22f10*/  LEA.HI.X.SX32 R4, R25, R5, 0x1, P2 ;  /* 0x0000000519047211 */ /* 0x000fe400010f0eff */
[----:B------:R-:W-:Y:S01]  /*22f20*/  SEL R26, R47, R24, !P1 ;  /* 0x000000182f1a7207 */ /* 0x000fe20004800000 */
[----:B------:R-:W-:Y:S02]  /*22f30*/  @P0 IMAD.MOV.U32 R24, RZ, RZ, R15 ;  /* 0x000000ffff180224 */ /* 0x000fe400078e000f */
[----:B------:R-:W-:-:S05]  /*22f40*/  @P0 IMAD.MOV.U32 R25, RZ, RZ, R18 ;  /* 0x000000ffff190224 */ /* 0x000fca00078e0012 */
[----:B------:R0:W2:Y:S01]  /*22f50*/  @P0 LDG.E.U8 R14, desc[UR20][R24.64] ;  /* 0x00000014180e0981 */ /* 0x0000a2000c1e1100 */
[----:B------:R-:W-:-:S05]  /*22f60*/  @!P5 IMAD.IADD R12, R12, 0x1, -R9 ;  /* 0x000000010c0cd824 */ /* 0x000fca00078e0a09 */
[----:B------:R-:W-:Y:S01]  /*22f70*/  ISETP.GT.U32.AND P5, PT, R9, R12, PT ;  /* 0x0000000c0900720c */ /* 0x000fe20003fa4070 */
[----:B----4-:R-:W-:Y:S04]  /*22f80*/  STL [R1+0x16f4], R7 ;  /* 0x0016f40701007387 */ /* 0x010fe80000100800 */
[----:B------:R-:W4:Y:S01]  /*22f90*/  LDL R11, [R1+0x1438] ;  /* 0x00143800010b7983 */ /* 0x000f220000100800 */
[----:B0-----:R-:W-:Y:S02]  /*22fa0*/  @P0 IMAD.MOV.U32 R24, RZ, RZ, R27 ;  /* 0x000000ffff180224 */ /* 0x001fe400078e001b */
[----:B------:R-:W-:Y:S01]  /*22fb0*/  @P0 IMAD.MOV.U32 R25, RZ, RZ, R4 ;  /* 0x000000ffff190224 */ /* 0x000fe200078e0004 */
[----:B------:R-:W4:Y:S04]  /*22fc0*/  LDL.LU R0, [R1+0x524] ;  /* 0x0005240001007983 */ /* 0x000f280000300800 */
[----:B------:R-:W4:Y:S01]  /*22fd0*/  LDL.LU R17, [R1+0x554] ;  /* 0x0005540001117983 */ /* 0x000f220000300800 */
[----:B------:R-:W-:-:S03]  /*22fe0*/  @!P5 IMAD.IADD R12, R12, 0x1, -R9 ;  /* 0x000000010c0cd824 */ /* 0x000fc600078e0a09 */
[----:B------:R-:W-:Y:S04]  /*22ff0*/  STL [R1+0x4d8], R15 ;  /* 0x0004d80f01007387 */ /* 0x000fe80000100800 */
[----:B------:R-:W-:Y:S04]  /*23000*/  STL [R1+0x4e0], R27 ;  /* 0x0004e01b01007387 */ /* 0x000fe80000100800 */
[----:B------:R0:W4:Y:S01]  /*23010*/  @P0 LDG.E.U8 R16, desc[UR20][R24.64] ;  /* 0x0000001418100981 */ /* 0x000122000c1e1100 */
[----:B---3--:R-:W-:-:S03]  /*23020*/  ISETP.GE.AND P5, PT, R6, RZ, PT ;  /* 0x000000ff0600720c */ /* 0x008fc60003fa6270 */
[----:B------:R-:W3:Y:S04]  /*23030*/  LDL R6, [R1+0x1440] ;  /* 0x0014400001067983 */ /* 0x000ee80000100800 */
[----:B------:R0:W-:Y:S04]  /*23040*/  STL [R1+0x4d4], R18 ;  /* 0x0004d41201007387 */ /* 0x0001e80000100800 */
[----:B0-----:R-:W3:Y:S04]  /*23050*/  LDL.LU R18, [R1+0x1768] ;  /* 0x0017680001127983 */ /* 0x001ee80000300800 */
[----:B------:R-:W3:Y:S04]  /*23060*/  LDL.LU R15, [R1+0x1764] ;  /* 0x00176400010f7983 */ /* 0x000ee80000300800 */
[----:B------:R-:W-:Y:S04]  /*23070*/  STL [R1+0x4dc], R4 ;  /* 0x0004dc0401007387 */ /* 0x000fe80000100800 */
[----:B--2---:R0:W-:Y:S04]  /*23080*/  STL [R1+0x48], R14 ;  /* 0x0000480e01007387 */ /* 0x0041e80000100800 */
[----:B0-----:R-:W2:Y:S04]  /*23090*/  LDL.LU R14, [R1+0x1760] ;  /* 0x00176000010e7983 */ /* 0x001ea80000300800 */
[----:B------:R-:W2:Y:S01]  /*230a0*/  LDL.LU R4, [R1+0x175c] ;  /* 0x00175c0001047983 */ /* 0x000ea20000300800 */
[----:B------:R-:W-:-:S02]  /*230b0*/  IMAD.MOV.U32 R24, RZ, RZ, R12 ;  /* 0x000000ffff187224 */ /* 0x000fc400078e000c */
[----:B------:R-:W-:Y:S01]  /*230c0*/  IMAD R26, R26, UR5, RZ ;  /* 0x000000051a1a7c24 */ /* 0x000fe2000f8e02ff */
[----:B----4-:R-:W-:Y:S01]  /*230d0*/  ISETP.GE.AND P6, PT, R11, RZ, PT ;  /* 0x000000ff0b00720c */ /* 0x010fe20003fc6270 */
[----:B------:R-:W-:Y:S01]  /*230e0*/  IMAD.MOV.U32 R11, RZ, RZ, R2 ;  /* 0x000000ffff0b7224 */ /* 0x000fe200078e0002 */
[----:B------:R-:W4:Y:S01]  /*230f0*/  LDL.LU R12, [R1+0x55c] ;  /* 0x00055c00010c7983 */ /* 0x000f220000300800 */
[----:B------:R-:W-:Y:S01]  /*23100*/  @!P5 IMAD.MOV R24, RZ, RZ, -R24 ;  /* 0x000000ffff18d224 */ /* 0x000fe200078e0a18 */
[C---:B------:R-:W-:Y:S01]  /*23110*/  IADD3 R2, P5, PT, R26.reuse, R8, RZ ;  /* 0x000000081a027210 */ /* 0x040fe20007fbe0ff */
[----:B------:R-:W0:Y:S04]  /*23120*/  LDCU UR5, c[0x0][0x3b0] ;  /* 0x00007600ff0577ac */ /* 0x000e280008000800 */
[----:B------:R-:W-:Y:S04]  /*23130*/  STL [R1+0x4e8], R2 ;  /* 0x0004e80201007387 */ /* 0x000fe80000100800 */
[----:B------:R0:W-:Y:S02]  /*23140*/  STL [R1+0x44], R16 ;  /* 0x0000441001007387 */ /* 0x0001e40000100800 */
[----:B0-----:R-:W-:Y:S01]  /*23150*/  LEA.HI.X.SX32 R16, R26, R5, 0x1, P5 ;  /* 0x000000051a107211 */ /* 0x001fe200028f0eff */
[----:B------:R-:W-:-:S04]  /*23160*/  @P0 IMAD.MOV.U32 R26, RZ, RZ, R2 ;  /* 0x000000ffff1a0224 */ /* 0x000fc800078e0002 */
[----:B------:R-:W-:Y:S01]  /*23170*/  @P0 IMAD.MOV.U32 R27, RZ, RZ, R16 ;  /* 0x000000ffff1b0224 */ /* 0x000fe200078e0010 */
[----:B--2---:R-:W-:-:S06]  /*23180*/  PRMT R4, RZ, 0x7610, R4 ;  /* 0x00007610ff047816 */ /* 0x004fcc0000000004 */
[----:B------:R0:W2:Y:S01]  /*23190*/  @P0 LDG.E.U8 R4, desc[UR20][R26.64] ;  /* 0x000000141a040981 */ /* 0x0000a2000c1e1100 */
[----:B------:R-:W-:Y:S02]  /*231a0*/  ISETP.GT.U32.AND P3, PT, R9, R3, PT ;  /* 0x000000030900720c */ /* 0x000fe40003f64070 */
[----:B------:R-:W-:-:S11]  /*231b0*/  SEL R25, R47, R24, !P1 ;  /* 0x000000182f197207 */ /* 0x000fd60004800000 */
[----:B------:R-:W-:Y:S01]  /*231c0*/  @!P3 IMAD.IADD R3, R3, 0x1, -R9 ;  /* 0x000000010303b824 */ /* 0x000fe200078e0a09 */
[----:B------:R-:W-:Y:S01]  /*231d0*/  ISETP.GT.U32.AND P3, PT, R9, R0, PT ;  /* 0x000000000900720c */ /* 0x000fe20003f64070 */
[----:B------:R-:W-:Y:S01]  /*231e0*/  IMAD R25, R25, UR7, RZ ;  /* 0x0000000719197c24 */ /* 0x000fe2000f8e02ff */
[----:B------:R-:W-:Y:S01]  /*231f0*/  PRMT R14, RZ, 0x7610, R14 ;  /* 0x00007610ff0e7816 */ /* 0x000fe2000000000e */
[----:B------:R-:W-:Y:S01]  /*23200*/  IMAD.MOV.U32 R24, RZ, RZ, R3 ;  /* 0x000000ffff187224 */ /* 0x000fe200078e0003 */
[C---:B------:R-:W-:Y:S01]  /*23210*/  ISETP.GT.U32.AND P2, PT, R9.reuse, R13, PT ;  /* 0x0000000d0900720c */ /* 0x040fe20003f44070 */
[----:B------:R-:W4:Y:S01]  /*23220*/  LDL.LU R3, [R1+0x1758] ;  /* 0x0017580001037983 */ /* 0x000f220000300800 */
[----:B------:R-:W-:Y:S01]  /*23230*/  ISETP.GT.U32.AND P5, PT, R9, R17, PT ;  /* 0x000000110900720c */ /* 0x000fe20003fa4070 */
[----:B------:R-:W-:Y:S01]  /*23240*/  @!P6 IMAD.MOV R24, RZ, RZ, -R24 ;  /* 0x000000ffff18e224 */ /* 0x000fe200078e0a18 */
[----:B0-----:R-:W-:Y:S01]  /*23250*/  IADD3 R26, P6, PT, R25, R8, RZ ;  /* 0x00000008191a7210 */ /* 0x001fe20007fde0ff */
[----:B------:R0:W-:Y:S01]  /*23260*/  STL [R1+0x4e4], R16 ;  /* 0x0004e41001007387 */ /* 0x0001e20000100800 */
[----:B---3--:R-:W-:Y:S01]  /*23270*/  PRMT R15, RZ, 0x7610, R15 ;  /* 0x00007610ff0f7816 */ /* 0x008fe2000000000f */
[----:B------:R-:W3:Y:S01]  /*23280*/  LDCU UR7, c[0x0][0x3b0] ;  /* 0x00007600ff0777ac */ /* 0x000ee20008000800 */
[----:B------:R-:W-:Y:S01]  /*23290*/  SEL R24, R47, R24, !P1 ;  /* 0x000000182f187207 */ /* 0x000fe20004800000 */
[----:B------:R-:W-:Y:S01]  /*232a0*/  @!P3 IMAD.IADD R0, R0, 0x1, -R9 ;  /* 0x000000010000b824 */ /* 0x000fe200078e0a09 */
[----:B------:R-:W-:Y:S01]  /*232b0*/  ISETP.GE.AND P3, PT, R6, RZ, PT ;  /* 0x000000ff0600720c */ /* 0x000fe20003f66270 */
[----:B------:R-:W3:Y:S01]  /*232c0*/  LDL.LU R2, [R1+0x564] ;  /* 0x0005640001027983 */ /* 0x000ee20000300800 */
[----:B------:R-:W-:Y:S01]  /*232d0*/  LEA.HI.X.SX32 R6, R25, R5, 0x1, P6 ;  /* 0x0000000519067211 */ /* 0x000fe200030f0eff */
[----:B------:R-:W-:-:S02]  /*232e0*/  IMAD.MOV.U32 R25, RZ, RZ, R26 ;  /* 0x000000ffff197224 */ /* 0x000fc400078e001a */
[----:B--2---:R-:W-:Y:S04]  /*232f0*/  STL [R1+0x16f8], R4 ;  /* 0x0016f80401007387 */ /* 0x004fe80000100800 */
[----:B------:R-:W2:Y:S04]  /*23300*/  LDL R27, [R1+0x1464] ;  /* 0x00146400011b7983 */ /* 0x000ea80000100800 */
[----:B------:R1:W-:Y:S01]  /*23310*/  STL [R1+0x518], R26 ;  /* 0x0005181a01007387 */ /* 0x0003e20000100800 */
[----:B------:R-:W-:-:S03]  /*23320*/  @!P2 IMAD.IADD R13, R13, 0x1, -R9 ;  /* 0x000000010d0da824 */ /* 0x000fc600078e0a09 */
[----:B0-----:R-:W2:Y:S01]  /*23330*/  LDL.LU R16, [R1+0x568] ;  /* 0x0005680001107983 */ /* 0x001ea20000300800 */
[----:B-1----:R-:W-:Y:S01]  /*23340*/  IMAD R26, R24, UR4, RZ ;  /* 0x00000004181a7c24 */ /* 0x002fe2000f8e02ff */
[----:B------:R-:W-:Y:S01]  /*23350*/  ISETP.GT.U32.AND P2, PT, R9, R13, PT ;  /* 0x0000000d0900720c */ /* 0x000fe20003f44070 */
[----:B------:R-:W-:Y:S01]  /*23360*/  IMAD.MOV.U32 R24, RZ, RZ, R6 ;  /* 0x000000ffff187224 */ /* 0x000fe200078e0006 */
[----:B------:R0:W-:Y:S01]  /*23370*/  STL [R1+0x514], R6 ;  /* 0x0005140601007387 */ /* 0x0001e20000100800 */
[----:B------:R-:W-:Y:S01]  /*23380*/  @!P5 IMAD.IADD R17, R17, 0x1, -R9 ;  /* 0x000000011111d824 */ /* 0x000fe200078e0a09 */
[----:B----4-:R-:W-:Y:S01]  /*23390*/  PRMT R3, RZ, 0x7610, R3 ;  /* 0x00007610ff037816 */ /* 0x010fe20000000003 */
[----:B------:R-:W1:Y:S01]  /*233a0*/  LDCU UR4, c[0x0][0x3b0] ;  /* 0x00007600ff0477ac */ /* 0x000e620008000800 */
[----:B------:R-:W-:-:S04]  /*233b0*/  @P0 LOP3.LUT R25, R25, R24, RZ, 0x3c, !PT ;  /* 0x0000001819190212 */ /* 0x000fc800078e3cff */
[C---:B------:R-:W-:Y:S01]  /*233c0*/  @P0 LOP3.LUT R24, R25.reuse, R24, RZ, 0x3c, !PT ;  /* 0x0000001819180212 */ /* 0x040fe200078e3cff */
[----:B0-----:R-:W4:Y:S03]  /*233d0*/  LDL.LU R6, [R1+0x1754] ;  /* 0x0017540001067983 */ /* 0x001f260000300800 */
[----:B------:R-:W-:-:S05]  /*233e0*/  @P0 LOP3.LUT R25, R25, R24, RZ, 0x3c, !PT ;  /* 0x0000001819190212 */ /* 0x000fca00078e3cff */
[----:B------:R0:W2:Y:S01]  /*233f0*/  @P0 LDG.E.U8 R14, desc[UR20][R24.64] ;  /* 0x00000014180e0981 */ /* 0x0000a2000c1e1100 */
[----:B------:R-:W-:-:S04]  /*23400*/  @!P2 IMAD.IADD R13, R13, 0x1, -R9 ;  /* 0x000000010d0da824 */ /* 0x000fc800078e0a09 */
[----:B0-----:R-:W-:Y:S02]  /*23410*/  IMAD.MOV.U32 R24, RZ, RZ, R13 ;  /* 0x000000ffff187224 */ /* 0x001fe400078e000d */
[----:B------:R-:W3:Y:S02]  /*23420*/  LDL R13, [R1+0x1458] ;  /* 0x00145800010d7983 */ /* 0x000ee40000100800 */
[----:B------:R-:W-:Y:S02]  /*23430*/  @!P3 IMAD.MOV R24, RZ, RZ, -R24 ;  /* 0x000000ffff18b224 */ /* 0x000fe400078e0a18 */
[----:B--2---:R0:W-:Y:S02]  /*23440*/  STL [R1+0x3c], R14 ;  /* 0x00003c0e01007387 */ /* 0x0041e40000100800 */
[----:B0-----:R-:W-:-:S04]  /*23450*/  IADD3 R14, P2, PT, R26, R8, RZ ;  /* 0x000000081a0e7210 */ /* 0x001fc80007f5e0ff */
[----:B------:R-:W-:Y:S01]  /*23460*/  LEA.HI.X.SX32 R25, R26, R5, 0x1, P2 ;  /* 0x000000051a197211 */ /* 0x000fe200010f0eff */
[----:B------:R0:W-:Y:S01]  /*23470*/  STL [R1+0x520], R14 ;  /* 0x0005200e01007387 */ /* 0x0001e20000100800 */
[----:B------:R-:W-:-:S03]  /*23480*/  SEL R26, R47, R24, !P1 ;  /* 0x000000182f1a7207 */ /* 0x000fc60004800000 */
[----:B------:R-:W2:Y:S01]  /*23490*/  LDL R24, [R1+0x145c] ;  /* 0x00145c0001187983 */ /* 0x000ea20000100800 */
[----:B----4-:R-:W-:Y:S02]  /*234a0*/  PRMT R6, RZ, 0x7610, R6 ;  /* 0x00007610ff067816 */ /* 0x010fe40000000006 */
[----:B------:R-:W-:Y:S02]  /*234b0*/  ISETP.GT.U32.AND P6, PT, R9, R17, PT ;  /* 0x000000110900720c */ /* 0x000fe40003fc4070 */
[----:B--2---:R-:W-:Y:S01]  /*234c0*/  ISETP.GE.AND P2, PT, R24, RZ, PT ;  /* 0x000000ff1800720c */ /* 0x004fe20003f46270 */
[----:B------:R-:W-:-:S05]  /*234d0*/  @P0 IMAD.MOV.U32 R24, RZ, RZ, R14 ;  /* 0x000000ffff180224 */ /* 0x000fca00078e000e */
[----:B------:R2:W4:Y:S01]  /*234e0*/  @P0 LDG.E.U8 R6, desc[UR20][R24.64] ;  /* 0x0000001418060981 */ /* 0x000522000c1e1100 */
[C---:B------:R-:W-:Y:S01]  /*234f0*/  ISETP.GT.U32.AND P5, PT, R9.reuse, R0, PT ;  /* 0x000000000900720c */ /* 0x040fe20003fa4070 */
[----:B------:R-:W-:Y:S01]  /*23500*/  IMAD R26, R26, UR5, RZ ;  /* 0x000000051a1a7c24 */ /* 0x000fe2000f8e02ff */
[----:B------:R-:W-:Y:S01]  /*23510*/  ISETP.GT.U32.AND P3, PT, R9, R12, PT ;  /* 0x0000000c0900720c */ /* 0x000fe20003f64070 */
[----:B------:R2:W-:Y:S01]  /*23520*/  STL [R1+0x51c], R25 ;  /* 0x00051c1901007387 */ /* 0x0005e20000100800 */
[--C-:B------:R-:W-:Y:S01]  /*23530*/  @!P6 IMAD.IADD R17, R17, 0x1, -R9.reuse ;  /* 0x000000011111e824 */ /* 0x100fe200078e0a09 */
[----:B------:R-:W1:Y:S02]  /*23540*/  LDCU UR5, c[0x0][0x3b0] ;  /* 0x00007600ff0577ac */ /* 0x000e640008000800 */
[----:B0-----:R-:W3:Y:S06]  /*23550*/  LDL.LU R14, [R1+0x59c] ;  /* 0x00059c00010e7983 */ /* 0x001eec0000300800 */
[----:B------:R-:W-:-:S02]  /*23560*/  @!P5 IMAD.IADD R0, R0, 0x1, -R9 ;  /* 0x000000010000d824 */ /* 0x000fc400078e0a09 */
[----:B------:R-:W-:Y:S01]  /*23570*/  @!P3 IMAD.IADD R12, R12, 0x1, -R9 ;  /* 0x000000010c0cb824 */ /* 0x000fe200078e0a09 */
[----:B------:R-:W-:Y:S01]  /*23580*/  ISETP.GE.AND P3, PT, R27, RZ, PT ;  /* 0x000000ff1b00720c */ /* 0x000fe20003f66270 */
[----:B--2---:R-:W-:Y:S01]  /*23590*/  IMAD.MOV.U32 R25, RZ, RZ, R0 ;  /* 0x000000ffff197224 */ /* 0x004fe200078e0000 */
[----:B----4-:R0:W-:Y:S04]  /*235a0*/  STL [R1+0x38], R6 ;  /* 0x0000380601007387 */ /* 0x0101e80000100800 */
[----:B------:R-:W2:Y:S01]  /*235b0*/  LDL.LU R0, [R1+0x1750] ;  /* 0x0017500001007983 */ /* 0x000ea20000300800 */
[----:B0-----:R-:W-:-:S04]  /*235c0*/  IADD3 R6, P6, PT, R26, R8, RZ ;  /* 0x000000081a067210 */ /* 0x001fc80007fde0ff */
[----:B------:R-:W-:Y:S01]  /*235d0*/  LEA.HI.X.SX32 R24, R26, R5, 0x1, P6 ;  /* 0x000000051a187211 */ /* 0x000fe200030f0eff */
[----:B------:R-:W-:-:S04]  /*235e0*/  @P0 IMAD.MOV.U32 R26, RZ, RZ, R6 ;  /* 0x000000ffff1a0224 */ /* 0x000fc800078e0006 */
[----:B------:R-:W-:Y:S01]  /*235f0*/  @P0 IMAD.MOV.U32 R27, RZ, RZ, R24 ;  /* 0x000000ffff1b0224 */ /* 0x000fe200078e0018 */
[----:B------:R0:W-:Y:S04]  /*23600*/  STL [R1+0x528], R6 ;  /* 0x0005280601007387 */ /* 0x0001e80000100800 */
[----:B------:R4:W-:Y:S04]  /*23610*/  STL [R1+0x524], R24 ;  /* 0x0005241801007387 */ /* 0x0009e80000100800 */
[----:B------:R1:W2:Y:S04]  /*23620*/  @P0 LDG.E.U8 R3, desc[UR20][R26.64] ;  /* 0x000000141a030981 */ /* 0x0002a8000c1e1100 */
[----:B0-----:R-:W2:Y:S04]  /*23630*/  LDL.LU R6, [R1+0x5a4] ;  /* 0x0005a40001067983 */ /* 0x001ea80000300800 */
[----:B------:R-:W2:Y:S01]  /*23640*/  LDL R27, [R1+0x1474] ;  /* 0x00147400011b7983 */ /* 0x000ea20000100800 */
[----:B------:R-:W-:Y:S01]  /*23650*/  @!P2 IMAD.MOV R25, RZ, RZ, -R25 ;  /* 0x000000ffff19a224 */ /* 0x000fe200078e0a19 */
[----:B------:R-:W-:Y:S01]  /*23660*/  ISETP.GT.U32.AND P6, PT, R9, R16, PT ;  /* 0x000000100900720c */ /* 0x000fe20003fc4070 */
[----:B----4-:R-:W-:-:S03]  /*23670*/  IMAD.MOV.U32 R24, RZ, RZ, R17 ;  /* 0x000000ffff187224 */ /* 0x010fc600078e0011 */
[----:B------:R-:W-:Y:S02]  /*23680*/  SEL R25, R47, R25, !P1 ;  /* 0x000000192f197207 */ /* 0x000fe40004800000 */
[----:B------:R-:W-:Y:S01]  /*23690*/  ISETP.GT.U32.AND P2, PT, R9, R12, PT ;  /* 0x0000000c0900720c */ /* 0x000fe20003f44070 */
[----:B------:R-:W-:Y:S02]  /*236a0*/  @!P3 IMAD.MOV R24, RZ, RZ, -R24 ;  /* 0x000000ffff18b224 */ /* 0x000fe400078e0a18 */
[----:B-1----:R-:W-:Y:S01]  /*236b0*/  IMAD R26, R25, UR4, RZ ;  /* 0x00000004191a7c24 */ /* 0x002fe2000f8e02ff */
[----:B---3--:R-:W-:Y:S01]  /*236c0*/  ISETP.GE.AND P3, PT, R13, RZ, PT ;  /* 0x000000ff0d00720c */ /* 0x008fe20003f66270 */
[----:B------:R-:W-:Y:S02]  /*236d0*/  IMAD.MOV.U32 R13, RZ, RZ, R11 ;  /* 0x000000ffff0d7224 */ /* 0x000fe400078e000b */
[--C-:B------:R-:W-:Y:S01]  /*236e0*/  @!P6 IMAD.IADD R16, R16, 0x1, -R9.reuse ;  /* 0x000000011010e824 */ /* 0x100fe200078e0a09 */
[C---:B------:R-:W-:Y:S01]  /*236f0*/  IADD3 R11, P6, PT, R26.reuse, R8, RZ ;  /* 0x000000081a0b7210 */ /* 0x040fe20007fde0ff */
[----:B------:R-:W0:Y:S03]  /*23700*/  LDCU UR4, c[0x0][0x3b0] ;  /* 0x00007600ff0477ac */ /* 0x000e260008000800 */
[----:B------:R-:W-:Y:S01]  /*23710*/  LEA.HI.X.SX32 R26, R26, R5, 0x1, P6 ;  /* 0x000000051a1a7211 */ /* 0x000fe200030f0eff */
[----:B------:R-:W-:Y:S01]  /*23720*/  @!P2 IMAD.IADD R12, R12, 0x1, -R9 ;  /* 0x000000010c0ca824 */ /* 0x000fe200078e0a09 */
[----:B--2---:R-:W-:Y:S01]  /*23730*/  PRMT R0, RZ, 0x7610, R0 ;  /* 0x00007610ff007816 */ /* 0x004fe20000000000 */
[----:B------:R-:W-:Y:S04]  /*23740*/  STL [R1+0x16fc], R3 ;  /* 0x0016fc0301007387 */ /* 0x000fe80000100800 */
[----:B------:R-:W2:Y:S04]  /*23750*/  LDL R17, [R1+0x147c] ;  /* 0x00147c0001117983 */ /* 0x000ea80000100800 */
[----:B------:R-:W-:Y:S01]  /*23760*/  STL [R1+0x558], R11 ;  /* 0x0005580b01007387 */ /* 0x000fe20000100800 */
[----:B------:R-:W-:Y:S01]  /*23770*/  ISETP.GE.AND P2, PT, R27, RZ, PT ;  /* 0x000000ff1b00720c */ /* 0x000fe20003f46270 */
[----:B------:R-:W-:-:S02]  /*23780*/  @P0 IMAD.MOV.U32 R27, RZ, RZ, R26 ;  /* 0x000000ffff1b0224 */ /* 0x000fc400078e001a */
[----:B------:R1:W-:Y:S02]  /*23790*/  STL [R1+0x554], R26 ;  /* 0x0005541a01007387 */ /* 0x0003e40000100800 */
[----:B-1----:R-:W-:-:S05]  /*237a0*/  @P0 IMAD.MOV.U32 R26, RZ, RZ, R11 ;  /* 0x000000ffff1a0224 */ /* 0x002fca00078e000b */
[----:B------:R1:W3:Y:S01]  /*237b0*/  @P0 LDG.E.U8 R0, desc[UR20][R26.64] ;  /* 0x000000141a000981 */ /* 0x0002e2000c1e1100 */
[----:B------:R-:W-:Y:S02]  /*237c0*/  ISETP.GT.U32.AND P5, PT, R9, R2, PT ;  /* 0x000000020900720c */ /* 0x000fe40003fa4070 */
[----:B------:R-:W-:-:S11]  /*237d0*/  SEL R24, R47, R24, !P1 ;  /* 0x000000182f187207 */ /* 0x000fd60004800000 */
[----:B------:R-:W-:-:S05]  /*237e0*/  @!P5 IMAD.IADD R2, R2, 0x1, -R9 ;  /* 0x000000010202d824 */ /* 0x000fca00078e0a09 */
[----:B------:R-:W-:Y:S01]  /*237f0*/  ISETP.GT.U32.AND P5, PT, R9, R2, PT ;  /* 0x000000020900720c */ /* 0x000fe20003fa4070 */
[----:B------:R-:W-:Y:S02]  /*23800*/  IMAD R24, R24, UR5, RZ ;  /* 0x0000000518187c24 */ /* 0x000fe4000f8e02ff */
[----:B------:R-:W-:Y:S01]  /*23810*/  IMAD.MOV.U32 R25, RZ, RZ, R12 ;  /* 0x000000ffff197224 */ /* 0x000fe200078e000c */
[----:B------:R-:W-:Y:S01]  /*23820*/  PRMT R3, RZ, 0x7610, R3 ;  /* 0x00007610ff037816 */ /* 0x000fe20000000003 */
[----:B------:R-:W4:Y:S01]  /*23830*/  LDCU UR5, c[0x0][0x3b0] ;  /* 0x00007600ff0577ac */ /* 0x000f220008000800 */
[----:B------:R-:W-:-:S04]  /*23840*/  IADD3 R12, P6, PT, R24, R8, RZ ;  /* 0x00000008180c7210 */ /* 0x000fc80007fde0ff */
[----:B-1----:R-:W-:-:S03]  /*23850*/  LEA.HI.X.SX32 R27, R24, R5, 0x1, P6 ;  /* 0x00000005181b7211 */ /* 0x002fc600030f0eff */
[----:B------:R-:W-:-:S04]  /*23860*/  @!P5 IMAD.IADD R2, R2, 0x1, -R9 ;  /* 0x000000010202d824 */ /* 0x000fc800078e0a09 */
[----:B------:R-:W-:Y:S01]  /*23870*/  IMAD.MOV.U32 R24, RZ, RZ, R2 ;  /* 0x000000ffff187224 */ /* 0x000fe200078e0002 */
[----:B---3--:R1:W-:Y:S04]  /*23880*/  STL [R1+0x30], R0 ;  /* 0x0000300001007387 */ /* 0x0083e80000100800 */
[----:B-1----:R-:W3:Y:S04]  /*23890*/  LDL R0, [R1+0x1484] ;  /* 0x0014840001007983 */ /* 0x002ee80000100800 */
[----:B------:R1:W-:Y:S04]  /*238a0*/  STL [R1+0x560], R12 ;  /* 0x0005600c01007387 */ /* 0x0003e80000100800 */
[----:B------:R-:W4:Y:S04]  /*238b0*/  LDL.LU R11, [R1+0x5d4] ;  /* 0x0005d400010b7983 */ /* 0x000f280000300800 */
[----:B------:R0:W-:Y:S04]  /*238c0*/  STL [R1+0x55c], R27 ;  /* 0x00055c1b01007387 */ /* 0x0001e80000100800 */
[----:B------:R-:W4:Y:S01]  /*238d0*/  LDL.LU R2, [R1+0x174c] ;  /* 0x00174c0001027983 */ /* 0x000f220000300800 */
[C---:B------:R-:W-:Y:S01]  /*238e0*/  ISETP.GT.U32.AND P5, PT, R9.reuse, R14, PT ;  /* 0x0000000e0900720c */ /* 0x040fe20003fa4070 */
[----:B------:R-:W-:Y:S01]  /*238f0*/  @!P3 IMAD.MOV R25, RZ, RZ, -R25 ;  /* 0x000000ffff19b224 */ /* 0x000fe200078e0a19 */
[C---:B------:R-:W-:Y:S01]  /*23900*/  ISETP.GT.U32.AND P3, PT, R9.reuse, R16, PT ;  /* 0x000000100900720c */ /* 0x040fe20003f64070 */
[----:B------:R-:W-:Y:S01]  /*23910*/  @P0 IMAD.MOV.U32 R26, RZ, RZ, R12 ;  /* 0x000000ffff1a0224 */ /* 0x000fe200078e000c */
[----:B------:R-:W-:Y:S01]  /*23920*/  ISETP.GT.U32.AND P6, PT, R9, R6, PT ;  /* 0x000000060900720c */ /* 0x000fe20003fc4070 */
[----:B------:R-:W-:Y:S01]  /*23930*/  @!P2 IMAD.MOV R24, RZ, RZ, -R24 ;  /* 0x000000ffff18a224 */ /* 0x000fe200078e0a18 */
[----:B--2---:R-:W-:Y:S01]  /*23940*/  ISETP.GE.AND P2, PT, R17, RZ, PT ;  /* 0x000000ff1100720c */ /* 0x004fe20003f46270 */
[----:B-1----:R-:W2:Y:S04]  /*23950*/  LDL R12, [R1+0x14a0] ;  /* 0x0014a000010c7983 */ /* 0x002ea80000100800 */
[----:B------:R1:W2:Y:S02]  /*23960*/  @P0 LDG.E.U8 R3, desc[UR20][R26.64] ;  /* 0x000000141a030981 */ /* 0x0002a4000c1e1100 */
[----:B------:R-:W-:-:S02]  /*23970*/  @!P5 IMAD.IADD R14, R14, 0x1, -R9 ;  /* 0x000000010e0ed824 */ /* 0x000fc400078e0a09 */
[----:B------:R-:W-:-:S03]  /*23980*/  @!P3 IMAD.IADD R16, R16, 0x1, -R9 ;  /* 0x000000011010b824 */ /* 0x000fc600078e0a09 */
[----:B------:R-:W-:Y:S02]  /*23990*/  ISETP.GT.U32.AND P5, PT, R9, R14, PT ;  /* 0x0000000e0900720c */ /* 0x000fe40003fa4070 */
[C---:B-1----:R-:W-:Y:S02]  /*239a0*/  SEL R26, R47.reuse, R25, !P1 ;  /* 0x000000192f1a7207 */ /* 0x042fe40004800000 */
[----:B------:R-:W-:-:S03]  /*239b0*/  SEL R25, R47, R24, !P1 ;  /* 0x000000182f197207 */ /* 0x000fc60004800000 */
[----:B------:R-:W-:Y:S01]  /*239c0*/  IMAD R26, R26, UR6, RZ ;  /* 0x000000061a1a7c24 */ /* 0x000fe2000f8e02ff */
[----:B------:R-:W-:Y:S01]  /*239d0*/  PRMT R4, RZ, 0x7610, R4 ;  /* 0x00007610ff047816 */ /* 0x000fe20000000004 */
[----:B------:R-:W-:Y:S01]  /*239e0*/  @!P6 IMAD.IADD R6, R6, 0x1, -R9 ;  /* 0x000000010606e824 */ /* 0x000fe200078e0a09 */
[----:B------:R-:W-:Y:S01]  /*239f0*/  PRMT R7, RZ, 0x7610, R7 ;  /* 0x00007610ff077816 */ /* 0x000fe20000000007 */
[----:B------:R-:W-:Y:S01]  /*23a00*/  IMAD.MOV.U32 R24, RZ, RZ, R16 ;  /* 0x000000ffff187224 */ /* 0x000fe200078e0010 */
[-C--:B------:R-:W-:Y:S01]  /*23a10*/  IADD3 R16, P6, PT, R26, R8.reuse, RZ ;  /* 0x000000081a107210 */ /* 0x080fe20007fde0ff */
[----:B0-----:R-:W-:Y:S02]  /*23a20*/  IMAD R25, R25, UR4, RZ ;  /* 0x0000000419197c24 */ /* 0x001fe4000f8e02ff */
[----:B------:R-:W-:Y:S01]  /*23a30*/  @!P5 IMAD.IADD R14, R14, 0x1, -R9 ;  /* 0x000000010e0ed824 */ /* 0x000fe200078e0a09 */
[----:B------:R-:W-:Y:S01]  /*23a40*/  LEA.HI.X.SX32 R17, R26, R5, 0x1, P6 ;  /* 0x000000051a117211 */ /* 0x000fe200030f0eff */
[----:B------:R-:W-:Y:S01]  /*23a50*/  @!P2 IMAD.MOV R24, RZ, RZ, -R24 ;  /* 0x000000ffff18a224 */ /* 0x000fe200078e0a18 */
[----:B------:R-:W-:Y:S01]  /*23a60*/  IADD3 R27, P2, PT, R25, R8, RZ ;  /* 0x00000008191b7210 */ /* 0x000fe20007f5e0ff */
[----:B------:R-:W0:Y:S03]  /*23a70*/  LDCU UR4, c[0x0][0x3b0] ;  /* 0x00007600ff0477ac */ /* 0x000e260008000800 */
[----:B------:R-:W-:Y:S01]  /*23a80*/  SEL R26, R47, R24, !P1 ;  /* 0x000000182f1a7207 */ /* 0x000fe20004800000 */
[----:B------:R-:W-:Y:S01]  /*23a90*/  @P0 IMAD.MOV.U32 R24, RZ, RZ, R16 ;  /* 0x000000ffff180224 */ /* 0x000fe200078e0010 */
[----:B------:R-:W1:Y:S01]  /*23aa0*/  LDCU UR6, c[0x0][0x3b0] ;  /* 0x00007600ff0677ac */ /* 0x000e620008000800 */
[----:B---3--:R-:W-:-:S02]  /*23ab0*/  ISETP.GE.AND P5, PT, R0, RZ, PT ;  /* 0x000000ff0000720c */ /* 0x008fc40003fa6270 */
[----:B------:R-:W-:Y:S01]  /*23ac0*/  LEA.HI.X.SX32 R0, R25, R5, 0x1, P2 ;  /* 0x0000000519007211 */ /* 0x000fe200010f0eff */
[----:B------:R-:W-:Y:S01]  /*23ad0*/  @P0 IMAD.MOV.U32 R25, RZ, RZ, R17 ;  /* 0x000000ffff190224 */ /* 0x000fe200078e0011 */
[----:B----4-:R-:W-:-:S06]  /*23ae0*/  PRMT R2, RZ, 0x7610, R2 ;  /* 0x00007610ff027816 */ /* 0x010fcc0000000002 */
[----:B------:R3:W4:Y:S02]  /*23af0*/  @P0 LDG.E.U8 R2, desc[UR20][R24.64] ;  /* 0x0000001418020981 */ /* 0x000724000c1e1100 */
[----:B---3--:R-:W-:Y:S02]  /*23b00*/  @P0 IMAD.MOV.U32 R24, RZ, RZ, R27 ;  /* 0x000000ffff180224 */ /* 0x008fe400078e001b */
[----:B------:R-:W-:-:S05]  /*23b10*/  @P0 IMAD.MOV.U32 R25, RZ, RZ, R0 ;  /* 0x000000ffff190224 */ /* 0x000fca00078e0000 */
[----:B------:R3:W4:Y:S01]  /*23b20*/  @P0 LDG.E.U8 R15, desc[UR20][R24.64] ;  /* 0x00000014180f0981 */ /* 0x000722000c1e1100 */
[----:B------:R-:W-:Y:S01]  /*23b30*/  IMAD R26, R26, UR5, RZ ;  /* 0x000000051a1a7c24 */ /* 0x000fe2000f8e02ff */
[----:B------:R-:W-:Y:S01]  /*23b40*/  ISETP.GT.U32.AND P3, PT, R9, R6, PT ;  /* 0x000000060900720c */ /* 0x000fe20003f64070 */
[----:B------:R-:W0:Y:S01]  /*23b50*/  LDCU UR5, c[0x0][0x3b0] ;  /* 0x00007600ff0577ac */ /* 0x000e220008000800 */
[----:B--2---:R-:W-:Y:S04]  /*23b60*/  STL [R1+0x1700], R3 ;  /* 0x0017000301007387 */ /* 0x004fe80000100800 */
[----:B------:R-:W-:Y:S01]  /*23b70*/  STL [R1+0x568], R16 ;  /* 0x0005681001007387 */ /* 0x000fe20000100800 */
[----:B---3--:R-:W-:-:S03]  /*23b80*/  IMAD.MOV.U32 R24, RZ, RZ, R14 ;  /* 0x000000ffff187224 */ /* 0x008fc600078e000e */
[----:B------:R-:W-:Y:S01]  /*23b90*/  STL [R1+0x598], R27 ;  /* 0x0005981b01007387 */ /* 0x000fe20000100800 */
[----:B------:R-:W-:-:S03]  /*23ba0*/  @!P5 IMAD.MOV R24, RZ, RZ, -R24 ;  /* 0x000000ffff18d224 */ /* 0x000fc600078e0a18 */
[----:B------:R2:W-:Y:S01]  /*23bb0*/  STL [R1+0x564], R17 ;  /* 0x0005641101007387 */ /* 0x0005e20000100800 */
[----:B------:R-:W-:Y:S02]  /*23bc0*/  IADD3 R14, P5, PT, R26, R8, RZ ;  /* 0x000000081a0e7210 */ /* 0x000fe40007fbe0ff */
[----:B------:R-:W-:Y:S01]  /*23bd0*/  ISETP.GE.AND P6, PT, R12, RZ, PT ;  /* 0x000000ff0c00720c */ /* 0x000fe20003fc6270 */
[----:B--2---:R-:W2:Y:S04]  /*23be0*/  LDL.LU R17, [R1+0x1748] ;  /* 0x0017480001117983 */ /* 0x004ea80000300800 */
[----:B------:R-:W3:Y:S04]  /*23bf0*/  LDL.LU R16, [R1+0x1744] ;  /* 0x0017440001107983 */ /* 0x000ee80000300800 */
[----:B------:R0:W-:Y:S01]  /*23c00*/  STL [R1+0x594], R0 ;  /* 0x0005940001007387 */ /* 0x0001e20000100800 */
[----:B------:R-:W-:Y:S01]  /*23c10*/  @!P3 IMAD.IADD R6, R6, 0x1, -R9 ;  /* 0x000000010606b824 */ /* 0x000fe200078e0a09 */
[----:B------:R-:W-:-:S03]  /*23c20*/  SEL R25, R47, R24, !P1 ;  /* 0x000000182f197207 */ /* 0x000fc60004800000 */
[----:B------:R-:W-:Y:S01]  /*23c30*/  IMAD.MOV.U32 R24, RZ, RZ, R6 ;  /* 0x000000ffff187224 */ /* 0x000fe200078e0006 */
[----:B----4-:R-:W-:Y:S04]  /*23c40*/  STL [R1+0x1704], R2 ;  /* 0x0017040201007387 */ /* 0x010fe80000100800 */
[----:B0-----:R-:W4:Y:S04]  /*23c50*/  LDL.LU R0, [R1+0x1740] ;  /* 0x0017400001007983 */ /* 0x001f280000300800 */
[----:B------:R-:W2:Y:S04]  /*23c60*/  LDL.LU R12, [R1+0x5e4] ;  /* 0x0005e400010c7983 */ /* 0x000ea80000300800 */
[----:B------:R-:W-:Y:S04]  /*23c70*/  STL [R1+0x5a0], R14 ;  /* 0x0005a00e01007387 */ /* 0x000fe80000100800 */
[----:B------:R0:W-:Y:S04]  /*23c80*/  STL [R1+0x24], R15 ;  /* 0x0000240f01007387 */ /* 0x0001e80000100800 */
[----:B------:R-:W2:Y:S01]  /*23c90*/  LDL.LU R6, [R1+0x173c] ;  /* 0x00173c0001067983 */ /* 0x000ea20000300800 */
[----:B0-----:R-:W-:Y:S01]  /*23ca0*/  LEA.HI.X.SX32 R15, R26, R5, 0x1, P5 ;  /* 0x000000051a0f7211 */ /* 0x001fe200028f0eff */
[----:B------:R-:W-:-:S04]  /*23cb0*/  @P0 IMAD.MOV.U32 R26, RZ, RZ, R14 ;  /* 0x000000ffff1a0224 */ /* 0x000fc800078e000e */
[----:B------:R-:W-:Y:S01]  /*23cc0*/  @P0 IMAD.MOV.U32 R27, RZ, RZ, R15 ;  /* 0x000000ffff1b0224 */ /* 0x000fe200078e000f */
[----:B------:R0:W-:Y:S04]  /*23cd0*/  STL [R1+0x59c], R15 ;  /* 0x00059c0f01007387 */ /* 0x0001e80000100800 */
[----:B------:R1:W2:Y:S04]  /*23ce0*/  @P0 LDG.E.U8 R4, desc[UR20][R26.64] ;  /* 0x000000141a040981 */ /* 0x0002a8000c1e1100 */
[----:B0-----:R-:W3:Y:S04]  /*23cf0*/  LDL.LU R15, [R1+0x620] ;  /* 0x00062000010f7983 */ /* 0x001ee80000300800 */
[----:B------:R-:W3:Y:S01]  /*23d00*/  LDL R27, [R1+0x1494] ;  /* 0x00149400011b7983 */ /* 0x000ee20000100800 */
[----:B------:R-:W-:-:S02]  /*23d10*/  @!P6 IMAD.MOV R24, RZ, RZ, -R24 ;  /* 0x000000ffff18e224 */ /* 0x000fc400078e0a18 */
[----:B------:R-:W-:Y:S01]  /*23d20*/  IMAD R25, R25, UR7, RZ ;  /* 0x0000000719197c24 */ /* 0x000fe2000f8e02ff */
[----:B------:R-:W-:Y:S01]  /*23d30*/  ISETP.GT.U32.AND P3, PT, R9, R13, PT ;  /* 0x0000000d0900720c */ /* 0x000fe20003f64070 */
[----:B------:R-:W0:Y:S01]  /*23d40*/  LDCU UR7, c[0x0][0x3b0] ;  /* 0x00007600ff0777ac */ /* 0x000e220008000800 */
[----:B------:R-:W-:Y:S02]  /*23d50*/  SEL R24, R47, R24, !P1 ;  /* 0x000000182f187207 */ /* 0x000fe40004800000 */
[----:B------:R-:W-:-:S03]  /*23d60*/  IADD3 R14, P6, PT, R25, R8, RZ ;  /* 0x00000008190e7210 */ /* 0x000fc60007fde0ff */
[----:B-1----:R-:W-:Y:S01]  /*23d70*/  IMAD R26, R24, UR4, RZ ;  /* 0x00000004181a7c24 */ /* 0x002fe2000f8e02ff */
[----:B------:R-:W-:Y:S01]  /*23d80*/  LEA.HI.X.SX32 R25, R25, R5, 0x1, P6 ;  /* 0x0000000519197211 */ /* 0x000fe200030f0eff */
[----:B------:R-:W-:Y:S01]  /*23d90*/  @P0 IMAD.MOV.U32 R24, RZ, RZ, R14 ;  /* 0x000000ffff180224 */ /* 0x000fe200078e000e */
[----:B------:R-:W-:Y:S01]  /*23da0*/  ISETP.GT.U32.AND P2, PT, R9, R11, PT ;  /* 0x0000000b0900720c */ /* 0x000fe20003f44070 */
[----:B------:R-:W1:Y:S02]  /*23db0*/  LDCU UR4, c[0x0][0x3b0] ;  /* 0x00007600ff0477ac */ /* 0x000e640008000800 */
[----:B------:R-:W-:Y:S01]  /*23dc0*/  @!P3 IMAD.IADD R13, R13, 0x1, -R9 ;  /* 0x000000010d0db824 */ /* 0x000fe200078e0a09 */
[----:B----4-:R-:W-:-:S06]  /*23dd0*/  PRMT R0, RZ, 0x7610, R0 ;  /* 0x00007610ff007816 */ /* 0x010fcc0000000000 */
[----:B------:R4:W4:Y:S04]  /*23de0*/  @P0 LDG.E.U8 R0, desc[UR20][R24.64] ;  /* 0x0000001418000981 */ /* 0x000928000c1e1100 */
[----:B--2---:R2:W-:Y:S04]  /*23df0*/  STL [R1+0x1708], R4 ;  /* 0x0017080401007387 */ /* 0x0045e80000100800 */
[----:B--2---:R-:W2:Y:S01]  /*23e00*/  LDL.LU R4, [R1+0x5e8] ;  /* 0x0005e80001047983 */ /* 0x004ea20000300800 */
[----:B---3--:R-:W-:-:S03]  /*23e10*/  ISETP.GE.AND P3, PT, R27, RZ, PT ;  /* 0x000000ff1b00720c */ /* 0x008fc60003f66270 */
[----:B------:R-:W3:Y:S04]  /*23e20*/  LDL R27, [R1+0x14b8] ;  /* 0x0014b800011b7983 */ /* 0x000ee80000100800 */
[----:B------:R-:W-:Y:S04]  /*23e30*/  STL [R1+0x5a8], R14 ;  /* 0x0005a80e01007387 */ /* 0x000fe80000100800 */
[----:B------:R0:W-:Y:S04]  /*23e40*/  STL [R1+0x5a4], R25 ;  /* 0x0005a41901007387 */ /* 0x0001e80000100800 */
[----:B0-----:R-:W2:Y:S01]  /*23e50*/  LDL R25, [R1+0x149c] ;  /* 0x00149c0001197983 */ /* 0x001ea20000100800 */
[----:B------:R-:W-:-:S05]  /*23e60*/  @!P2 IMAD.IADD R11, R11, 0x1, -R9 ;  /* 0x000000010b0ba824 */ /* 0x000fca00078e0a09 */
[----:B------:R-:W-:-:S13]  /*23e70*/  ISETP.GT.U32.AND P2, PT, R9, R11, PT ;  /* 0x0000000b0900720c */ /* 0x000fda0003f44070 */
[----:B------:R-:W-:-:S04]  /*23e80*/  @!P2 IMAD.IADD R11, R11, 0x1, -R9 ;  /* 0x000000010b0ba824 */ /* 0x000fc800078e0a09 */
[----:B----4-:R-:W-:-:S04]  /*23e90*/  IMAD.MOV.U32 R24, RZ, RZ, R11 ;  /* 0x000000ffff187224 */ /* 0x010fc800078e000b */
[----:B------:R-:W-:Y:S01]  /*23ea0*/  @!P3 IMAD.MOV R24, RZ, RZ, -R24 ;  /* 0x000000ffff18b224 */ /* 0x000fe200078e0a18 */
[----:B------:R-:W-:Y:S01]  /*23eb0*/  PRMT R2, RZ, 0x7610, R2 ;  /* 0x00007610ff027816 */ /* 0x000fe20000000002 */
[----:B------:R0:W-:Y:S04]  /*23ec0*/  STL [R1+0x170c], R0 ;  /* 0x00170c0001007387 */ /* 0x0001e80000100800 */
[----:B------:R-:W4:Y:S01]  /*23ed0*/  LDL R11, [R1+0x14c0] ;  /* 0x0014c000010b7983 */ /* 0x000f220000100800 */
[----:B0-----:R-:W-:-:S04]  /*23ee0*/  IADD3 R0, P2, PT, R26, R8, RZ ;  /* 0x000000081a007210 */ /* 0x001fc80007f5e0ff */
[----:B------:R-:W-:Y:S02]  /*23ef0*/  LEA.HI.X.SX32 R14, R26, R5, 0x1, P2 ;  /* 0x000000051a0e7211 */ /* 0x000fe400010f0eff */
[----:B------:R-:W-:Y:S01]  /*23f00*/  SEL R26, R47, R24, !P1 ;  /* 0x000000182f1a7207 */ /* 0x000fe20004800000 */
[----:B------:R-:W-:Y:S01]  /*23f10*/  @P0 IMAD.MOV.U32 R24, RZ, RZ, R0 ;  /* 0x000000ffff180224 */ /* 0x000fe200078e0000 */
[----:B--2---:R-:W-:Y:S01]  /*23f20*/  ISETP.GE.AND P2, PT, R25, RZ, PT ;  /* 0x000000ff1900720c */ /* 0x004fe20003f46270 */
[----:B------:R-:W-:-:S05]  /*23f30*/  @P0 IMAD.MOV.U32 R25, RZ, RZ, R14 ;  /* 0x000000ffff190224 */ /* 0x000fca00078e000e */
[----:B------:R-:W2:Y:S04]  /*23f40*/  @P0 LDG.E.U8 R2, desc[UR20][R24.64] ;  /* 0x0000001418020981 */ /* 0x000ea8000c1e1100 */
[----:B------:R-:W-:Y:S04]  /*23f50*/  STL [R1+0x5d8], R0 ;  /* 0x0005d80001007387 */ /* 0x000fe80000100800 */
[----:B------:R0:W-:Y:S04]  /*23f60*/  STL [R1+0x5d4], R14 ;  /* 0x0005d40e01007387 */ /* 0x0001e80000100800 */
[----:B0-----:R-:W3:Y:S04]  /*23f70*/  LDL R14, [R1+0x14c8] ;  /* 0x0014c800010e7983 */ /* 0x001ee80000100800 */
[----:B------:R-:W3:Y:S01]  /*23f80*/  LDL.LU R0, [R1+0x654] ;  /* 0x0006540001007983 */ /* 0x000ee20000300800 */
[----:B------:R-:W-:-:S03]  /*23f90*/  ISETP.GT.U32.AND P5, PT, R9, R4, PT ;  /* 0x000000040900720c */ /* 0x000fc60003fa4070 */
[----:B--2---:R0:W-:Y:S04]  /*23fa0*/  STL [R1+0x1710], R2 ;  /* 0x0017100201007387 */ /* 0x0041e80000100800 */
[----:B0-----:R-:W2:Y:S06]  /*23fb0*/  LDL.LU R2, [R1+0x61c] ;  /* 0x00061c0001027983 */ /* 0x001eac0000300800 */
[----:B------:R-:W-:Y:S01]  /*23fc0*/  @!P5 IMAD.IADD R4, R4, 0x1, -R9 ;  /* 0x000000010404d824 */ /* 0x000fe200078e0a09 */
[----:B------:R-:W-:-:S02]  /*23fd0*/  ISETP.GT.U32.AND P5, PT, R9, R13, PT ;  /* 0x0000000d0900720c */ /* 0x000fc40003fa4070 */
[C---:B------:R-:W-:Y:S02]  /*23fe0*/  ISETP.GT.U32.AND P3, PT, R9.reuse, R12, PT ;  /* 0x0000000c0900720c */ /* 0x040fe40003f64070 */
[----:B------:R-:W-:Y:S01]  /*23ff0*/  ISETP.GT.U32.AND P6, PT, R9, R4, PT ;  /* 0x000000040900720c */ /* 0x000fe20003fc4070 */
[----:B------:R-:W-:Y:S01]  /*24000*/  IMAD R26, R26, UR5, RZ ;  /* 0x000000051a1a7c24 */ /* 0x000fe2000f8e02ff */
[----:B------:R-:W0:Y:S01]  /*24010*/  LDCU UR5, c[0x0][0x3b0] ;  /* 0x00007600ff0577ac */ /* 0x000e220008000800 */
[----:B------:R-:W-:-:S06]  /*24020*/  IMAD.MOV.U32 R25, RZ, RZ, R13 ;  /* 0x000000ffff197224 */ /* 0x000fcc00078e000d */
[--C-:B------:R-:W-:Y:S02]  /*24030*/  @!P5 IMAD.IADD R25, R25, 0x1, -R9.reuse ;  /* 0x000000011919d824 */ /* 0x100fe400078e0a09 */
[--C-:B------:R-:W-:Y:S02]  /*24040*/  @!P3 IMAD.IADD R12, R12, 0x1, -R9.reuse ;  /* 0x000000010c0cb824 */ /* 0x100fe400078e0a09 */
[----:B------:R-:W-:Y:S01]  /*24050*/  @!P6 IMAD.IADD R4, R4, 0x1, -R9 ;  /* 0x000000010404e824 */ /* 0x000fe200078e0a09 */
[C---:B------:R-:W-:Y:S02]  /*24060*/  IADD3 R13, P6, PT, R26.reuse, R8, RZ ;  /* 0x000000081a0d7210 */ /* 0x040fe40007fde0ff */
[----:B---3--:R-:W-:Y:S01]  /*24070*/  ISETP.GE.AND P3, PT, R27, RZ, PT ;  /* 0x000000ff1b00720c */ /* 0x008fe20003f66270 */
[----:B------:R-:W-:Y:S01]  /*24080*/  @!P2 IMAD.MOV R25, RZ, RZ, -R25 ;  /* 0x000000ffff19a224 */ /* 0x000fe200078e0a19 */
[----:B------:R-:W-:Y:S02]  /*24090*/  LEA.HI.X.SX32 R24, R26, R5, 0x1, P6 ;  /* 0x000000051a187211 */ /* 0x000fe400030f0eff */
[----:B------:R-:W-:Y:S01]  /*240a0*/  ISETP.GT.U32.AND P2, PT, R9, R12, PT ;  /* 0x0000000c0900720c */ /* 0x000fe20003f44070 */
[----:B------:R3:W-:Y:S01]  /*240b0*/  STL [R1+0x5e0], R13 ;  /* 0x0005e00d01007387 */ /* 0x0007e20000100800 */
[----:B------:R-:W-:Y:S01]  /*240c0*/  @P0 IMAD.MOV.U32 R26, RZ, RZ, R13 ;  /* 0x000000ffff1a0224 */ /* 0x000fe200078e000d */
[----:B------:R-:W-:Y:S01]  /*240d0*/  SEL R25, R47, R25, !P1 ;  /* 0x000000192f197207 */ /* 0x000fe20004800000 */
[----:B------:R-:W-:Y:S01]  /*240e0*/  @P0 IMAD.MOV.U32 R27, RZ, RZ, R24 ;  /* 0x000000ffff1b0224 */ /* 0x000fe200078e0018 */
[----:B------:R0:W-:Y:S04]  /*240f0*/  STL [R1+0x5dc], R24 ;  /* 0x0005dc1801007387 */ /* 0x0001e80000100800 */
[----:B------:R1:W2:Y:S04]  /*24100*/  @P0 LDG.E.U8 R7, desc[UR20][R26.64] ;  /* 0x000000141a070981 */ /* 0x0002a8000c1e1100 */
[----:B------:R-:W-:Y:S01]  /*24110*/  @!P2 IMAD.IADD R12, R12, 0x1, -R9 ;  /* 0x000000010c0ca824 */ /* 0x000fe200078e0a09 */
[----:B---3--:R-:W3:Y:S01]  /*24120*/  LDL.LU R13, [R1+0x65c] ;  /* 0x00065c00010d7983 */ /* 0x008ee20000300800 */
[----:B0-----:R-:W-:-:S04]  /*24130*/  IMAD.MOV.U32 R24, RZ, RZ, R4 ;  /* 0x000000ffff187224 */ /* 0x001fc800078e0004 */
[----:B------:R-:W-:Y:S02]  /*24140*/  @!P3 IMAD.MOV R24, RZ, RZ, -R24 ;  /* 0x000000ffff18b224 */ /* 0x000fe400078e0a18 */
[----:B-1----:R-:W-:Y:S01]  /*24150*/  IMAD R26, R25, UR4, RZ ;  /* 0x00000004191a7c24 */ /* 0x002fe2000f8e02ff */
[----:B----4-:R-:W-:Y:S02]  /*24160*/  ISETP.GE.AND P3, PT, R11, RZ, PT ;  /* 0x000000ff0b00720c */ /* 0x010fe40003f66270 */
[----:B------:R-:W-:Y:S01]  /*24170*/  SEL R24, R47, R24, !P1 ;  /* 0x000000182f187207 */ /* 0x000fe20004800000 */
[----:B------:R-:W-:Y:S01]  /*24180*/  IMAD.MOV.U32 R25, RZ, RZ, R12 ;  /* 0x000000ffff197224 */ /* 0x000fe200078e000c */
[----:B------:R-:W4:Y:S01]  /*24190*/  LDL R11, [R1+0x14d0] ;  /* 0x0014d000010b7983 */ /* 0x000f220000100800 */
[----:B------:R-:W-:Y:S01]  /*241a0*/  PRMT R6, RZ, 0x7610, R6 ;  /* 0x00007610ff067816 */ /* 0x000fe20000000006 */
[----:B------:R-:W0:Y:S01]  /*241b0*/  LDCU UR4, c[0x0][0x3b0] ;  /* 0x00007600ff0477ac */ /* 0x000e220008000800 */
[----:B------:R-:W-:Y:S01]  /*241c0*/  IMAD R24, R24, UR5, RZ ;  /* 0x0000000518187c24 */ /* 0x000fe2000f8e02ff */
[----:B------:R-:W-:-:S02]  /*241d0*/  ISETP.GE.AND P2, PT, R14, RZ, PT ;  /* 0x000000ff0e00720c */ /* 0x000fc40003f46270 */
[----:B------:R-:W-:Y:S01]  /*241e0*/  PRMT R3, RZ, 0x7610, R3 ;  /* 0x00007610ff037816 */ /* 0x000fe20000000003 */
[----:B------:R-:W1:Y:S01]  /*241f0*/  LDCU UR5, c[0x0][0x3b0] ;  /* 0x00007600ff0577ac */ /* 0x000e620008000800 */
[----:B--2---:R-:W-:-:S13]  /*24200*/  ISETP.GT.U32.AND P6, PT, R9, R2, PT ;  /* 0x000000020900720c */ /* 0x004fda0003fc4070 */
[----:B------:R-:W-:Y:S01]  /*24210*/  @!P6 IMAD.IADD R2, R2, 0x1, -R9 ;  /* 0x000000010202e824 */ /* 0x000fe200078e0a09 */
[----:B------:R-:W-:-:S04]  /*24220*/  IADD3 R4, P6, PT, R26, R8, RZ ;  /* 0x000000081a047210 */ /* 0x000fc80007fde0ff */
[----:B------:R-:W-:Y:S01]  /*24230*/  LEA.HI.X.SX32 R12, R26, R5, 0x1, P6 ;  /* 0x000000051a0c7211 */ /* 0x000fe200030f0eff */
[----:B------:R-:W-:Y:S01]  /*24240*/  @P0 IMAD.MOV.U32 R26, RZ, RZ, R4 ;  /* 0x000000ffff1a0224 */ /* 0x000fe200078e0004 */
[----:B------:R-:W-:-:S03]  /*24250*/  IADD3 R14, P6, PT, R24, R8, RZ ;  /* 0x00000008180e7210 */ /* 0x000fc60007fde0ff */
[----:B------:R-:W-:-:S05]  /*24260*/  @P0 IMAD.MOV.U32 R27, RZ, RZ, R12 ;  /* 0x000000ffff1b0224 */ /* 0x000fca00078e000c */
[----:B------:R2:W4:Y:S02]  /*24270*/  @P0 LDG.E.U8 R6, desc[UR20][R26.64] ;  /* 0x000000141a060981 */ /* 0x000524000c1e1100 */
[----:B--2---:R-:W-:Y:S01]  /*24280*/  LEA.HI.X.SX32 R27, R24, R5, 0x1, P6 ;  /* 0x00000005181b7211 */ /* 0x004fe200030f0eff */
[----:B------:R-:W-:-:S05]  /*24290*/  @P0 IMAD.MOV.U32 R26, RZ, RZ, R14 ;  /* 0x000000ffff1a0224 */ /* 0x000fca00078e000e */
[----:B------:R2:W4:Y:S01]  /*242a0*/  @P0 LDG.E.U8 R3, desc[UR20][R26.64] ;  /* 0x000000141a030981 */ /* 0x000522000c1e1100 */
[----:B------:R-:W-:-:S13]  /*242b0*/  ISETP.GT.U32.AND P5, PT, R9, R15, PT ;  /* 0x0000000f0900720c */ /* 0x000fda0003fa4070 */
[----:B------:R-:W-:-:S05]  /*242c0*/  @!P5 IMAD.IADD R15, R15, 0x1, -R9 ;  /* 0x000000010f0fd824 */ /* 0x000fca00078e0a09 */
[C---:B------:R-:W-:Y:S01]  /*242d0*/  ISETP.GT.U32.AND P5, PT, R9.reuse, R15, PT ;  /* 0x0000000f0900720c */ /* 0x040fe20003fa4070 */
[----:B------:R-:W-:Y:S01]  /*242e0*/  @!P3 IMAD.MOV R25, RZ, RZ, -R25 ;  /* 0x000000ffff19b224 */ /* 0x000fe200078e0a19 */
[C---:B------:R-:W-:Y:S02]  /*242f0*/  ISETP.GT.U32.AND P3, PT, R9.reuse, R2, PT ;  /* 0x000000020900720c */ /* 0x040fe40003f64070 */
[----:B---3--:R-:W-:-:S09]  /*24300*/  ISETP.GT.U32.AND P6, PT, R9, R13, PT ;  /* 0x0000000d0900720c */ /* 0x008fd20003fc4070 */
[----:B------:R-:W-:-:S04]  /*24310*/  @!P5 IMAD.IADD R15, R15, 0x1, -R9 ;  /* 0x000000010f0fd824 */ /* 0x000fc800078e0a09 */
[----:B------:R-:W-:Y:S01]  /*24320*/  IMAD.MOV.U32 R24, RZ, RZ, R15 ;  /* 0x000000ffff187224 */ /* 0x000fe200078e000f */
[----:B--2---:R-:W-:-:S03]  /*24330*/  SEL R26, R47, R25, !P1 ;  /* 0x000000192f1a7207 */ /* 0x004fc60004800000 */
[----:B------:R-:W-:Y:S01]  /*24340*/  @!P2 IMAD.MOV R24, RZ, RZ, -R24 ;  /* 0x000000ffff18a224 */ /* 0x000fe200078e0a18 */
[----:B----4-:R-:W-:Y:S01]  /*24350*/  ISETP.GE.AND P2, PT, R11, RZ, PT ;  /* 0x000000ff0b00720c */ /* 0x010fe20003f46270 */
[----:B------:R2:W-:Y:S01]  /*24360*/  STL [R1+0x5e8], R4 ;  /* 0x0005e80401007387 */ /* 0x0005e20000100800 */
[--C-:B------:R-:W-:Y:S02]  /*24370*/  @!P3 IMAD.IADD R2, R2, 0x1, -R9.reuse ;  /* 0x000000010202b824 */ /* 0x100fe400078e0a09 */
[----:B------:R-:W-:Y:S01]  /*24380*/  SEL R25, R47, R24, !P1 ;  /* 0x000000182f197207 */ /* 0x000fe20004800000 */
[----:B------:R3:W-:Y:S01]  /*24390*/  STL [R1+0x5e4], R12 ;  /* 0x0005e40c01007387 */ /* 0x0007e20000100800 */
[----:B------:R-:W-:Y:S02]  /*243a0*/  IMAD R26, R26, UR6, RZ ;  /* 0x000000061a1a7c24 */ /* 0x000fe4000f8e02ff */
[----:B------:R-:W-:Y:S01]  /*243b0*/  @!P6 IMAD.IADD R13, R13, 0x1, -R9 ;  /* 0x000000010d0de824 */ /* 0x000fe200078e0a09 */
[----:B------:R-:W-:Y:S01]  /*243c0*/  PRMT R93, RZ, 0x7610, R93 ;  /* 0x00007610ff5d7816 */ /* 0x000fe2000000005d */
[----:B------:R-:W-:Y:S01]  /*243d0*/  IMAD.MOV.U32 R24, RZ, RZ, R2 ;  /* 0x000000ffff187224 */ /* 0x000fe200078e0002 */
[----:B--2---:R-:W2:Y:S01]  /*243e0*/  LDL R4, [R1+0x14d8] ;  /* 0x0014d80001047983 */ /* 0x004ea20000100800 */
[----:B0-----:R-:W-:Y:S01]  /*243f0*/  IMAD R25, R25, UR4, RZ ;  /* 0x0000000419197c24 */ /* 0x001fe2000f8e02ff */
[----:B------:R-:W-:Y:S01]  /*24400*/  ISETP.GT.U32.AND P5, PT, R9, R0, PT ;  /* 0x000000000900720c */ /* 0x000fe20003fa4070 */
[----:B------:R-:W-:Y:S01]  /*24410*/  @!P2 IMAD.MOV R24, RZ, RZ, -R24 ;  /* 0x000000ffff18a224 */ /* 0x000fe200078e0a18 */
[----:B---3--:R-:W3:Y:S01]  /*24420*/  LDL.LU R12, [R1+0x664] ;  /* 0x00066400010c7983 */ /* 0x008ee20000300800 */
[----:B------:R-:W-:Y:S01]  /*24430*/  PRMT R92, RZ, 0x7610, R92 ;  /* 0x00007610ff5c7816 */ /* 0x000fe2000000005c */
[----:B------:R-:W0:Y:S02]  /*24440*/  LDCU UR4, c[0x0][0x3b0] ;  /* 0x00007600ff0477ac */ /* 0x000e240008000800 */
[----:B------:R-:W-:Y:S01]  /*24450*/  STL [R1+0x618], R14 ;  /* 0x0006180e01007387 */ /* 0x000fe20000100800 */
[----:B------:R-:W-:Y:S01]  /*24460*/  PRMT R91, RZ, 0x7610, R91 ;  /* 0x00007610ff5b7816 */ /* 0x000fe2000000005b */
[----:B------:R-:W4:Y:S02]  /*24470*/  LDCU UR6, c[0x0][0x3b0] ;  /* 0x00007600ff0677ac */ /* 0x000f240008000800 */
[----:B------:R0:W-:Y:S04]  /*24480*/  STL.64 [R1+0x1718], R6 ;  /* 0x0017180601007387 */ /* 0x0001e80000100a00 */
[----:B------:R1:W-:Y:S04]  /*24490*/  STL [R1+0x614], R27 ;  /* 0x0006141b01007387 */ /* 0x0003e80000100800 */
[----:B------:R-:W3:Y:S01]  /*244a0*/  LDL.LU R15, [R1+0x1738] ;  /* 0x00173800010f7983 */ /* 0x000ee20000300800 */
[----:B0-----:R-:W-:-:S03]  /*244b0*/  IADD3 R7, P6, PT, R26, R8, RZ ;  /* 0x000000081a077210 */ /* 0x001fc60007fde0ff */
[----:B------:R-:W3:Y:S01]  /*244c0*/  LDL.LU R14, [R1+0x1734] ;  /* 0x00173400010e7983 */ /* 0x000ee20000300800 */
[----:B-1----:R-:W-:-:S03]  /*244d0*/  LEA.HI.X.SX32 R27, R26, R5, 0x1, P6 ;  /* 0x000000051a1b7211 */ /* 0x002fc600030f0eff */
[----:B------:R0:W-:Y:S01]  /*244e0*/  STL [R1+0x1720], R3 ;  /* 0x0017200301007387 */ /* 0x0001e20000100800 */
[----:B------:R-:W-:Y:S01]  /*244f0*/  SEL R26, R47, R24, !P1 ;  /* 0x000000182f1a7207 */ /* 0x000fe20004800000 */
[----:B------:R-:W-:Y:S02]  /*24500*/  @P0 IMAD.MOV.U32 R24, RZ, RZ, R7 ;  /* 0x000000ffff180224 */ /* 0x000fe400078e0007 */
[----:B------:R-:W-:Y:S01]  /*24510*/  @!P5 IMAD.IADD R0, R0, 0x1, -R9 ;  /* 0x000000010000d824 */ /* 0x000fe200078e0a09 */
[----:B------:R-:W3:Y:S01]  /*24520*/  LDL R11, [R1+0x14e0] ;  /* 0x0014e000010b7983 */ /* 0x000ee20000100800 */
[----:B0-----:R-:W-:-:S03]  /*24530*/  IADD3 R3, P2, PT, R25, R8, RZ ;  /* 0x0000000819037210 */ /* 0x001fc60007f5e0ff */
[----:B------:R-:W3:Y:S01]  /*24540*/  LDL.LU R2, [R1+0x6a0] ;  /* 0x0006a00001027983 */ /* 0x000ee20000300800 */
[----:B------:R-:W-:Y:S01]  /*24550*/  LEA.HI.X.SX32 R6, R25, R5, 0x1, P2 ;  /* 0x0000000519067211 */ /* 0x000fe200010f0eff */
[----:B------:R-:W-:-:S05]  /*24560*/  @P0 IMAD.MOV.U32 R25, RZ, RZ, R27 ;  /* 0x000000ffff190224 */ /* 0x000fca00078e001b */
[----:B------:R-:W3:Y:S01]  /*24570*/  @P0 LDG.E.U8 R93, desc[UR20][R24.64] ;  /* 0x00000014185d0981 */ /* 0x000ee2000c1e1100 */
[----:B------:R-:W-:-:S03]  /*24580*/  ISETP.GT.U32.AND P5, PT, R9, R0, PT ;  /* 0x000000000900720c */ /* 0x000fc60003fa4070 */
[----:B------:R-:W-:Y:S04]  /*24590*/  STL [R1+0x620], R7 ;  /* 0x0006200701007387 */ /* 0x000fe80000100800 */
[----:B------:R-:W-:Y:S06]  /*245a0*/  STL [R1+0x628], R3 ;  /* 0x0006280301007387 */ /* 0x000fec0000100800 */
[----:B------:R-:W-:Y:S01]  /*245b0*/  @!P5 IMAD.IADD R0, R0, 0x1, -R9 ;  /* 0x000000010000d824 */ /* 0x000fe200078e0a09 */
[----:B--2---:R-:W-:-:S02]  /*245c0*/  ISETP.GE.AND P5, PT, R4, RZ, PT ;  /* 0x000000ff0400720c */ /* 0x004fc40003fa6270 */
[----:B------:R-:W2:Y:S04]  /*245d0*/  LDL R4, [R1+0x14fc] ;  /* 0x0014fc0001047983 */ /* 0x000ea80000100800 */
[----:B------:R-:W-:Y:S04]  /*245e0*/  STL [R1+0x61c], R27 ;  /* 0x00061c1b01007387 */ /* 0x000fe80000100800 */
[----:B------:R-:W-:Y:S04]  /*245f0*/  STL [R1+0x624], R6 ;  /* 0x0006240601007387 */ /* 0x000fe80000100800 */
[----:B---3--:R0:W-:Y:S04]  /*24600*/  STL [R1+0x1724], R93 ;  /* 0x0017245d01007387 */ /* 0x0081e80000100800 */
[----:B0-----:R-:W3:Y:S01]  /*24610*/  LDL.LU R93, [R1+0x694] ;  /* 0x00069400015d7983 */ /* 0x001ee20000300800 */
[----:B------:R-:W-:-:S02]  /*24620*/  @P0 IMAD.MOV.U32 R24, RZ, RZ, R3 ;  /* 0x000000ffff180224 */ /* 0x000fc400078e0003 */
[----:B------:R-:W-:Y:S01]  /*24630*/  @P0 IMAD.MOV.U32 R25, RZ, RZ, R6 ;  /* 0x000000ffff190224 */ /* 0x000fe200078e0006 */
[C---:B------:R-:W-:Y:S01]  /*24640*/  ISETP.GT.U32.AND P3, PT, R9.reuse, R13, PT ;  /* 0x0000000d0900720c */ /* 0x040fe20003f64070 */
[----:B------:R-:W-:Y:S01]  /*24650*/  IMAD R26, R26, UR5, RZ ;  /* 0x000000051a1a7c24 */ /* 0x000fe2000f8e02ff */
[----:B------:R-:W-:Y:S01]  /*24660*/  ISETP.GT.U32.AND P2, PT, R9, R12, PT ;  /* 0x0000000c0900720c */ /* 0x000fe20003f44070 */
[----:B------:R-:W0:Y:S01]  /*24670*/  LDCU UR5, c[0x0][0x3b0] ;  /* 0x00007600ff0577ac */ /* 0x000e220008000800 */
[----:B------:R1:W2:Y:S01]  /*24680*/  @P0 LDG.E.U8 R92, desc[UR20][R24.64] ;  /* 0x00000014185c0981 */ /* 0x0002a2000c1e1100 */
[----:B------:R-:W-:-:S03]  /*24690*/  ISETP.GE.AND P6, PT, R11, RZ, PT ;  /* 0x000000ff0b00720c */ /* 0x000fc60003fc6270 */
[----:B------:R-:W2:Y:S01]  /*246a0*/  LDL.LU R11, [R1+0x69c] ;  /* 0x00069c00010b7983 */ /* 0x000ea20000300800 */
[----:B-1----:R-:W-:-:S04]  /*246b0*/  IMAD.MOV.U32 R24, RZ, RZ, R0 ;  /* 0x000000ffff187224 */ /* 0x002fc800078e0000 */
[----:B------:R-:W-:Y:S01]  /*246c0*/  @!P5 IMAD.MOV R24, RZ, RZ, -R24 ;  /* 0x000000ffff18d224 */ /* 0x000fe200078e0a18 */
[----:B------:R-:W-:Y:S01]  /*246d0*/  IADD3 R0, P5, PT, R26, R8, RZ ;  /* 0x000000081a007210 */ /* 0x000fe20007fbe0ff */
[----:B------:R-:W-:-:S03]  /*246e0*/  @!P3 IMAD.IADD R13, R13, 0x1, -R9 ;  /* 0x000000010d0db824 */ /* 0x000fc600078e0a09 */
[----:B------:R-:W-:Y:S01]  /*246f0*/  LEA.HI.X.SX32 R3, R26, R5, 0x1, P5 ;  /* 0x000000051a037211 */ /* 0x000fe200028f0eff */
[----:B------:R1:W-:Y:S01]  /*24700*/  STL [R1+0x658], R0 ;  /* 0x0006580001007387 */ /* 0x0003e20000100800 */
[----:B------:R-:W-:Y:S01]  /*24710*/  SEL R25, R47, R24, !P1 ;  /* 0x000000182f197207 */ /* 0x000fe20004800000 */
[----:B------:R-:W-:Y:S02]  /*24720*/  IMAD.MOV.U32 R24, RZ, RZ, R13 ;  /* 0x000000ffff187224 */ /* 0x000fe400078e000d */
[----:B------:R0:W-:Y:S01]  /*24730*/  STL [R1+0x654], R3 ;  /* 0x0006540301007387 */ /* 0x0001e20000100800 */
[----:B------:R-:W-:-:S03]  /*24740*/  @!P2 IMAD.IADD R12, R12, 0x1, -R9 ;  /* 0x000000010c0ca824 */ /* 0x000fc600078e0a09 */
[----:B------:R-:W4:Y:S01]  /*24750*/  LDL R13, [R1+0x1504] ;  /* 0x00150400010d7983 */ /* 0x000f220000100800 */
[----:B------:R-:W-:Y:S01]  /*24760*/  IMAD R25, R25, UR7, RZ ;  /* 0x0000000719197c24 */ /* 0x000fe2000f8e02ff */
[----:B------:R-:W-:Y:S01]  /*24770*/  ISETP.GT.U32.AND P2, PT, R9, R12, PT ;  /* 0x0000000c0900720c */ /* 0x000fe20003f44070 */
[----:B------:R-:W-:Y:S01]  /*24780*/  @!P6 IMAD.MOV R24, RZ, RZ, -R24 ;  /* 0x000000ffff18e224 */ /* 0x000fe200078e0a18 */
[----:B------:R-:W4:Y:S01]  /*24790*/  LDL.LU R6, [R1+0x6d8] ;  /* 0x0006d80001067983 */ /* 0x000f220000300800 */
[----:B------:R-:W-:Y:S01]  /*247a0*/  @P0 IMAD.MOV.U32 R26, RZ, RZ, R0 ;  /* 0x000000ffff1a0224 */ /* 0x000fe200078e0000 */
[----:B-1----:R-:W-:Y:S01]  /*247b0*/  IADD3 R0, P6, PT, R25, R8, RZ ;  /* 0x0000000819007210 */ /* 0x002fe20007fde0ff */
[----:B------:R-:W-:Y:S01]  /*247c0*/  @P0 IMAD.MOV.U32 R27, RZ, RZ, R3 ;  /* 0x000000ffff1b0224 */ /* 0x000fe200078e0003 */
[----:B------:R-:W4:Y:S01]  /*247d0*/  LDL R7, [R1+0x14f8] ;  /* 0x0014f80001077983 */ /* 0x000f220000100800 */
[----:B------:R-:W-:Y:S01]  /*247e0*/  SEL R24, R47, R24, !P1 ;  /* 0x000000182f187207 */ /* 0x000fe20004800000 */
[----:B------:R-:W1:Y:S01]  /*247f0*/  LDCU UR7, c[0x0][0x3b0] ;  /* 0x00007600ff0777ac */ /* 0x000e620008000800 */
[----:B0-----:R-:W-:Y:S01]  /*24800*/  LEA.HI.X.SX32 R3, R25, R5, 0x1, P6 ;  /* 0x0000000519037211 */ /* 0x001fe200030f0eff */
[----:B------:R0:W4:Y:S01]  /*24810*/  @P0 LDG.E.U8 R91, desc[UR20][R26.64] ;  /* 0x000000141a5b0981 */ /* 0x000122000c1e1100 */
[----:B------:R-:W-:-:S02]  /*24820*/  PRMT R90, RZ, 0x7610, R90 ;  /* 0x00007610ff5a7816 */ /* 0x000fc4000000005a */
[----:B------:R-:W-:Y:S02]  /*24830*/  @!P2 IMAD.IADD R12, R12, 0x1, -R9 ;  /* 0x000000010c0ca824 */ /* 0x000fe400078e0a09 */
[----:B------:R-:W-:Y:S02]  /*24840*/  @P0 IMAD.MOV.U32 R25, RZ, RZ, R3 ;  /* 0x000000ffff190224 */ /* 0x000fe400078e0003 */
[----:B0-----:R-:W-:Y:S01]  /*24850*/  IMAD R26, R24, UR4, RZ ;  /* 0x00000004181a7c24 */ /* 0x001fe2000f8e02ff */
[----:B------:R0:W-:Y:S01]  /*24860*/  STL [R1+0x660], R0 ;  /* 0x0006600001007387 */ /* 0x0001e20000100800 */
[----:B------:R-:W-:Y:S01]  /*24870*/  @P0 IMAD.MOV.U32 R24, RZ, RZ, R0 ;  /* 0x000000ffff180224 */ /* 0x000fe200078e0000 */
[----:B---3--:R-:W-:-:S04]  /*24880*/  ISETP.GT.U32.AND P3, PT, R9, R93, PT ;  /* 0x0000005d0900720c */ /* 0x008fc80003f64070 */
[----:B------:R3:W4:Y:S01]  /*24890*/  @P0 LDG.E.U8 R90, desc[UR20][R24.64] ;  /* 0x00000014185a0981 */ /* 0x000722000c1e1100 */
[----:B------:R-:W-:Y:S01]  /*248a0*/  ISETP.GT.U32.AND P5, PT, R9, R2, PT ;  /* 0x000000020900720c */ /* 0x000fe20003fa4070 */
[----:B------:R-:W0:Y:S07]  /*248b0*/  LDCU UR4, c[0x0][0x3b0] ;  /* 0x00007600ff0477ac */ /* 0x000e2e0008000800 */
[--C-:B------:R-:W-:Y:S01]  /*248c0*/  @!P3 IMAD.IADD R93, R93, 0x1, -R9.reuse ;  /* 0x000000015d5db824 */ /* 0x100fe200078e0a09 */
[----:B--2---:R-:W-:Y:S01]  /*248d0*/  ISETP.GE.AND P3, PT, R4, RZ, PT ;  /* 0x000000ff0400720c */ /* 0x004fe20003f66270 */
[----:B---3--:R-:W-:Y:S01]  /*248e0*/  IMAD.MOV.U32 R24, RZ, RZ, R12 ;  /* 0x000000ffff187224 */ /* 0x008fe200078e000c */
[----:B------:R-:W2:Y:S04]  /*248f0*/  LDL.LU R4, [R1+0x6d4] ;  /* 0x0006d40001047983 */ /* 0x000ea80000300800 */
[----:B------:R3:W-:Y:S04]  /*24900*/  STL [R1+0x65c], R3 ;  /* 0x00065c0301007387 */ /* 0x0007e80000100800 */
[----:B------:R-:W2:Y:S01]  /*24910*/  LDL R12, [R1+0x1518] ;  /* 0x00151800010c7983 */ /* 0x000ea20000100800 */
[----:B0-----:R-:W-:Y:S01]  /*24920*/  IADD3 R0, P2, PT, R26, R8, RZ ;  /* 0x000000081a007210 */ /* 0x001fe20007f5e0ff */
[----:B------:R-:W-:-:S02]  /*24930*/  @!P5 IMAD.IADD R2, R2, 0x1, -R9 ;  /* 0x000000010202d824 */ /* 0x000fc400078e0a09 */
[----:B------:R-:W-:Y:S01]  /*24940*/  @!P3 IMAD.MOV R24, RZ, RZ, -R24 ;  /* 0x000000ffff18b224 */ /* 0x000fe200078e0a18 */
[C---:B------:R-:W-:Y:S02]  /*24950*/  ISETP.GT.U32.AND P3, PT, R9.reuse, R11, PT ;  /* 0x0000000b0900720c */ /* 0x040fe40003f64070 */
[----:B---3--:R-:W-:Y:S01]  /*24960*/  LEA.HI.X.SX32 R3, R26, R5, 0x1, P2 ;  /* 0x000000051a037211 */ /* 0x008fe200010f0eff */
[----:B------:R0:W-:Y:S01]  /*24970*/  STL [R1+0x668], R0 ;  /* 0x0006680001007387 */ /* 0x0001e20000100800 */
[----:B------:R-:W-:-:S03]  /*24980*/  ISETP.GT.U32.AND P6, PT, R9, R2, PT ;  /* 0x000000020900720c */ /* 0x000fc60003fc4070 */
[----:B------:R3:W-:Y:S01]  /*24990*/  STL [R1+0x664], R3 ;  /* 0x0006640301007387 */ /* 0x0007e20000100800 */
[----:B----4-:R-:W-:-:S03]  /*249a0*/  ISETP.GE.AND P2, PT, R13, RZ, PT ;  /* 0x000000ff0d00720c */ /* 0x010fc60003f46270 */
[----:B------:R-:W4:Y:S01]  /*249b0*/  LDL R13, [R1+0x1520] ;  /* 0x00152000010d7983 */ /* 0x000f220000100800 */
[----:B------:R-:W-:Y:S01]  /*249c0*/  SEL R26, R47, R24, !P1 ;  /* 0x000000182f1a7207 */ /* 0x000fe20004800000 */
[----:B------:R-:W-:Y:S01]  /*249d0*/  @!P3 IMAD.IADD R11, R11, 0x1, -R9 ;  /* 0x000000010b0bb824 */ /* 0x000fe200078e0a09 */
[----:B------:R-:W-:-:S03]  /*249e0*/  ISETP.GE.AND P3, PT, R7, RZ, PT ;  /* 0x000000ff0700720c */ /* 0x000fc60003f66270 */
[----:B------:R-:W-:Y:S01]  /*249f0*/  IMAD R26, R26, UR5, RZ ;  /* 0x000000051a1a7c24 */ /* 0x000fe2000f8e02ff */
[----:B------:R-:W-:Y:S01]  /*24a00*/  PRMT R89, RZ, 0x7610, R89 ;  /* 0x00007610ff597816 */ /* 0x000fe20000000059 */
[----:B------:R-:W-:Y:S01]  /*24a10*/  @P0 IMAD.MOV.U32 R24, RZ, RZ, R0 ;  /* 0x000000ffff180224 */ /* 0x000fe200078e0000 */
[----:B------:R-:W-:Y:S01]  /*24a20*/  ISETP.GT.U32.AND P5, PT, R9, R93, PT ;  /* 0x0000005d0900720c */ /* 0x000fe20003fa4070 */
[----:B------:R-:W-:Y:S01]  /*24a30*/  @P0 IMAD.MOV.U32 R25, RZ, RZ, R3 ;  /* 0x000000ffff190224 */ /* 0x000fe200078e0003 */
[----:B0-----:R-:W4:Y:S01]  /*24a40*/  LDL.LU R0, [R1+0x6e4] ;  /* 0x0006e40001007983 */ /* 0x001f220000300800 */
[----:B------:R-:W-:Y:S01]  /*24a50*/  @!P6 IMAD.IADD R2, R2, 0x1, -R9 ;  /* 0x000000010202e824 */ /* 0x000fe200078e0a09 */
[C---:B---3--:R-:W-:Y:S01]  /*24a60*/  IADD3 R3, P6, PT, R26.reuse, R8, RZ ;  /* 0x000000081a037210 */ /* 0x048fe20007fde0ff */
[----:B------:R-:W0:Y:S01]  /*24a70*/  LDCU UR5, c[0x0][0x3b0] ;  /* 0x00007600ff0577ac */ /* 0x000e220008000800 */
[----:B------:R3:W4:Y:S02]  /*24a80*/  @P0 LDG.E.U8 R89, desc[UR20][R24.64] ;  /* 0x0000001418590981 */ /* 0x000724000c1e1100 */
[----:B------:R-:W-:-:S02]  /*24a90*/  LEA.HI.X.SX32 R7, R26, R5, 0x1, P6 ;  /* 0x000000051a077211 */ /* 0x000fc400030f0eff */
[----:B------:R-:W-:Y:S01]  /*24aa0*/  STL [R1+0x698], R3 ;  /* 0x0006980301007387 */ /* 0x000fe20000100800 */
[----:B---3--:R-:W-:-:S03]  /*24ab0*/  IMAD.MOV.U32 R24, RZ, RZ, R2 ;  /* 0x000000ffff187224 */ /* 0x008fc600078e0002 */
[----:B------:R3:W-:Y:S01]  /*24ac0*/  STL [R1+0x694], R7 ;  /* 0x0006940701007387 */ /* 0x0007e20000100800 */
[----:B------:R-:W-:Y:S02]  /*24ad0*/  @P0 IMAD.MOV.U32 R27, RZ, RZ, R7 ;  /* 0x000000ffff1b0224 */ /* 0x000fe400078e0007 */
[----:B------:R-:W-:Y:S01]  /*24ae0*/  @!P3 IMAD.MOV R24, RZ, RZ, -R24 ;  /* 0x000000ffff18b224 */ /* 0x000fe200078e0a18 */
[----:B---3--:R-:W3:Y:S01]  /*24af0*/  LDL.LU R7, [R1+0x71c] ;  /* 0x00071c0001077983 */ /* 0x008ee20000300800 */
[----:B------:R-:W-:Y:S01]  /*24b00*/  @!P5 IMAD.IADD R93, R93, 0x1, -R9 ;  /* 0x000000015d5dd824 */ /* 0x000fe200078e0a09 */
[----:B--2---:R-:W-:Y:S02]  /*24b10*/  ISETP.GE.AND P3, PT, R12, RZ, PT ;  /* 0x000000ff0c00720c */ /* 0x004fe40003f66270 */
[----:B------:R-:W2:Y:S01]  /*24b20*/  LDL R12, [R1+0x1528] ;  /* 0x00152800010c7983 */ /* 0x000ea20000100800 */
[----:B------:R-:W-:Y:S01]  /*24b30*/  IMAD.MOV.U32 R25, RZ, RZ, R93 ;  /* 0x000000ffff197224 */ /* 0x000fe200078e005d */
[----:B------:R-:W-:-:S03]  /*24b40*/  ISETP.GT.U32.AND P6, PT, R9, R4, PT ;  /* 0x000000040900720c */ /* 0x000fc60003fc4070 */
[----:B------:R-:W-:Y:S01]  /*24b50*/  @!P2 IMAD.MOV R25, RZ, RZ, -R25 ;  /* 0x000000ffff19a224 */ /* 0x000fe200078e0a19 */
[----:B------:R-:W-:Y:S01]  /*24b60*/  ISETP.GT.U32.AND P2, PT, R9, R11, PT ;  /* 0x0000000b0900720c */ /* 0x000fe20003f44070 */
[----:B------:R-:W-:Y:S01]  /*24b70*/  @P0 IMAD.MOV.U32 R26, RZ, RZ, R3 ;  /* 0x000000ffff1a0224 */ /* 0x000fe200078e0003 */
[----:B------:R-:W-:Y:S02]  /*24b80*/  PRMT R88, RZ, 0x7610, R88 ;  /* 0x00007610ff587816 */ /* 0x000fe40000000058 */
[----:B------:R-:W-:Y:S02]  /*24b90*/  SEL R25, R47, R25, !P1 ;  /* 0x000000192f197207 */ /* 0x000fe40004800000 */
[----:B------:R-:W-:Y:S02]  /*24ba0*/  ISETP.GT.U32.AND P5, PT, R9, R6, PT ;  /* 0x000000060900720c */ /* 0x000fe40003fa4070 */
[----:B------:R0:W3:Y:S01]  /*24bb0*/  @P0 LDG.E.U8 R88, desc[UR20][R26.64] ;  /* 0x000000141a580981 */ /* 0x0000e2000c1e1100 */
[----:B------:R-:W-:-:S04]  /*24bc0*/  @!P6 IMAD.IADD R4, R4, 0x1, -R9 ;  /* 0x000000010404e824 */ /* 0x000fc800078e0a09 */
[----:B------:R-:W-:Y:S02]  /*24bd0*/  @!P2 IMAD.IADD R11, R11, 0x1, -R9 ;  /* 0x000000010b0ba824 */ /* 0x000fe400078e0a09 */
[----:B0-----:R-:W-:-:S04]  /*24be0*/  IMAD R26, R25, UR4, RZ ;  /* 0x00000004191a7c24 */ /* 0x001fc8000f8e02ff */
[----:B------:R-:W-:Y:S01]  /*24bf0*/  @!P5 IMAD.IADD R6, R6, 0x1, -R9 ;  /* 0x000000010606d824 */ /* 0x000fe200078e0a09 */
[----:B----4-:R-:W-:Y:S01]  /*24c00*/  ISETP.GE.AND P2, PT, R13, RZ, PT ;  /* 0x000000ff0d00720c */ /* 0x010fe20003f46270 */
[----:B------:R-:W-:Y:S01]  /*24c10*/  IMAD.MOV.U32 R25, RZ, RZ, R11 ;  /* 0x000000ffff197224 */ /* 0x000fe200078e000b */
[C---:B------:R-:W-:Y:S01]  /*24c20*/  IADD3 R3, P6, PT, R26.reuse, R8, RZ ;  /* 0x000000081a037210 */ /* 0x040fe20007fde0ff */
[----:B------:R-:W0:Y:S03]  /*24c30*/  LDCU UR4, c[0x0][0x3b0] ;  /* 0x00007600ff0477ac */ /* 0x000e260008000800 */
[----:B------:R-:W-:Y:S01]  /*24c40*/  LEA.HI.X.SX32 R11, R26, R5, 0x1, P6 ;  /* 0x000000051a0b7211 */ /* 0x000fe200030f0eff */
[----:B------:R-:W-:Y:S01]  /*24c50*/  STL [R1+0x6a0], R3 ;  /* 0x0006a00301007387 */ /* 0x000fe20000100800 */
[----:B------:R-:W-:-:S03]  /*24c60*/  ISETP.GT.U32.AND P5, PT, R9, R6, PT ;  /* 0x000000060900720c */ /* 0x000fc60003fa4070 */
[----:B------:R4:W-:Y:S01]  /*24c70*/  STL [R1+0x69c], R11 ;  /* 0x00069c0b01007387 */ /* 0x0009e20000100800 */
[----:B------:R-:W-:-:S03]  /*24c80*/  SEL R24, R47, R24, !P1 ;  /* 0x000000182f187207 */ /* 0x000fc60004800000 */
[----:B------:R-:W3:Y:S02]  /*24c90*/  LDL R13, [R1+0x1544] ;  /* 0x00154400010d7983 */ /* 0x000ee40000100800 */
[----:B------:R-:W-:Y:S01]  /*24ca0*/  IMAD R24, R24, UR5, RZ ;  /* 0x0000000518187c24 */ /* 0x000fe2000f8e02ff */
[----:B------:R-:W-:Y:S01]  /*24cb0*/  PRMT R87, RZ, 0x7610, R87 ;  /* 0x00007610ff577816 */ /* 0x000fe20000000057 */
[----:B------:R-:W-:Y:S01]  /*24cc0*/  @P0 IMAD.MOV.U32 R26, RZ, RZ, R3 ;  /* 0x000000ffff1a0224 */ /* 0x000fe200078e0003 */
[----:B------:R-:W-:Y:S01]  /*24cd0*/  PRMT R86, RZ, 0x7610, R86 ;  /* 0x00007610ff567816 */ /* 0x000fe20000000056 */
[----:B------:R-:W-:Y:S01]  /*24ce0*/  @!P5 IMAD.IADD R6, R6, 0x1, -R9 ;  /* 0x000000010606d824 */ /* 0x000fe200078e0a09 */
[C---:B------:R-:W-:Y:S01]  /*24cf0*/  IADD3 R2, P6, PT, R24.reuse, R8, RZ ;  /* 0x0000000818027210 */ /* 0x040fe20007fde0ff */
[----:B------:R-:W-:Y:S01]  /*24d00*/  @P0 IMAD.MOV.U32 R27, RZ, RZ, R11 ;  /* 0x000000ffff1b0224 */ /* 0x000fe200078e000b */
[----:B------:R-:W0:Y:S01]  /*24d10*/  LDCU UR5, c[0x0][0x3b0] ;  /* 0x00007600ff0577ac */ /* 0x000e220008000800 */
[----:B----4-:R-:W4:Y:S01]  /*24d20*/  LDL.LU R11, [R1+0x724] ;  /* 0x00072400010b7983 */ /* 0x010f220000300800 */
[----:B------:R-:W-:Y:S01]  /*24d30*/  LEA.HI.X.SX32 R3, R24, R5, 0x1, P6 ;  /* 0x0000000518037211 */ /* 0x000fe200030f0eff */
[----:B------:R-:W-:-:S02]  /*24d40*/  IMAD.MOV.U32 R24, RZ, RZ, R6 ;  /* 0x000000ffff187224 */ /* 0x000fc400078e0006 */
[----:B------:R0:W-:Y:S02]  /*24d50*/  STL [R1+0x6a8], R2 ;  /* 0x0006a80201007387 */ /* 0x0001e40000100800 */
[----:B------:R-:W-:Y:S02]  /*24d60*/  @!P2 IMAD.MOV R24, RZ, RZ, -R24 ;  /* 0x000000ffff18a224 */ /* 0x000fe400078e0a18 */
[----:B------:R0:W-:Y:S01]  /*24d70*/  STL [R1+0x6a4], R3 ;  /* 0x0006a40301007387 */ /* 0x0001e20000100800 */
[----:B------:R-:W-:-:S03]  /*24d80*/  @!P3 IMAD.MOV R25, RZ, RZ, -R25 ;  /* 0x000000ffff19b224 */ /* 0x000fc600078e0a19 */
[----:B------:R0:W4:Y:S01]  /*24d90*/  @P0 LDG.E.U8 R87, desc[UR20][R26.64] ;  /* 0x000000141a570981 */ /* 0x000122000c1e1100 */
[----:B--2---:R-:W-:-:S03]  /*24da0*/  ISETP.GE.AND P2, PT, R12, RZ, PT ;  /* 0x000000ff0c00720c */ /* 0x004fc60003f46270 */
[----:B------:R-:W2:Y:S01]  /*24db0*/  LDL R12, [R1+0x1538] ;  /* 0x00153800010c7983 */ /* 0x000ea20000100800 */
[C---:B------:R-:W-:Y:S01]  /*24dc0*/  ISETP.GT.U32.AND P3, PT, R9.reuse, R4, PT ;  /* 0x000000040900720c */ /* 0x040fe20003f64070 */
[----:B0-----:R-:W-:Y:S02]  /*24dd0*/  @P0 IMAD.MOV.U32 R26, RZ, RZ, R2 ;  /* 0x000000ffff1a0224 */ /* 0x001fe400078e0002 */
[----:B------:R-:W-:Y:S01]  /*24de0*/  @P0 IMAD.MOV.U32 R27, RZ, RZ, R3 ;  /* 0x000000ffff1b0224 */ /* 0x000fe200078e0003 */
[C---:B---3--:R-:W-:Y:S01]  /*24df0*/  ISETP.GT.U32.AND P6, PT, R9.reuse, R7, PT ;  /* 0x000000070900720c */ /* 0x048fe20003fc4070 */
[----:B------:R-:W3:Y:S01]  /*24e00*/  LDL.LU R93, [R1+0x72c] ;  /* 0x00072c00015d7983 */ /* 0x000ee20000300800 */
[----:B------:R-:W-:-:S03]  /*24e10*/  ISETP.GT.U32.AND P5, PT, R9, R0, PT ;  /* 0x000000000900720c */ /* 0x000fc60003fa4070 */
[----:B------:R0:W3:Y:S04]  /*24e20*/  @P0 LDG.E.U8 R86, desc[UR20][R26.64] ;  /* 0x000000141a560981 */ /* 0x0000e8000c1e1100 */
[----:B------:R-:W-:Y:S01]  /*24e30*/  @!P3 IMAD.IADD R4, R4, 0x1, -R9 ;  /* 0x000000010404b824 */ /* 0x000fe200078e0a09 */
[C---:B0-----:R-:W-:Y:S02]  /*24e40*/  SEL R26, R47.reuse, R25, !P1 ;  /* 0x000000192f1a7207 */ /* 0x041fe40004800000 */
[----:B------:R-:W-:Y:S01]  /*24e50*/  SEL R25, R47, R24, !P1 ;  /* 0x000000182f197207 */ /* 0x000fe20004800000 */
[----:B------:R-:W-:Y:S02]  /*24e60*/  IMAD.MOV.U32 R24, RZ, RZ, R4 ;  /* 0x000000ffff187224 */ /* 0x000fe400078e0004 */
[----:B------:R-:W-:Y:S01]  /*24e70*/  IMAD R26, R26, UR6, RZ ;  /* 0x000000061a1a7c24 */ /* 0x000fe2000f8e02ff */
[----:B------:R-:W3:Y:S01]  /*24e80*/  LDL.LU R4, [R1+0x418] ;  /* 0x0004180001047983 */ /* 0x000ee20000300800 */
[----:B------:R-:W-:Y:S01]  /*24e90*/  IMAD R25, R25, UR4, RZ ;  /* 0x0000000419197c24 */ /* 0x000fe2000f8e02ff */
[----:B------:R-:W-:Y:S01]  /*24ea0*/  PRMT R85, RZ, 0x7610, R85 ;  /* 0x00007610ff557816 */ /* 0x000fe20000000055 */
[--C-:B------:R-:W-:Y:S01]  /*24eb0*/  @!P6 IMAD.IADD R7, R7, 0x1, -R9.reuse ;  /* 0x000000010707e824 */ /* 0x100fe200078e0a09 */
[-C--:B------:R-:W-:Y:S01]  /*24ec0*/  IADD3 R6, P6, PT, R26, R8.reuse, RZ ;  /* 0x000000081a067210 */ /* 0x080fe20007fde0ff */
[----:B------:R-:W-:Y:S01]  /*24ed0*/  @!P2 IMAD.MOV R24, RZ, RZ, -R24 ;  /* 0x000000ffff18a224 */ /* 0x000fe200078e0a18 */
[----:B------:R-:W-:Y:S01]  /*24ee0*/  IADD3 R2, P2, PT, R25, R8, RZ ;  /* 0x0000000819027210 */ /* 0x000fe20007f5e0ff */
[----:B------:R-:W-:Y:S01]  /*24ef0*/  @!P5 IMAD.IADD R0, R0, 0x1, -R9 ;  /* 0x000000010000d824 */ /* 0x000fe200078e0a09 */
[----:B------:R-:W-:Y:S01]  /*24f00*/  LEA.HI.X.SX32 R27, R26, R5, 0x1, P6 ;  /* 0x000000051a1b7211 */ /* 0x000fe200030f0eff */
[----:B------:R-:W-:Y:S01]  /*24f10*/  STL [R1+0x6d8], R6 ;  /* 0x0006d80601007387 */ /* 0x000fe20000100800 */
[----:B------:R-:W-:Y:S01]  /*24f20*/  PRMT R84, RZ, 0x7610, R84 ;  /* 0x00007610ff547816 */ /* 0x000fe20000000054 */
[----:B------:R-:W0:Y:S01]  /*24f30*/  LDCU UR4, c[0x0][0x3b0] ;  /* 0x00007600ff0477ac */ /* 0x000e220008000800 */
[----:B------:R-:W-:Y:S01]  /*24f40*/  ISETP.GT.U32.AND P5, PT, R9, R0, PT ;  /* 0x000000000900720c */ /* 0x000fe20003fa4070 */
[----:B------:R0:W-:Y:S01]  /*24f50*/  STL [R1+0x6e0], R2 ;  /* 0x0006e00201007387 */ /* 0x0001e20000100800 */
[----:B------:R-:W-:Y:S01]  /*24f60*/  ISETP.GE.AND P6, PT, R13, RZ, PT ;  /* 0x000000ff0d00720c */ /* 0x000fe20003fc6270 */
[----:B------:R-:W0:Y:S02]  /*24f70*/  LDCU UR6, c[0x0][0x3b0] ;  /* 0x00007600ff0677ac */ /* 0x000e240008000800 */
[----:B------:R-:W3:Y:S01]  /*24f80*/  LDL R13, [R1+0x1540] ;  /* 0x00154000010d7983 */ /* 0x000ee20000100800 */
[----:B------:R-:W-:-:S02]  /*24f90*/  ISETP.GT.U32.AND P3, PT, R9, R7, PT ;  /* 0x000000070900720c */ /* 0x000fc40003f64070 */
[----:B------:R-:W-:Y:S01]  /*24fa0*/  LEA.HI.X.SX32 R3, R25, R5, 0x1, P2 ;  /* 0x0000000519037211 */ /* 0x000fe200010f0eff */
[----:B------:R-:W-:Y:S01]  /*24fb0*/  @P0 IMAD.MOV.U32 R25, RZ, RZ, R27 ;  /* 0x000000ffff190224 */ /* 0x000fe200078e001b */
[----:B------:R-:W-:Y:S01]  /*24fc0*/  SEL R26, R47, R24, !P1 ;  /* 0x000000182f1a7207 */ /* 0x000fe20004800000 */
[----:B------:R-:W-:Y:S02]  /*24fd0*/  @P0 IMAD.MOV.U32 R24, RZ, RZ, R6 ;  /* 0x000000ffff180224 */ /* 0x000fe400078e0006 */
[----:B------:R-:W-:-:S03]  /*24fe0*/  @!P5 IMAD.IADD R0, R0, 0x1, -R9 ;  /* 0x000000010000d824 */ /* 0x000fc600078e0a09 */
[----:B------:R0:W3:Y:S01]  /*24ff0*/  @P0 LDG.E.U8 R85, desc[UR20][R24.64] ;  /* 0x0000001418550981 */ /* 0x0000e2000c1e1100 */
[----:B------:R-:W-:Y:S02]  /*25000*/  IMAD R26, R26, UR5, RZ ;  /* 0x000000051a1a7c24 */ /* 0x000fe4000f8e02ff */
[----:B------:R-:W-:Y:S01]  /*25010*/  @!P3 IMAD.IADD R7, R7, 0x1, -R9 ;  /* 0x000000010707b824 */ /* 0x000fe200078e0a09 */
[----:B------:R-:W-:Y:S01]  /*25020*/  STL [R1+0x6d4], R27 ;  /* 0x0006d41b01007387 */ /* 0x000fe20000100800 */
[----:B----4-:R-:W-:Y:S01]  /*25030*/  ISETP.GT.U32.AND P2, PT, R9, R11, PT ;  /* 0x0000000b0900720c */ /* 0x010fe20003f44070 */
[----:B------:R-:W4:Y:S01]  /*25040*/  LDCU UR5, c[0x0][0x3b0] ;  /* 0x00007600ff0577ac */ /* 0x000f220008000800 */
[----:B0-----:R-:W-:Y:S02]  /*25050*/  @P0 IMAD.MOV.U32 R24, RZ, RZ, R2 ;  /* 0x000000ffff180224 */ /* 0x001fe400078e0002 */
[----:B------:R-:W-:-:S05]  /*25060*/  @P0 IMAD.MOV.U32 R25, RZ, RZ, R3 ;  /* 0x000000ffff190224 */ /* 0x000fca00078e0003 */
[----:B------:R0:W4:Y:S02]  /*25070*/  @P0 LDG.E.U8 R84, desc[UR20][R24.64] ;  /* 0x0000001418540981 */ /* 0x000124000c1e1100 */
[----:B0-----:R-:W-:Y:S01]  /*25080*/  IMAD.MOV.U32 R24, RZ, RZ, R0 ;  /* 0x000000ffff187224 */ /* 0x001fe200078e0000 */
[C---:B------:R-:W-:Y:S01]  /*25090*/  IADD3 R0, P3, PT, R26.reuse, R8, RZ ;  /* 0x000000081a007210 */ /* 0x040fe20007f7e0ff */
[----:B------:R-:W-:Y:S03]  /*250a0*/  STL [R1+0x6dc], R3 ;  /* 0x0006dc0301007387 */ /* 0x000fe60000100800 */
[----:B------:R-:W-:Y:S02]  /*250b0*/  LEA.HI.X.SX32 R2, R26, R5, 0x1, P3 ;  /* 0x000000051a027211 */ /* 0x000fe400018f0eff */
[----:B--2---:R-:W-:Y:S02]  /*250c0*/  ISETP.GE.AND P5, PT, R12, RZ, PT ;  /* 0x000000ff0c00720c */ /* 0x004fe40003fa6270 */
[----:B------:R-:W2:Y:S04]  /*250d0*/  LDL.LU R12, [R1+0x414] ;  /* 0x00041400010c7983 */ /* 0x000ea80000300800 */
[----:B------:R0:W-:Y:S04]  /*250e0*/  STL [R1+0x6e8], R0 ;  /* 0x0006e80001007387 */ /* 0x0001e80000100800 */
[----:B------:R0:W-:Y:S04]  /*250f0*/  STL [R1+0x6e4], R2 ;  /* 0x0006e40201007387 */ /* 0x0001e80000100800 */
[----:B------:R-:W2:Y:S01]  /*25100*/  LDL R6, [R1+0x155c] ;  /* 0x00155c0001067983 */ /* 0x000ea20000100800 */
[----:B------:R-:W-:Y:S01]  /*25110*/  @!P6 IMAD.MOV R24, RZ, RZ, -R24 ;  /* 0x000000ffff18e224 */ /* 0x000fe200078e0a18 */
[----:B---3--:R-:W-:Y:S01]  /*25120*/  ISETP.GT.U32.AND P6, PT, R9, R93, PT ;  /* 0x0000005d0900720c */ /* 0x008fe20003fc4070 */
[----:B------:R-:W-:-:S03]  /*25130*/  @!P2 IMAD.IADD R11, R11, 0x1, -R9 ;  /* 0x000000010b0ba824 */ /* 0x000fc600078e0a09 */
[----:B------:R-:W-:Y:S01]  /*25140*/  SEL R25, R47, R24, !P1 ;  /* 0x000000182f197207 */ /* 0x000fe20004800000 */
[----:B------:R-:W-:Y:S01]  /*25150*/  IMAD.MOV.U32 R24, RZ, RZ, R7 ;  /* 0x000000ffff187224 */ /* 0x000fe200078e0007 */
[----:B------:R-:W-:Y:S01]  /*25160*/  ISETP.GT.U32.AND P2, PT, R9, R11, PT ;  /* 0x0000000b0900720c */ /* 0x000fe20003f44070 */
[----:B------:R-:W-:Y:S01]  /*25170*/  @P0 IMAD.MOV.U32 R26, RZ, RZ, R0 ;  /* 0x000000ffff1a0224 */ /* 0x000fe200078e0000 */
[----:B------:R-:W-:Y:S01]  /*25180*/  PRMT R83, RZ, 0x7610, R83 ;  /* 0x00007610ff537816 */ /* 0x000fe20000000053 */
[----:B-1----:R-:W-:Y:S01]  /*25190*/  IMAD R25, R25, UR7, RZ ;  /* 0x0000000719197c24 */ /* 0x002fe2000f8e02ff */
[----:B------:R-:W3:Y:S01]  /*251a0*/  LDL.LU R7, [R1+0x408] ;  /* 0x0004080001077983 */ /* 0x000ee20000300800 */
[----:B------:R-:W-:Y:S01]  /*251b0*/  @!P5 IMAD.MOV R24, RZ, RZ, -R24 ;  /* 0x000000ffff18d224 */ /* 0x000fe200078e0a18 */
[----:B------:R-:W-:Y:S01]  /*251c0*/  PRMT R82, RZ, 0x7610, R82 ;  /* 0x00007610ff527816 */ /* 0x000fe20000000052 */
[----:B------:R-:W-:Y:S01]  /*251d0*/  @!P6 IMAD.IADD R93, R93, 0x1, -R9 ;  /* 0x000000015d5de824 */ /* 0x000fe200078e0a09 */
[----:B0-----:R-:W-:Y:S01]  /*251e0*/  IADD3 R0, P5, PT, R25, R8, RZ ;  /* 0x0000000819007210 */ /* 0x001fe20007fbe0ff */
[----:B------:R-:W-:Y:S01]  /*251f0*/  @P0 IMAD.MOV.U32 R27, RZ, RZ, R2 ;  /* 0x000000ffff1b0224 */ /* 0x000fe200078e0002 */
[----:B------:R-:W-:Y:S01]  /*25200*/  SEL R24, R47, R24, !P1 ;  /* 0x000000182f187207 */ /* 0x000fe20004800000 */
[----:B------:R-:W0:Y:S01]  /*25210*/  LDCU UR7, c[0x0][0x3b0] ;  /* 0x00007600ff0777ac */ /* 0x000e220008000800 */
[----:B------:R-:W-:-:S02]  /*25220*/  LEA.HI.X.SX32 R3, R25, R5, 0x1, P5 ;  /* 0x0000000519037211 */ /* 0x000fc400028f0eff */
[----:B------:R1:W3:Y:S01]  /*25230*/  @P0 LDG.E.U8 R83, desc[UR20][R26.64] ;  /* 0x000000141a530981 */ /* 0x0002e2000c1e1100 */
[----:B------:R-:W-:-:S03]  /*25240*/  ISETP.GE.AND P6, PT, R13, RZ, PT ;  /* 0x000000ff0d00720c */ /* 0x000fc60003fc6270 */
[----:B------:R-:W3:Y:S01]  /*25250*/  LDL R13, [R1+0x1564] ;  /* 0x00156400010d7983 */ /* 0x000ee20000100800 */
[----:B-1----:R-:W-:Y:S01]  /*25260*/  IMAD R26, R24, UR4, RZ ;  /* 0x00000004181a7c24 */ /* 0x002fe2000f8e02ff */
[----:B------:R-:W-:Y:S01]  /*25270*/  ISETP.GT.U32.AND P3, PT, R9, R4, PT ;  /* 0x000000040900720c */ /* 0x000fe20003f64070 */
[----:B------:R-:W-:Y:S02]  /*25280*/  @P0 IMAD.MOV.U32 R24, RZ, RZ, R0 ;  /* 0x000000ffff180224 */ /* 0x000fe400078e0000 */
[----:B------:R-:W-:Y:S01]  /*25290*/  @P0 IMAD.MOV.U32 R25, RZ, RZ, R3 ;  /* 0x000000ffff190224 */ /* 0x000fe200078e0003 */
[----:B------:R1:W-:Y:S01]  /*252a0*/  STL [R1+0x720], R0 ;  /* 0x0007200001007387 */ /* 0x0003e20000100800 */
[----:B------:R-:W-:Y:S01]  /*252b0*/  @!P2 IMAD.IADD R11, R11, 0x1, -R9 ;  /* 0x000000010b0ba824 */ /* 0x000fe200078e0a09 */
[----:B------:R-:W-:Y:S01]  /*252c0*/  PRMT R81, RZ, 0x7610, R81 ;  /* 0x00007610ff517816 */ /* 0x000fe20000000051 */
[----:B------:R-:W0:Y:S01]  /*252d0*/  LDCU UR4, c[0x0][0x3b0] ;  /* 0x00007600ff0477ac */ /* 0x000e220008000800 */
[----:B------:R-:W3:Y:S04]  /*252e0*/  LDL.LU R2, [R1+0x2d8] ;  /* 0x0002d80001027983 */ /* 0x000ee80000300800 */
[----:B------:R4:W3:Y:S04]  /*252f0*/  @P0 LDG.E.U8 R82, desc[UR20][R24.64] ;  /* 0x0000001418520981 */ /* 0x0008e8000c1e1100 */
[----:B------:R0:W-:Y:S01]  /*25300*/  STL [R1+0x71c], R3 ;  /* 0x00071c0301007387 */ /* 0x0001e20000100800 */
[----:B-1----:R-:W-:Y:S01]  /*25310*/  IADD3 R0, P5, PT, R26, R8, RZ ;  /* 0x000000081a007210 */ /* 0x002fe20007fbe0ff */
[----:B----4-:R-:W-:-:S02]  /*25320*/  IMAD.MOV.U32 R24, RZ, RZ, R11 ;  /* 0x000000ffff187224 */ /* 0x010fc400078e000b */
[----:B------:R-:W4:Y:S01]  /*25330*/  LDL R11, [R1+0x1568] ;  /* 0x00156800010b7983 */ /* 0x000f220000100800 */
[----:B0-----:R-:W-:-:S03]  /*25340*/  LEA.HI.X.SX32 R3, R26, R5, 0x1, P5 ;  /* 0x000000051a037211 */ /* 0x001fc600028f0eff */
[----:B------:R0:W-:Y:S04]  /*25350*/  STL [R1+0x728], R0 ;  /* 0x0007280001007387 */ /* 0x0001e80000100800 */
[----:B------:R1:W-:Y:S01]  /*25360*/  STL [R1+0x724], R3 ;  /* 0x0007240301007387 */ /* 0x0003e20000100800 */
[----:B--2---:R-:W-:-:S03]  /*25370*/  ISETP.GE.AND P5, PT, R6, RZ, PT ;  /* 0x000000ff0600720c */ /* 0x004fc60003fa6270 */
[----:B------:R-:W2:Y:S01]  /*25380*/  LDL R6, [R1+0x157c] ;  /* 0x00157c0001067983 */ /* 0x000ea20000100800 */
[----:B------:R-:W-:Y:S02]  /*25390*/  @!P3 IMAD.IADD R4, R4, 0x1, -R9 ;  /* 0x000000010404b824 */ /* 0x000fe400078e0a09 */
[----:B------:R-:W-:Y:S01]  /*253a0*/  @!P6 IMAD.MOV R24, RZ, RZ, -R24 ;  /* 0x000000ffff18e224 */ /* 0x000fe200078e0a18 */
[C---:B------:R-:W-:Y:S02]  /*253b0*/  ISETP.GT.U32.AND P6, PT, R9.reuse, R12, PT ;  /* 0x0000000c0900720c */ /* 0x040fe40003fc4070 */
[C---:B------:R-:W-:Y:S02]  /*253c0*/  ISETP.GT.U32.AND P3, PT, R9.reuse, R93, PT ;  /* 0x0000005d0900720c */ /* 0x040fe40003f64070 */
[----:B------:R-:W-:Y:S02]  /*253d0*/  ISETP.GT.U32.AND P2, PT, R9, R4, PT ;  /* 0x000000040900720c */ /* 0x000fe40003f44070 */
[----:B------:R-:W-:Y:S01]  /*253e0*/  SEL R26, R47, R24, !P1 ;  /* 0x000000182f1a7207 */ /* 0x000fe20004800000 */
[----:B------:R-:W-:-:S02]  /*253f0*/  @P0 IMAD.MOV.U32 R24, RZ, RZ, R0 ;  /* 0x000000ffff180224 */ /* 0x000fc400078e0000 */
[----:B------:R-:W-:Y:S01]  /*25400*/  @P0 IMAD.MOV.U32 R25, RZ, RZ, R3 ;  /* 0x000000ffff190224 */ /* 0x000fe200078e0003 */
[----:B0-----:R-:W2:Y:S01]  /*25410*/  LDL.LU R0, [R1+0x3fc] ;  /* 0x0003fc0001007983 */ /* 0x001ea20000300800 */
[----:B------:R-:W-:Y:S01]  /*25420*/  IMAD R26, R26, UR5, RZ ;  /* 0x000000051a1a7c24 */ /* 0x000fe2000f8e02ff */
[----:B------:R-:W-:Y:S01]  /*25430*/  PRMT R80, RZ, 0x7610, R80 ;  /* 0x00007610ff507816 */ /* 0x000fe20000000050 */
[--C-:B------:R-:W-:Y:S01]  /*25440*/  @!P6 IMAD.IADD R12, R12, 0x1, -R9.reuse ;  /* 0x000000010c0ce824 */ /* 0x100fe200078e0a09 */
[----:B------:R0:W2:Y:S01]  /*25450*/  @P0 LDG.E.U8 R81, desc[UR20][R24.64] ;  /* 0x0000001418510981 */ /* 0x0000a2000c1e1100 */
[--C-:B------:R-:W-:Y:S01]  /*25460*/  @!P3 IMAD.IADD R93, R93, 0x1, -R9.reuse ;  /* 0x000000015d5db824 */ /* 0x100fe200078e0a09 */
[----:B------:R-:W2:Y:S01]  /*25470*/  LDCU UR5, c[0x0][0x3b0] ;  /* 0x00007600ff0577ac */ /* 0x000ea20008000800 */
[----:B------:R-:W-:Y:S01]  /*25480*/  @!P2 IMAD.IADD R4, R4, 0x1, -R9 ;  /* 0x000000010404a824 */ /* 0x000fe200078e0a09 */
[C---:B-1----:R-:W-:Y:S02]  /*25490*/  IADD3 R3, P2, PT, R26.reuse, R8, RZ ;  /* 0x000000081a037210 */ /* 0x042fe40007f5e0ff */
[----:B---3--:R-:W-:Y:S01]  /*254a0*/  ISETP.GE.AND P6, PT, R13, RZ, PT ;  /* 0x000000ff0d00720c */ /* 0x008fe20003fc6270 */
[----:B0-----:R-:W-:Y:S01]  /*254b0*/  IMAD.MOV.U32 R25, RZ, RZ, R93 ;  /* 0x000000ffff197224 */ /* 0x001fe200078e005d */
[----:B------:R-:W-:Y:S01]  /*254c0*/  LEA.HI.X.SX32 R13, R26, R5, 0x1, P2 ;  /* 0x000000051a0d7211 */ /* 0x000fe200010f0eff */
[----:B------:R-:W-:-:S02]  /*254d0*/  IMAD.MOV.U32 R24, RZ, RZ, R4 ;  /* 0x000000ffff187224 */ /* 0x000fc400078e0004 */
[----:B------:R-:W-:Y:S01]  /*254e0*/  @!P5 IMAD.MOV R25, RZ, RZ, -R25 ;  /* 0x000000ffff19d224 */ /* 0x000fe200078e0a19 */
[----:B------:R-:W-:Y:S01]  /*254f0*/  STL [R1+0x730], R3 ;  /* 0x0007300301007387 */ /* 0x000fe20000100800 */
[C---:B------:R-:W-:Y:S02]  /*25500*/  ISETP.GT.U32.AND P2, PT, R9.reuse, R12, PT ;  /* 0x0000000c0900720c */ /* 0x040fe40003f44070 */
[----:B------:R-:W-:Y:S01]  /*25510*/  ISETP.GT.U32.AND P5, PT, R9, R2, PT ;  /* 0x000000020900720c */ /* 0x000fe20003fa4070 */
[----:B------:R0:W-:Y:S01]  /*25520*/  STL [R1+0x72c], R13 ;  /* 0x00072c0d01007387 */ /* 0x0001e20000100800 */
[----:B------:R-:W-:Y:S01]  /*25530*/  @P0 IMAD.MOV.U32 R26, RZ, RZ, R3 ;  /* 0x000000ffff1a0224 */ /* 0x000fe200078e0003 */
[----:B------:R-:W-:Y:S01]  /*25540*/  SEL R25, R47, R25, !P1 ;  /* 0x000000192f197207 */ /* 0x000fe20004800000 */
[----:B------:R-:W-:Y:S02]  /*25550*/  @P0 IMAD.MOV.U32 R27, RZ, RZ, R13 ;  /* 0x000000ffff1b0224 */ /* 0x000fe400078e000d */
[----:B------:R-:W-:-:S03]  /*25560*/  @!P6 IMAD.MOV R24, RZ, RZ, -R24 ;  /* 0x000000ffff18e224 */ /* 0x000fc600078e0a18 */
[----:B------:R1:W3:Y:S04]  /*25570*/  @P0 LDG.E.U8 R80, desc[UR20][R26.64] ;  /* 0x000000141a500981 */ /* 0x0002e8000c1e1100 */
[----:B0-----:R-:W3:Y:S01]  /*25580*/  LDL.LU R13, [R1+0x400] ;  /* 0x00040000010d7983 */ /* 0x001ee20000300800 */
[----:B----4-:R-:W-:-:S03]  /*25590*/  ISETP.GE.AND P6, PT, R11, RZ, PT ;  /* 0x000000ff0b00720c */ /* 0x010fc60003fc6270 */
[----:B------:R-:W4:Y:S01]  /*255a0*/  LDL R11, [R1+0x156c] ;  /* 0x00156c00010b7983 */ /* 0x000f220000100800 */
[----:B-1----:R-:W-:Y:S02]  /*255b0*/  IMAD R26, R25, UR4, RZ ;  /* 0x00000004191a7c24 */ /* 0x002fe4000f8e02ff */
[--C-:B------:R-:W-:Y:S02]  /*255c0*/  @!P5 IMAD.IADD R2, R2, 0x1, -R9.reuse ;  /* 0x000000010202d824 */ /* 0x100fe400078e0a09 */
[----:B------:R-:W-:Y:S01]  /*255d0*/  @!P2 IMAD.IADD R12, R12, 0x1, -R9 ;  /* 0x000000010c0ca824 */ /* 0x000fe200078e0a09 */
[----:B------:R-:W-:Y:S01]  /*255e0*/  IADD3 R4, P5, PT, R26, R8, RZ ;  /* 0x000000081a047210 */ /* 0x000fe20007fbe0ff */
[----:B------:R-:W0:Y:S02]  /*255f0*/  LDCU UR4, c[0x0][0x3b0] ;  /* 0x00007600ff0477ac */ /* 0x000e240008000800 */
[----:B------:R-:W-:Y:S02]  /*25600*/  IMAD.MOV.U32 R25, RZ, RZ, R12 ;  /* 0x000000ffff197224 */ /* 0x000fe400078e000c */
[----:B------:R-:W-:Y:S01]  /*25610*/  STL [R1+0x760], R4 ;  /* 0x0007600401007387 */ /* 0x000fe20000100800 */
[----:B--2---:R-:W-:-:S02]  /*25620*/  ISETP.GE.AND P2, PT, R6, RZ, PT ;  /* 0x000000ff0600720c */ /* 0x004fc40003f46270 */
[----:B------:R-:W-:-:S05]  /*25630*/  LEA.HI.X.SX32 R6, R26, R5, 0x1, P5 ;  /* 0x000000051a067211 */ /* 0x000fca00028f0eff */
[----:B------:R1:W-:Y:S04]  /*25640*/  STL [R1+0x75c], R6 ;  /* 0x00075c0601007387 */ /* 0x0003e80000100800 */
[----:B------:R-:W2:Y:S01]  /*25650*/  LDL R12, [R1+0x1604] ;  /* 0x00160400010c7983 */ /* 0x000ea20000100800 */
[----:B------:R-:W-:Y:S02]  /*25660*/  ISETP.GT.U32.AND P3, PT, R9, R7, PT ;  /* 0x000000070900720c */ /* 0x000fe40003f64070 */
[----:B------:R-:W-:-:S11]  /*25670*/  SEL R24, R47, R24, !P1 ;  /* 0x000000182f187207 */ /* 0x000fd60004800000 */
[----:B------:R-:W-:-:S05]  /*25680*/  @!P3 IMAD.IADD R7, R7, 0x1, -R9 ;  /* 0x000000010707b824 */ /* 0x000fca00078e0a09 */
[----:B------:R-:W-:Y:S01]  /*25690*/  ISETP.GT.U32.AND P3, PT, R9, R7, PT ;  /* 0x000000070900720c */ /* 0x000fe20003f64070 */
[----:B------:R-:W-:Y:S01]  /*256a0*/  IMAD R24, R24, UR5, RZ ;  /* 0x0000000518187c24 */ /* 0x000fe2000f8e02ff */
[----:B------:R-:W-:Y:S01]  /*256b0*/  PRMT R79, RZ, 0x7610, R79 ;  /* 0x00007610ff4f7816 */ /* 0x000fe2000000004f */
[----:B------:R-:W-:Y:S01]  /*256c0*/  @!P6 IMAD.MOV R25, RZ, RZ, -R25 ;  /* 0x000000ffff19e224 */ /* 0x000fe200078e0a19 */
[----:B------:R-:W-:Y:S01]  /*256d0*/  PRMT R78, RZ, 0x7610, R78 ;  /* 0x00007610ff4e7816 */ /* 0x000fe2000000004e */
[----:B------:R-:W-:Y:S01]  /*256e0*/  @P0 IMAD.MOV.U32 R26, RZ, RZ, R4 ;  /* 0x000000ffff1a0224 */ /* 0x000fe200078e0004 */
[----:B------:R-:W-:Y:S01]  /*256f0*/  IADD3 R3, P5, PT, R24, R8, RZ ;  /* 0x0000000818037210 */ /* 0x000fe20007fbe0ff */
[----:B------:R-:W-:-:S06]  /*25700*/  @P0 IMAD.MOV.U32 R27, RZ, RZ, R6 ;  /* 0x000000ffff1b0224 */ /* 0x000fcc00078e0006 */
[----:B------:R-:W-:Y:S01]  /*25710*/  @!P3 IMAD.IADD R7, R7, 0x1, -R9 ;  /* 0x000000010707b824 */ /* 0x000fe200078e0a09 */
[C---:B------:R-:W-:Y:S01]  /*25720*/  ISETP.GT.U32.AND P3, PT, R9.reuse, R0, PT ;  /* 0x000000000900720c */ /* 0x040fe20003f64070 */
[----:B------:R0:W2:Y:S01]  /*25730*/  @P0 LDG.E.U8 R79, desc[UR20][R26.64] ;  /* 0x000000141a4f0981 */ /* 0x0000a2000c1e1100 */
[----:B------:R-:W-:Y:S01]  /*25740*/  ISETP.GT.U32.AND P6, PT, R9, R2, PT ;  /* 0x000000020900720c */ /* 0x000fe20003fc4070 */
[----:B------:R-:W2:Y:S01]  /*25750*/  LDCU UR5, c[0x0][0x3b0] ;  /* 0x00007600ff0577ac */ /* 0x000ea20008000800 */
[----:B-1----:R-:W-:Y:S01]  /*25760*/  LEA.HI.X.SX32 R6, R24, R5, 0x1, P5 ;  /* 0x0000000518067211 */ /* 0x002fe200028f0eff */
[----:B------:R-:W-:Y:S01]  /*25770*/  IMAD.MOV.U32 R24, RZ, RZ, R7 ;  /* 0x000000ffff187224 */ /* 0x000fe200078e0007 */
[----:B------:R-:W2:Y:S03]  /*25780*/  LDL.LU R4, [R1+0x2c8] ;  /* 0x0002c80001047983 */ /* 0x000ea60000300800 */
[----:B------:R-:W-:-:S02]  /*25790*/  @!P2 IMAD.MOV R24, RZ, RZ, -R24 ;  /* 0x000000ffff18a224 */ /* 0x000fc400078e0a18 */
[----:B0-----:R-:W-:Y:S02]  /*257a0*/  @P0 IMAD.MOV.U32 R26, RZ, RZ, R3 ;  /* 0x000000ffff1a0224 */ /* 0x001fe400078e0003 */
[----:B------:R-:W-:Y:S02]  /*257b0*/  @P0 IMAD.MOV.U32 R27, RZ, RZ, R6 ;  /* 0x000000ffff1b0224 */ /* 0x000fe400078e0006 */
[--C-:B------:R-:W-:Y:S01]  /*257c0*/  @!P3 IMAD.IADD R0, R0, 0x1, -R9.reuse ;  /* 0x000000010000b824 */ /* 0x100fe200078e0a09 */
[----:B----4-:R-:W-:Y:S01]  /*257d0*/  ISETP.GE.AND P3, PT, R11, RZ, PT ;  /* 0x000000ff0b00720c */ /* 0x010fe20003f66270 */
[----:B------:R-:W-:Y:S01]  /*257e0*/  STL [R1+0x768], R3 ;  /* 0x0007680301007387 */ /* 0x000fe20000100800 */
[----:B------:R-:W-:-:S03]  /*257f0*/  @!P6 IMAD.IADD R2, R2, 0x1, -R9 ;  /* 0x000000010202e824 */ /* 0x000fc600078e0a09 */
[----:B------:R0:W4:Y:S01]  /*25800*/  @P0 LDG.E.U8 R78, desc[UR20][R26.64] ;  /* 0x000000141a4e0981 */ /* 0x000122000c1e1100 */
[----:B------:R-:W-:-:S03]  /*25810*/  ISETP.GT.U32.AND P2, PT, R9, R0, PT ;  /* 0x000000000900720c */ /* 0x000fc60003f44070 */
[----:B------:R1:W-:Y:S04]  /*25820*/  STL [R1+0x764], R6 ;  /* 0x0007640601007387 */ /* 0x0003e80000100800 */
[----:B------:R-:W4:Y:S01]  /*25830*/  LDL R11, [R1+0x1600] ;  /* 0x00160000010b7983 */ /* 0x000f220000100800 */
[C---:B0-----:R-:W-:Y:S02]  /*25840*/  SEL R26, R47.reuse, R25, !P1 ;  /* 0x000000192f1a7207 */ /* 0x041fe40004800000 */
[----:B------:R-:W-:Y:S01]  /*25850*/  SEL R25, R47, R24, !P1 ;  /* 0x000000182f197207 */ /* 0x000fe20004800000 */
[----:B------:R-:W4:Y:S01]  /*25860*/  LDL.LU R93, [R1+0x2d0] ;  /* 0x0002d000015d7983 */ /* 0x000f220000300800 */
[----:B------:R-:W-:Y:S02]  /*25870*/  IMAD.MOV.U32 R24, RZ, RZ, R2 ;  /* 0x000000ffff187224 */ /* 0x000fe400078e0002 */
[----:B------:R-:W-:Y:S01]  /*25880*/  IMAD R26, R26, UR6, RZ ;  /* 0x000000061a1a7c24 */ /* 0x000fe2000f8e02ff */
[----:B-1----:R-:W4:Y:S01]  /*25890*/  LDL.LU R6, [R1+0x2cc] ;  /* 0x0002cc0001067983 */ /* 0x002f220000300800 */
[----:B------:R-:W-:Y:S01]  /*258a0*/  IMAD R25, R25, UR4, RZ ;  /* 0x0000000419197c24 */ /* 0x000fe2000f8e02ff */
[----:B---3--:R-:W-:Y:S01]  /*258b0*/  ISETP.GT.U32.AND P5, PT, R9, R13, PT ;  /* 0x0000000d0900720c */ /* 0x008fe20003fa4070 */
[----:B------:R-:W-:Y:S01]  /*258c0*/  @!P3 IMAD.MOV R24, RZ, RZ, -R24 ;  /* 0x000000ffff18b224 */ /* 0x000fe200078e0a18 */
[-C--:B------:R-:W-:Y:S01]  /*258d0*/  IADD3 R7, P6, PT, R26, R8.reuse, RZ ;  /* 0x000000081a077210 */ /* 0x080fe20007fde0ff */
[----:B------:R-:W-:Y:S01]  /*258e0*/  @!P2 IMAD.IADD R0, R0, 0x1, -R9 ;  /* 0x000000010000a824 */ /* 0x000fe200078e0a09 */
[----:B------:R-:W-:Y:S01]  /*258f0*/  IADD3 R2, P3, PT, R25, R8, RZ ;  /* 0x0000000819027210 */ /* 0x000fe20007f7e0ff */
[----:B------:R-:W0:Y:S02]  /*25900*/  LDCU UR4, c[0x0][0x3b0] ;  /* 0x00007600ff0477ac */ /* 0x000e240008000800 */
[----:B------:R-:W-:Y:S01]  /*25910*/  STL [R1+0x770], R7 ;  /* 0x0007700701007387 */ /* 0x000fe20000100800 */
[----:B------:R-:W-:Y:S01]  /*25920*/  PRMT R77, RZ, 0x7610, R77 ;  /* 0x00007610ff4d7816 */ /* 0x000fe2000000004d */
[----:B------:R-:W1:Y:S02]  /*25930*/  LDCU UR6, c[0x0][0x3b0] ;  /* 0x00007600ff0677ac */ /* 0x000e640008000800 */
[----:B------:R3:W-:Y:S01]  /*25940*/  STL [R1+0x798], R2 ;  /* 0x0007980201007387 */ /* 0x0007e20000100800 */
[----:B--2---:R-:W-:-:S03]  /*25950*/  ISETP.GE.AND P2, PT, R12, RZ, PT ;  /* 0x000000ff0c00720c */ /* 0x004fc60003f46270 */
[----:B------:R-:W2:Y:S01]  /*25960*/  LDL R12, [R1+0x15fc] ;  /* 0x0015fc00010c7983 */ /* 0x000ea20000100800 */
[-C--:B------:R-:W-:Y:S02]  /*25970*/  LEA.HI.X.SX32 R27, R26, R5.reuse, 0x1, P6 ;  /* 0x000000051a1b7211 */ /* 0x080fe400030f0eff */
[----:B------:R-:W-:Y:S02]  /*25980*/  LEA.HI.X.SX32 R3, R25, R5, 0x1, P3 ;  /* 0x0000000519037211 */ /* 0x000fe400018f0eff */
[----:B------:R-:W-:Y:S01]  /*25990*/  SEL R26, R47, R24, !P1 ;  /* 0x000000182f1a7207 */ /* 0x000fe20004800000 */
[----:B------:R-:W-:Y:S02]  /*259a0*/  @P0 IMAD.MOV.U32 R24, RZ, RZ, R7 ;  /* 0x000000ffff180224 */ /* 0x000fe400078e0007 */
[----:B------:R-:W-:Y:S02]  /*259b0*/  @P0 IMAD.MOV.U32 R25, RZ, RZ, R27 ;  /* 0x000000ffff190224 */ /* 0x000fe400078e001b */
[----:B------:R-:W-:Y:S01]  /*259c0*/  @!P5 IMAD.IADD R13, R13, 0x1, -R9 ;  /* 0x000000010d0dd824 */ /* 0x000fe200078e0a09 */
[----:B------:R-:W-:-:S02]  /*259d0*/  PRMT R76, RZ, 0x7610, R76 ;  /* 0x00007610ff4c7816 */ /* 0x000fc4000000004c */
[----:B------:R0:W2:Y:S02]  /*259e0*/  @P0 LDG.E.U8 R77, desc[UR20][R24.64] ;  /* 0x00000014184d0981 */ /* 0x0000a4000c1e1100 */
[----:B------:R-:W-:Y:S01]  /*259f0*/  ISETP.GT.U32.AND P5, PT, R9, R13, PT ;  /* 0x0000000d0900720c */ /* 0x000fe20003fa4070 */
[----:B0-----:R-:W-:Y:S02]  /*25a00*/  @P0 IMAD.MOV.U32 R24, RZ, RZ, R2 ;  /* 0x000000ffff180224 */ /* 0x001fe400078e0002 */
[----:B------:R-:W-:-:S05]  /*25a10*/  @P0 IMAD.MOV.U32 R25, RZ, RZ, R3 ;  /* 0x000000ffff190224 */ /* 0x000fca00078e0003 */
[----:B------:R0:W2:Y:S01]  /*25a20*/  @P0 LDG.E.U8 R76, desc[UR20][R24.64] ;  /* 0x00000014184c0981 */ /* 0x0000a2000c1e1100 */
[----:B------:R-:W-:Y:S01]  /*25a30*/  IMAD R26, R26, UR5, RZ ;  /* 0x000000051a1a7c24 */ /* 0x000fe2000f8e02ff */
[----:B------:R-:W-:Y:S02]  /*25a40*/  PRMT R75, RZ, 0x7610, R75 ;  /* 0x00007610ff4b7816 */ /* 0x000fe4000000004b */
[----:B------:R-:W-:Y:S01]  /*25a50*/  ISETP.GT.U32.AND P6, PT, R9, R4, PT ;  /* 0x000000040900720c */ /* 0x000fe20003fc4070 */
[----:B------:R1:W-:Y:S01]  /*25a60*/  STL [R1+0x76c], R27 ;  /* 0x00076c1b01007387 */ /* 0x0003e20000100800 */
[----:B------:R-:W-:Y:S01]  /*25a70*/  @!P5 IMAD.IADD R13, R13, 0x1, -R9 ;  /* 0x000000010d0dd824 */ /* 0x000fe200078e0a09 */
[----:B------:R-:W-:Y:S01]  /*25a80*/  PRMT R74, RZ, 0x7610, R74 ;  /* 0x00007610ff4a7816 */ /* 0x000fe2000000004a */
[----:B0-----:R-:W-:Y:S01]  /*25a90*/  IMAD.MOV.U32 R24, RZ, RZ, R0 ;  /* 0x000000ffff187224 */ /* 0x001fe200078e0000 */
[----:B------:R-:W-:Y:S01]  /*25aa0*/  STL [R1+0x794], R3 ;  /* 0x0007940301007387 */ /* 0x000fe20000100800 */
[----:B------:R-:W0:Y:S02]  /*25ab0*/  LDCU UR5, c[0x0][0x3b0] ;  /* 0x00007600ff0577ac */ /* 0x000e240008000800 */
[----:B------:R-:W-:Y:S01]  /*25ac0*/  @!P2 IMAD.MOV R24, RZ, RZ, -R24 ;  /* 0x000000ffff18a224 */ /* 0x000fe200078e0a18 */
[----:B------:R-:W-:-:S04]  /*25ad0*/  IADD3 R0, P5, PT, R26, R8, RZ ;  /* 0x000000081a007210 */ /* 0x000fc80007fbe0ff */
[----:B------:R-:W-:Y:S01]  /*25ae0*/  SEL R25, R47, R24, !P1 ;  /* 0x000000182f197207 */ /* 0x000fe20004800000 */
[----:B------:R-:W-:Y:S01]  /*25af0*/  @!P6 IMAD.IADD R4, R4, 0x1, -R9 ;  /* 0x000000010404e824 */ /* 0x000fe200078e0a09 */
[----:B----4-:R-:W-:Y:S02]  /*25b00*/  ISETP.GE.AND P3, PT, R11, RZ, PT ;  /* 0x000000ff0b00720c */ /* 0x010fe40003f66270 */
[----:B------:R-:W4:Y:S01]  /*25b10*/  LDL.LU R11, [R1+0x2bc] ;  /* 0x0002bc00010b7983 */ /* 0x000f220000300800 */
[----:B------:R-:W-:Y:S01]  /*25b20*/  ISETP.GT.U32.AND P2, PT, R9, R93, PT ;  /* 0x0000005d0900720c */ /* 0x000fe20003f44070 */
[----:B------:R-:W-:Y:S01]  /*25b30*/  IMAD.MOV.U32 R24, RZ, RZ, R13 ;  /* 0x000000ffff187224 */ /* 0x000fe200078e000d */
[----:B---3--:R-:W-:Y:S01]  /*25b40*/  LEA.HI.X.SX32 R2, R26, R5, 0x1, P5 ;  /* 0x000000051a027211 */ /* 0x008fe200028f0eff */
[----:B------:R-:W-:Y:S01]  /*25b50*/  IMAD R25, R25, UR7, RZ ;  /* 0x0000000719197c24 */ /* 0x000fe2000f8e02ff */
[----:B------:R-:W-:Y:S01]  /*25b60*/  ISETP.GT.U32.AND P6, PT, R9, R4, PT ;  /* 0x000000040900720c */ /* 0x000fe20003fc4070 */
[----:B------:R-:W-:Y:S05]  /*25b70*/  STL [R1+0x7a0], R0 ;  /* 0x0007a00001007387 */ /* 0x000fea0000100800 */
[----:B------:R-:W-:Y:S01]  /*25b80*/  @!P3 IMAD.MOV R24, RZ, RZ, -R24 ;  /* 0x000000ffff18b224 */ /* 0x000fe200078e0a18 */
[----:B------:R3:W-:Y:S01]  /*25b90*/  STL [R1+0x79c], R2 ;  /* 0x00079c0201007387 */ /* 0x0007e20000100800 */
[----:B-1----:R-:W-:-:S02]  /*25ba0*/  @P0 IMAD.MOV.U32 R27, RZ, RZ, R2 ;  /* 0x000000ffff1b0224 */ /* 0x002fc400078e0002 */
[----:B------:R-:W-:Y:S01]  /*25bb0*/  @!P2 IMAD.IADD R93, R93, 0x1, -R9 ;  /* 0x000000015d5da824 */ /* 0x000fe200078e0a09 */
[----:B------:R-:W4:Y:S01]  /*25bc0*/  LDL R13, [R1+0x1648] ;  /* 0x00164800010d7983 */ /* 0x000f220000100800 */
[----:B------:R-:W-:Y:S01]  /*25bd0*/  @P0 IMAD.MOV.U32 R26, RZ, RZ, R0 ;  /* 0x000000ffff1a0224 */ /* 0x000fe200078e0000 */
[----:B------:R-:W-:Y:S01]  /*25be0*/  SEL R24, R47, R24, !P1 ;  /* 0x000000182f187207 */ /* 0x000fe20004800000 */
[----:B------:R-:W1:Y:S01]  /*25bf0*/  LDCU UR7, c[0x0][0x3b0] ;  /* 0x00007600ff0777ac */ /* 0x000e620008000800 */
[----:B------:R-:W4:Y:S01]  /*25c00*/  LDL.LU R7, [R1+0x2a8] ;  /* 0x0002a80001077983 */ /* 0x000f220000300800 */
[----:B---3--:R-:W-:-:S03]  /*25c10*/  IADD3 R2, P3, PT, R25, R8, RZ ;  /* 0x0000000819027210 */ /* 0x008fc60007f7e0ff */
[----:B------:R3:W4:Y:S01]  /*25c20*/  @P0 LDG.E.U8 R75, desc[UR20][R26.64] ;  /* 0x000000141a4b0981 */ /* 0x000722000c1e1100 */
[----:B------:R-:W-:Y:S01]  /*25c30*/  LEA.HI.X.SX32 R3, R25, R5, 0x1, P3 ;  /* 0x0000000519037211 */ /* 0x000fe200018f0eff */
[----:B------:R-:W-:-:S04]  /*25c40*/  @!P6 IMAD.IADD R4, R4, 0x1, -R9 ;  /* 0x000000010404e824 */ /* 0x000fc800078e0a09 */
[----:B------:R-:W-:Y:S02]  /*25c50*/  @P0 IMAD.MOV.U32 R25, RZ, RZ, R3 ;  /* 0x000000ffff190224 */ /* 0x000fe400078e0003 */
[----:B---3--:R-:W-:Y:S01]  /*25c60*/  IMAD R26, R24, UR4, RZ ;  /* 0x00000004181a7c24 */ /* 0x008fe2000f8e02ff */
[----:B------:R-:W-:Y:S01]  /*25c70*/  ISETP.GT.U32.AND P5, PT, R9, R6, PT ;  /* 0x000000060900720c */ /* 0x000fe20003fa4070 */
[----:B------:R-:W-:Y:S01]  /*25c80*/  @P0 IMAD.MOV.U32 R24, RZ, RZ, R2 ;  /* 0x000000ffff180224 */ /* 0x000fe200078e0002 */
[----:B------:R-:W-:Y:S01]  /*25c90*/  PRMT R73, RZ, 0x7610, R73 ;  /* 0x00007610ff497816 */ /* 0x000fe20000000049 */
[----:B------:R-:W3:Y:S03]  /*25ca0*/  LDCU UR4, c[0x0][0x3b0] ;  /* 0x00007600ff0477ac */ /* 0x000ee60008000800 */
[----:B------:R0:W3:Y:S02]  /*25cb0*/  @P0 LDG.E.U8 R74, desc[UR20][R24.64] ;  /* 0x00000014184a0981 */ /* 0x0000e4000c1e1100 */
[----:B0-----:R-:W-:Y:S01]  /*25cc0*/  IMAD.MOV.U32 R24, RZ, RZ, R4 ;  /* 0x000000ffff187224 */ /* 0x001fe200078e0004 */
[----:B--2---:R-:W-:-:S02]  /*25cd0*/  ISETP.GE.AND P2, PT, R12, RZ, PT ;  /* 0x000000ff0c00720c */ /* 0x004fc40003f46270 */
[----:B------:R-:W2:Y:S04]  /*25ce0*/  LDL R12, [R1+0x1660] ;  /* 0x00166000010c7983 */ /* 0x000ea80000100800 */
[----:B------:R0:W-:Y:S04]  /*25cf0*/  STL [R1+0x7a8], R2 ;  /* 0x0007a80201007387 */ /* 0x0001e80000100800 */
[----:B------:R-:W3:Y:S04]  /*25d00*/  LDL.LU R0, [R1+0x2a4] ;  /* 0x0002a40001007983 */ /* 0x000ee80000300800 */
[----:B------:R1:W-:Y:S04]  /*25d10*/  STL [R1+0x7a4], R3 ;  /* 0x0007a40301007387 */ /* 0x0003e80000100800 */
[----:B------:R-:W3:Y:S01]  /*25d20*/  LDL R4, [R1+0x15bc] ;  /* 0x0015bc0001047983 */ /* 0x000ee20000100800 */
[----:B------:R-:W-:-:S02]  /*25d30*/  @!P5 IMAD.IADD R6, R6, 0x1, -R9 ;  /* 0x000000010606d824 */ /* 0x000fc400078e0a09 */
[----:B------:R-:W-:Y:S01]  /*25d40*/  @!P2 IMAD.MOV R24, RZ, RZ, -R24 ;  /* 0x000000ffff18a224 */ /* 0x000fe200078e0a18 */
[C---:B0-----:R-:W-:Y:S02]  /*25d50*/  IADD3 R2, P6, PT, R26.reuse, R8, RZ ;  /* 0x000000081a027210 */ /* 0x041fe40007fde0ff */
[----:B------:R-:W-:Y:S02]  /*25d60*/  ISETP.GT.U32.AND P3, PT, R9, R6, PT ;  /* 0x000000060900720c */ /* 0x000fe40003f64070 */
[----:B-1----:R-:W-:Y:S02]  /*25d70*/  LEA.HI.X.SX32 R3, R26, R5, 0x1, P6 ;  /* 0x000000051a037211 */ /* 0x002fe400030f0eff */
[----:B------:R-:W-:Y:S01]  /*25d80*/  SEL R26, R47, R24, !P1 ;  /* 0x000000182f1a7207 */ /* 0x000fe20004800000 */
[----:B------:R-:W-:Y:S01]  /*25d90*/  STL [R1+0x7b0], R2 ;  /* 0x0007b00201007387 */ /* 0x000fe20000100800 */
[----:B------:R-:W-:-:S03]  /*25da0*/  @P0 IMAD.MOV.U32 R24, RZ, RZ, R2 ;  /* 0x000000ffff180224 */ /* 0x000fc600078e0002 */
[----:B------:R0:W-:Y:S01]  /*25db0*/  STL [R1+0x7ac], R3 ;  /* 0x0007ac0301007387 */ /* 0x0001e20000100800 */
[----:B------:R-:W-:Y:S01]  /*25dc0*/  IMAD R26, R26, UR5, RZ ;  /* 0x000000051a1a7c24 */ /* 0x000fe2000f8e02ff */
[C---:B------:R-:W-:Y:S01]  /*25dd0*/  ISETP.GT.U32.AND P5, PT, R9.reuse, R93, PT ;  /* 0x0000005d0900720c */ /* 0x040fe20003fa4070 */
[----:B------:R-:W-:Y:S01]  /*25de0*/  @P0 IMAD.MOV.U32 R25, RZ, RZ, R3 ;  /* 0x000000ffff190224 */ /* 0x000fe200078e0003 */
[----:B------:R-:W-:Y:S01]  /*25df0*/  PRMT R72, RZ, 0x7610, R72 ;  /* 0x00007610ff487816 */ /* 0x000fe20000000048 */
[----:B------:R-:W-:Y:S01]  /*25e00*/  @!P3 IMAD.IADD R6, R6, 0x1, -R9 ;  /* 0x000000010606b824 */ /* 0x000fe200078e0a09 */
[----:B------:R-:W1:Y:S02]  /*25e10*/  LDCU UR5, c[0x0][0x3b0] ;  /* 0x00007600ff0577ac */ /* 0x000e640008000800 */
[----:B------:R1:W3:Y:S01]  /*25e20*/  @P0 LDG.E.U8 R73, desc[UR20][R24.64] ;  /* 0x0000001418490981 */ /* 0x0002e2000c1e1100 */
[----:B0-----:R-:W-:Y:S02]  /*25e30*/  IADD3 R3, P3, PT, R26, R8, RZ ;  /* 0x000000081a037210 */ /* 0x001fe40007f7e0ff */
[----:B----4-:R-:W-:Y:S01]  /*25e40*/  ISETP.GT.U32.AND P2, PT, R9, R11, PT ;  /* 0x0000000b0900720c */ /* 0x010fe20003f44070 */
[----:B-1----:R-:W-:-:S12]  /*25e50*/  IMAD.MOV.U32 R24, RZ, RZ, R6 ;  /* 0x000000ffff187224 */ /* 0x002fd800078e0006 */
[----:B------:R-:W-:Y:S01]  /*25e60*/  @!P2 IMAD.IADD R11, R11, 0x1, -R9 ;  /* 0x000000010b0ba824 */ /* 0x000fe200078e0a09 */
[----:B------:R-:W-:Y:S02]  /*25e70*/  ISETP.GE.AND P6, PT, R13, RZ, PT ;  /* 0x000000ff0d00720c */ /* 0x000fe40003fc6270 */
[----:B------:R-:W4:Y:S04]  /*25e80*/  LDL R13, [R1+0x15a4] ;  /* 0x0015a400010d7983 */ /* 0x000f280000100800 */
[----:B------:R-:W4:Y:S04]  /*25e90*/  LDL.LU R2, [R1+0x2ac] ;  /* 0x0002ac0001027983 */ /* 0x000f280000300800 */
[----:B------:R-:W-:Y:S01]  /*25ea0*/  STL [R1+0x7d8], R3 ;  /* 0x0007d80301007387 */ /* 0x000fe20000100800 */
[----:B--2---:R-:W-:-:S02]  /*25eb0*/  ISETP.GE.AND P2, PT, R12, RZ, PT ;  /* 0x000000ff0c00720c */ /* 0x004fc40003f46270 */
[----:B------:R-:W-:-:S05]  /*25ec0*/  LEA.HI.X.SX32 R12, R26, R5, 0x1, P3 ;  /* 0x000000051a0c7211 */ /* 0x000fca00018f0eff */
[----:B------:R0:W-:Y:S01]  /*25ed0*/  STL [R1+0x7d4], R12 ;  /* 0x0007d40c01007387 */ /* 0x0001e20000100800 */
[----:B------:R-:W-:-:S05]  /*25ee0*/  @P0 IMAD.MOV.U32 R27, RZ, RZ, R12 ;  /* 0x000000ffff1b0224 */ /* 0x000fca00078e000c */
[----:B------:R-:W-:Y:S01]  /*25ef0*/  @!P2 IMAD.MOV R24, RZ, RZ, -R24 ;  /* 0x000000ffff18a224 */ /* 0x000fe200078e0a18 */
[----:B---3--:R-:W-:Y:S01]  /*25f00*/  ISETP.GE.AND P2, PT, R4, RZ, PT ;  /* 0x000000ff0400720c */ /* 0x008fe20003f46270 */
[----:B0-----:R-:W2:Y:S04]  /*25f10*/  LDL.LU R12, [R1+0x2b0] ;  /* 0x0002b000010c7983 */ /* 0x001ea80000300800 */
[----:B------:R-:W3:Y:S01]  /*25f20*/  LDL R4, [R1+0x15e4] ;  /* 0x0015e40001047983 */ /* 0x000ee20000100800 */
[----:B------:R-:W-:-:S04]  /*25f30*/  @!P5 IMAD.IADD R93, R93, 0x1, -R9 ;  /* 0x000000015d5dd824 */ /* 0x000fc800078e0a09 */
[----:B------:R-:W-:Y:S01]  /*25f40*/  IMAD.MOV.U32 R25, RZ, RZ, R93 ;  /* 0x000000ffff197224 */ /* 0x000fe200078e005d */
[----:B------:R-:W-:-:S03]  /*25f50*/  ISETP.GT.U32.AND P3, PT, R9, R11, PT ;  /* 0x0000000b0900720c */ /* 0x000fc60003f64070 */
[----:B------:R-:W-:Y:S01]  /*25f60*/  @!P6 IMAD.MOV R25, RZ, RZ, -R25 ;  /* 0x000000ffff19e224 */ /* 0x000fe200078e0a19 */
[----:B------:R-:W-:Y:S01]  /*25f70*/  ISETP.GT.U32.AND P6, PT, R9, R0, PT ;  /* 0x000000000900720c */ /* 0x000fe20003fc4070 */
[----:B------:R-:W-:-:S03]  /*25f80*/  @P0 IMAD.MOV.U32 R26, RZ, RZ, R3 ;  /* 0x000000ffff1a0224 */ /* 0x000fc600078e0003 */
[----:B------:R-:W-:Y:S02]  /*25f90*/  SEL R25, R47, R25, !P1 ;  /* 0x000000192f197207 */ /* 0x000fe40004800000 */
[----:B------:R0:W2:Y:S03]  /*25fa0*/  @P0 LDG.E.U8 R72, desc[UR20][R26.64] ;  /* 0x000000141a480981 */ /* 0x0000a6000c1e1100 */
[--C-:B------:R-:W-:Y:S02]  /*25fb0*/  @!P3 IMAD.IADD R11, R11, 0x1, -R9.reuse ;  /* 0x000000010b0bb824 */ /* 0x100fe400078e0a09 */
[----:B0-----:R-:W-:Y:S01]  /*25fc0*/  IMAD R26, R25, UR4, RZ ;  /* 0x00000004191a7c24 */ /* 0x001fe2000f8e02ff */
[----:B------:R-:W-:Y:S01]  /*25fd0*/  ISETP.GT.U32.AND P5, PT, R9, R7, PT ;  /* 0x000000070900720c */ /* 0x000fe20003fa4070 */
[----:B------:R-:W-:Y:S01]  /*25fe0*/  @!P6 IMAD.IADD R0, R0, 0x1, -R9 ;  /* 0x000000010000e824 */ /* 0x000fe200078e0a09 */
[----:B------:R-:W-:Y:S01]  /*25ff0*/  SEL R24, R47, R24, !P1 ;  /* 0x000000182f187207 */ /* 0x000fe20004800000 */
[----:B------:R-:W-:Y:S01]  /*26000*/  IMAD.MOV.U32 R25, RZ, RZ, R11 ;  /* 0x000000ffff197224 */ /* 0x000fe200078e000b */
[C---:B------:R-:W-:Y:S01]  /*26010*/  IADD3 R6, P6, PT, R26.reuse, R8, RZ ;  /* 0x000000081a067210 */ /* 0x040fe20007fde0ff */
[----:B------:R-:W0:Y:S03]  /*26020*/  LDCU UR4, c[0x0][0x3b0] ;  /* 0x00007600ff0477ac */ /* 0x000e260008000800 */
[----:B------:R-:W-:Y:S01]  /*26030*/  LEA.HI.X.SX32 R11, R26, R5, 0x1, P6 ;  /* 0x000000051a0b7211 */ /* 0x000fe200030f0eff */
[----:B------:R-:W-:Y:S04]  /*26040*/  STL [R1+0x7e0], R6 ;  /* 0x0007e00601007387 */ /* 0x000fe80000100800 */
[----:B------:R1:W-:Y:S01]  /*26050*/  STL [R1+0x7dc], R11 ;  /* 0x0007dc0b01007387 */ /* 0x0003e20000100800 */
[----:B------:R-:W-:-:S02]  /*26060*/  @P0 IMAD.MOV.U32 R27, RZ, RZ, R11 ;  /* 0x000000ffff1b0224 */ /* 0x000fc400078e000b */
[----:B------:R-:W-:Y:S01]  /*26070*/  @!P5 IMAD.IADD R7, R7, 0x1, -R9 ;  /* 0x000000010707d824 */ /* 0x000fe200078e0a09 */
[----:B-1----:R-:W2:Y:S04]  /*26080*/  LDL R11, [R1+0x15f8] ;  /* 0x0015f800010b7983 */ /* 0x002ea80000100800 */
[----:B------:R-:W-:Y:S01]  /*26090*/  ISETP.GT.U32.AND P5, PT, R9, R7, PT ;  /* 0x000000070900720c */ /* 0x000fe20003fa4070 */
[----:B------:R-:W-:Y:S02]  /*260a0*/  IMAD R24, R24, UR5, RZ ;  /* 0x0000000518187c24 */ /* 0x000fe4000f8e02ff */
[----:B------:R-:W-:Y:S02]  /*260b0*/  @!P2 IMAD.MOV R25, RZ, RZ, -R25 ;  /* 0x000000ffff19a224 */ /* 0x000fe400078e0a19 */
[----:B------:R-:W-:Y:S01]  /*260c0*/  @P0 IMAD.MOV.U32 R26, RZ, RZ, R6 ;  /* 0x000000ffff1a0224 */ /* 0x000fe200078e0006 */
[----:B------:R-:W-:Y:S01]  /*260d0*/  IADD3 R3, P2, PT, R24, R8, RZ ;  /* 0x0000000818037210 */ /* 0x000fe20007f5e0ff */
[----:B------:R-:W1:Y:S06]  /*260e0*/  LDCU UR5, c[0x0][0x3b0] ;  /* 0x00007600ff0577ac */ /* 0x000e6c0008000800 */
[----:B------:R-:W-:Y:S01]  /*260f0*/  @!P5 IMAD.IADD R7, R7, 0x1, -R9 ;  /* 0x000000010707d824 */ /* 0x000fe200078e0a09 */
[----:B----4-:R-:W-:-:S02]  /*26100*/  ISETP.GT.U32.AND P5, PT, R9, R2, PT ;  /* 0x000000020900720c */ /* 0x010fc40003fa4070 */
[----:B------:R-:W-:Y:S02]  /*26110*/  LEA.HI.X.SX32 R6, R24, R5, 0x1, P2 ;  /* 0x0000000518067211 */ /* 0x000fe400010f0eff */
[----:B------:R-:W-:Y:S02]  /*26120*/  ISETP.GE.AND P3, PT, R13, RZ, PT ;  /* 0x000000ff0d00720c */ /* 0x000fe40003f66270 */
[----:B------:R-:W4:Y:S04]  /*26130*/  LDL.LU R13, [R1+0x294] ;  /* 0x00029400010d7983 */ /* 0x000f280000300800 */
[----:B------:R0:W-:Y:S03]  /*26140*/  STL [R1+0x7e8], R3 ;  /* 0x0007e80301007387 */ /* 0x0001e60000100800 */
[----:B------:R-:W-:Y:S01]  /*26150*/  @!P5 IMAD.IADD R2, R2, 0x1, -R9 ;  /* 0x000000010202d824 */ /* 0x000fe200078e0a09 */
[----:B------:R0:W-:Y:S01]  /*26160*/  STL [R1+0x7e4], R6 ;  /* 0x0007e40601007387 */ /* 0x0001e20000100800 */
[----:B---3--:R-:W-:-:S03]  /*26170*/  ISETP.GE.AND P5, PT, R4, RZ, PT ;  /* 0x000000ff0400720c */ /* 0x008fc60003fa6270 */
[----:B------:R-:W3:Y:S01]  /*26180*/  LDL R4, [R1+0x1644] ;  /* 0x0016440001047983 */ /* 0x000ee20000100800 */
[----:B------:R-:W-:Y:S02]  /*26190*/  PRMT R71, RZ, 0x7610, R71 ;  /* 0x00007610ff477816 */ /* 0x000fe40000000047 */
[C---:B------:R-:W-:Y:S01]  /*261a0*/  ISETP.GT.U32.AND P6, PT, R9.reuse, R0, PT ;  /* 0x000000000900720c */ /* 0x040fe20003fc4070 */
[----:B------:R-:W-:Y:S01]  /*261b0*/  IMAD.MOV.U32 R24, RZ, RZ, R7 ;  /* 0x000000ffff187224 */ /* 0x000fe200078e0007 */
[----:B------:R-:W-:Y:S01]  /*261c0*/  PRMT R70, RZ, 0x7610, R70 ;  /* 0x00007610ff467816 */ /* 0x000fe20000000046 */
[----:B------:R-:W4:Y:S04]  /*261d0*/  LDL.LU R93, [R1+0x298] ;  /* 0x00029800015d7983 */ /* 0x000f280000300800 */
[----:B------:R0:W4:Y:S01]  /*261e0*/  @P0 LDG.E.U8 R71, desc[UR20][R26.64] ;  /* 0x000000141a470981 */ /* 0x000122000c1e1100 */
[----:B------:R-:W-:Y:S01]  /*261f0*/  @!P3 IMAD.MOV R24, RZ, RZ, -R24 ;  /* 0x000000ffff18b224 */ /* 0x000fe200078e0a18 */
[----:B------:R-:W-:Y:S01]  /*26200*/  ISETP.GT.U32.AND P3, PT, R9, R2, PT ;  /* 0x000000020900720c */ /* 0x000fe20003f64070 */
[----:B0-----:R-:W-:-:S02]  /*26210*/  @P0 IMAD.MOV.U32 R26, RZ, RZ, R3 ;  /* 0x000000ffff1a0224 */ /* 0x001fc400078e0003 */
[----:B------:R-:W-:Y:S02]  /*26220*/  @P0 IMAD.MOV.U32 R27, RZ, RZ, R6 ;  /* 0x000000ffff1b0224 */ /* 0x000fe400078e0006 */
[----:B------:R-:W-:-:S03]  /*26230*/  @!P6 IMAD.IADD R0, R0, 0x1, -R9 ;  /* 0x000000010000e824 */ /* 0x000fc600078e0a09 */
[----:B------:R0:W4:Y:S02]  /*26240*/  @P0 LDG.E.U8 R70, desc[UR20][R26.64] ;  /* 0x000000141a460981 */ /* 0x000124000c1e1100 */
[C---:B0-----:R-:W-:Y:S02]  /*26250*/  SEL R26, R47.reuse, R25, !P1 ;  /* 0x000000192f1a7207 */ /* 0x041fe40004800000 */
[----:B------:R-:W-:Y:S01]  /*26260*/  SEL R25, R47, R24, !P1 ;  /* 0x000000182f197207 */ /* 0x000fe20004800000 */
[----:B------:R-:W-:Y:S02]  /*26270*/  IMAD.MOV.U32 R24, RZ, RZ, R0 ;  /* 0x000000ffff187224 */ /* 0x000fe400078e0000 */
[----:B------:R-:W-:Y:S01]  /*26280*/  IMAD R26, R26, UR6, RZ ;  /* 0x000000061a1a7c24 */ /* 0x000fe2000f8e02ff */
[----:B------:R-:W4:Y:S01]  /*26290*/  LDL.LU R0, [R1+0x28c] ;  /* 0x00028c0001007983 */ /* 0x000f220000300800 */
[----:B------:R-:W-:Y:S01]  /*262a0*/  IMAD R25, R25, UR4, RZ ;  /* 0x0000000419197c24 */ /* 0x000fe2000f8e02ff */
[----:B------:R-:W-:Y:S01]  /*262b0*/  PRMT R69, RZ, 0x7610, R69 ;  /* 0x00007610ff457816 */ /* 0x000fe20000000045 */
[----:B------:R-:W-:Y:S01]  /*262c0*/  @!P5 IMAD.MOV R24, RZ, RZ, -R24 ;  /* 0x000000ffff18d224 */ /* 0x000fe200078e0a18 */
[-C--:B------:R-:W-:Y:S01]  /*262d0*/  IADD3 R7, P6, PT, R26, R8.reuse, RZ ;  /* 0x000000081a077210 */ /* 0x080fe20007fde0ff */
[----:B------:R-:W-:Y:S01]  /*262e0*/  @!P3 IMAD.IADD R2, R2, 0x1, -R9 ;  /* 0x000000010202b824 */ /* 0x000fe200078e0a09 */
[----:B------:R-:W-:Y:S01]  /*262f0*/  IADD3 R3, P5, PT, R25, R8, RZ ;  /* 0x0000000819037210 */ /* 0x000fe20007fbe0ff */
[----:B------:R-:W0:Y:S01]  /*26300*/  LDCU UR4, c[0x0][0x3b0] ;  /* 0x00007600ff0477ac */ /* 0x000e220008000800 */
[----:B--2---:R-:W-:Y:S01]  /*26310*/  ISETP.GE.AND P3, PT, R11, RZ, PT ;  /* 0x000000ff0b00720c */ /* 0x004fe20003f66270 */
[----:B------:R-:W-:Y:S01]  /*26320*/  STL [R1+0x7f0], R7 ;  /* 0x0007f00701007387 */ /* 0x000fe20000100800 */
[----:B------:R-:W-:Y:S01]  /*26330*/  PRMT R68, RZ, 0x7610, R68 ;  /* 0x00007610ff447816 */ /* 0x000fe20000000044 */
[----:B------:R-:W2:Y:S02]  /*26340*/  LDCU UR6, c[0x0][0x3b0] ;  /* 0x00007600ff0677ac */ /* 0x000ea40008000800 */
[----:B------:R0:W-:Y:S04]  /*26350*/  STL [R1+0x818], R3 ;  /* 0x0008180301007387 */ /* 0x0001e80000100800 */
[----:B------:R-:W2:Y:S01]  /*26360*/  LDL R11, [R1+0x162c] ;  /* 0x00162c00010b7983 */ /* 0x000ea20000100800 */
[----:B------:R-:W-:-:S02]  /*26370*/  LEA.HI.X.SX32 R27, R26, R5, 0x1, P6 ;  /* 0x000000051a1b7211 */ /* 0x000fc400030f0eff */
[----:B------:R-:W-:Y:S02]  /*26380*/  LEA.HI.X.SX32 R6, R25, R5, 0x1, P5 ;  /* 0x0000000519067211 */ /* 0x000fe400028f0eff */
[----:B------:R-:W-:Y:S01]  /*26390*/  SEL R26, R47, R24, !P1 ;  /* 0x000000182f1a7207 */ /* 0x000fe20004800000 */
[----:B------:R-:W-:Y:S02]  /*263a0*/  @P0 IMAD.MOV.U32 R24, RZ, RZ, R7 ;  /* 0x000000ffff180224 */ /* 0x000fe400078e0007 */
[----:B------:R-:W-:-:S05]  /*263b0*/  @P0 IMAD.MOV.U32 R25, RZ, RZ, R27 ;  /* 0x000000ffff190224 */ /* 0x000fca00078e001b */
[----:B------:R0:W2:Y:S01]  /*263c0*/  @P0 LDG.E.U8 R69, desc[UR20][R24.64] ;  /* 0x0000001418450981 */ /* 0x0000a2000c1e1100 */
[----:B-1----:R-:W-:Y:S01]  /*263d0*/  IMAD R26, R26, UR5, RZ ;  /* 0x000000051a1a7c24 */ /* 0x002fe2000f8e02ff */
[----:B------:R-:W-:Y:S01]  /*263e0*/  ISETP.GT.U32.AND P2, PT, R9, R12, PT ;  /* 0x0000000c0900720c */ /* 0x000fe20003f44070 */
[----:B------:R-:W1:Y:S01]  /*263f0*/  LDCU UR5, c[0x0][0x3b0] ;  /* 0x00007600ff0577ac */ /* 0x000e620008000800 */
[----:B0-----:R-:W-:Y:S02]  /*26400*/  @P0 IMAD.MOV.U32 R24, RZ, RZ, R3 ;  /* 0x000000ffff180224 */ /* 0x001fe400078e0003 */
[----:B------:R-:W-:-:S05]  /*26410*/  @P0 IMAD.MOV.U32 R25, RZ, RZ, R6 ;  /* 0x000000ffff190224 */ /* 0x000fca00078e0006 */
[----:B------:R0:W2:Y:S02]  /*26420*/  @P0 LDG.E.U8 R68, desc[UR20][R24.64] ;  /* 0x0000001418440981 */ /* 0x0000a4000c1e1100 */
[----:B0-----:R-:W-:-:S04]  /*26430*/  IMAD.MOV.U32 R24, RZ, RZ, R2 ;  /* 0x000000ffff187224 */ /* 0x001fc800078e0002 */
[----:B------:R-:W-:Y:S01]  /*26440*/  @!P3 IMAD.MOV R24, RZ, RZ, -R24 ;  /* 0x000000ffff18b224 */ /* 0x000fe200078e0a18 */
[----:B------:R-:W-:Y:S01]  /*26450*/  IADD3 R3, P3, PT, R26, R8, RZ ;  /* 0x000000081a037210 */ /* 0x000fe20007f7e0ff */
[----:B------:R-:W-:Y:S04]  /*26460*/  STL [R1+0x7ec], R27 ;  /* 0x0007ec1b01007387 */ /* 0x000fe80000100800 */
[----:B------:R-:W-:Y:S04]  /*26470*/  STL [R1+0x814], R6 ;  /* 0x0008140601007387 */ /* 0x000fe80000100800 */
[----:B------:R-:W2:Y:S04]  /*26480*/  LDL.LU R2, [R1+0x288] ;  /* 0x0002880001027983 */ /* 0x000ea80000300800 */
[----:B------:R0:W-:Y:S01]  /*26490*/  STL [R1+0x820], R3 ;  /* 0x0008200301007387 */ /* 0x0001e20000100800 */
[----:B---3--:R-:W-:-:S02]  /*264a0*/  ISETP.GE.AND P5, PT, R4, RZ, PT ;  /* 0x000000ff0400720c */ /* 0x008fc40003fa6270 */
[----:B------:R-:W-:-:S05]  /*264b0*/  LEA.HI.X.SX32 R4, R26, R5, 0x1, P3 ;  /* 0x000000051a047211 */ /* 0x000fca00018f0eff */
[----:B------:R3:W-:Y:S04]  /*264c0*/  STL [R1+0x81c], R4 ;  /* 0x00081c0401007387 */ /* 0x0007e80000100800 */
[----:B------:R-:W2:Y:S01]  /*264d0*/  LDL R7, [R1+0x1670] ;  /* 0x0016700001077983 */ /* 0x000ea20000100800 */
[----:B------:R-:W-:-:S05]  /*264e0*/  @!P2 IMAD.IADD R12, R12, 0x1, -R9 ;  /* 0x000000010c0ca824 */ /* 0x000fca00078e0a09 */
[C---:B------:R-:W-:Y:S02]  /*264f0*/  ISETP.GT.U32.AND P2, PT, R9.reuse, R12, PT ;  /* 0x0000000c0900720c */ /* 0x040fe40003f44070 */
[----:B----4-:R-:W-:Y:S02]  /*26500*/  ISETP.GT.U32.AND P6, PT, R9, R13, PT ;  /* 0x0000000d0900720c */ /* 0x010fe40003fc4070 */
[----:B------:R-:W-:-:S09]  /*26510*/  SEL R25, R47, R24, !P1 ;  /* 0x000000182f197207 */ /* 0x000fd20004800000 */
[--C-:B------:R-:W-:Y:S01]  /*26520*/  @!P2 IMAD.IADD R12, R12, 0x1, -R9.reuse ;  /* 0x000000010c0ca824 */ /* 0x100fe200078e0a09 */
[----:B------:R-:W-:Y:S01]  /*26530*/  ISETP.GT.U32.AND P2, PT, R9, R93, PT ;  /* 0x0000005d0900720c */ /* 0x000fe20003f44070 */
[----:B------:R-:W-:Y:S02]  /*26540*/  @!P6 IMAD.IADD R13, R13, 0x1, -R9 ;  /* 0x000000010d0de824 */ /* 0x000fe400078e0a09 */
[----:B------:R-:W-:Y:S02]  /*26550*/  IMAD.MOV.U32 R24, RZ, RZ, R12 ;  /* 0x000000ffff187224 */ /* 0x000fe400078e000c */
[----:B------:R-:W-:Y:S01]  /*26560*/  IMAD R25, R25, UR7, RZ ;  /* 0x0000000719197c24 */ /* 0x000fe2000f8e02ff */
[----:B------:R-:W-:Y:S01]  /*26570*/  ISETP.GT.U32.AND P6, PT, R9, R13, PT ;  /* 0x0000000d0900720c */ /* 0x000fe20003fc4070 */
[----:B------:R-:W-:Y:S01]  /*26580*/  @!P5 IMAD.MOV R24, RZ, RZ, -R24 ;  /* 0x000000ffff18d224 */ /* 0x000fe200078e0a18 */
[----:B------:R-:W-:Y:S01]  /*26590*/  PRMT R67, RZ, 0x7610, R67 ;  /* 0x00007610ff437816 */ /* 0x000fe20000000043 */
[----:B------:R-:W-:Y:S01]  /*265a0*/  @P0 IMAD.MOV.U32 R26, RZ, RZ, R3 ;  /* 0x000000ffff1a0224 */ /* 0x000fe200078e0003 */
[----:B0-----:R-:W-:Y:S01]  /*265b0*/  IADD3 R3, P5, PT, R25, R8, RZ ;  /* 0x0000000819037210 */ /* 0x001fe20007fbe0ff */
[----:B------:R-:W-:Y:S01]  /*265c0*/  @P0 IMAD.MOV.U32 R27, RZ, RZ, R4 ;  /* 0x000000ffff1b0224 */ /* 0x000fe200078e0004 */
[----:B------:R-:W-:Y:S01]  /*265d0*/  PRMT R66, RZ, 0x7610, R66 ;  /* 0x00007610ff427816 */ /* 0x000fe20000000042 */
[--C-:B------:R-:W-:Y:S01]  /*265e0*/  @!P2 IMAD.IADD R93, R93, 0x1, -R9.reuse ;  /* 0x000000015d5da824 */ /* 0x100fe200078e0a09 */
[----:B---3--:R-:W3:Y:S01]  /*265f0*/  LDL.LU R4, [R1+0x268] ;  /* 0x0002680001047983 */ /* 0x008ee20000300800 */
[----:B------:R-:W-:Y:S01]  /*26600*/  SEL R24, R47, R24, !P1 ;  /* 0x000000182f187207 */ /* 0x000fe20004800000 */
[----:B------:R-:W0:Y:S01]  /*26610*/  LDCU UR7, c[0x0][0x3b0] ;  /* 0x00007600ff0777ac */ /* 0x000e220008000800 */
[----:B------:R-:W-:Y:S01]  /*26620*/  LEA.HI.X.SX32 R6, R25, R5, 0x1, P5 ;  /* 0x0000000519067211 */ /* 0x000fe200028f0eff */
[----:B------:R4:W3:Y:S01]  /*26630*/  @P0 LDG.E.U8 R67, desc[UR20][R26.64] ;  /* 0x000000141a430981 */ /* 0x0008e2000c1e1100 */
[----:B------:R-:W-:Y:S01]  /*26640*/  @!P6 IMAD.IADD R13, R13, 0x1, -R9 ;  /* 0x000000010d0de824 */ /* 0x000fe200078e0a09 */
[----:B--2---:R-:W-:-:S02]  /*26650*/  ISETP.GE.AND P2, PT, R11, RZ, PT ;  /* 0x000000ff0b00720c */ /* 0x004fc40003f46270 */
[----:B------:R-:W2:Y:S01]  /*26660*/  LDL R11, [R1+0x15a0] ;  /* 0x0015a000010b7983 */ /* 0x000ea20000100800 */
[----:B----4-:R-:W-:Y:S01]  /*26670*/  IMAD R26, R24, UR4, RZ ;  /* 0x00000004181a7c24 */ /* 0x010fe2000f8e02ff */
[C---:B------:R-:W-:Y:S01]  /*26680*/  ISETP.GT.U32.AND P3, PT, R9.reuse, R0, PT ;  /* 0x000000000900720c */ /* 0x040fe20003f64070 */
[----:B------:R-:W-:Y:S02]  /*26690*/  @P0 IMAD.MOV.U32 R24, RZ, RZ, R3 ;  /* 0x000000ffff180224 */ /* 0x000fe400078e0003 */
[----:B------:R-:W-:Y:S01]  /*266a0*/  @P0 IMAD.MOV.U32 R25, RZ, RZ, R6 ;  /* 0x000000ffff190224 */ /* 0x000fe200078e0006 */
[----:B------:R4:W-:Y:S01]  /*266b0*/  STL [R1+0x828], R3 ;  /* 0x0008280301007387 */ /* 0x0009e20000100800 */
[----:B------:R-:W-:Y:S01]  /*266c0*/  ISETP.GT.U32.AND P5, PT, R9, R93, PT ;  /* 0x0000005d0900720c */ /* 0x000fe20003fa4070 */
[----:B------:R-:W0:Y:S02]  /*266d0*/  LDCU UR4, c[0x0][0x3b0] ;  /* 0x00007600ff0477ac */ /* 0x000e240008000800 */
[----:B------:R-:W2:Y:S04]  /*266e0*/  LDL.LU R12, [R1+0x264] ;  /* 0x00026400010c7983 */ /* 0x000ea80000300800 */
[----:B------:R1:W2:Y:S04]  /*266f0*/  @P0 LDG.E.U8 R66, desc[UR20][R24.64] ;  /* 0x0000001418420981 */ /* 0x0002a8000c1e1100 */
[----:B------:R0:W-:Y:S01]  /*26700*/  STL [R1+0x824], R6 ;  /* 0x0008240601007387 */ /* 0x0001e20000100800 */
[----:B-1----:R-:W-:-:S03]  /*26710*/  IMAD.MOV.U32 R24, RZ, RZ, R13 ;  /* 0x000000ffff187224 */ /* 0x002fc600078e000d */
[----:B------:R-:W2:Y:S01]  /*26720*/  LDL R13, [R1+0x15e0] ;  /* 0x0015e000010d7983 */ /* 0x000ea20000100800 */
[----:B----4-:R-:W-:-:S04]  /*26730*/  IADD3 R3, P6, PT, R26, R8, RZ ;  /* 0x000000081a037210 */ /* 0x010fc80007fde0ff */
[----:B0-----:R-:W-:Y:S01]  /*26740*/  LEA.HI.X.SX32 R6, R26, R5, 0x1, P6 ;  /* 0x000000051a067211 */ /* 0x001fe200030f0eff */
[----:B------:R-:W-:Y:S04]  /*26750*/  STL [R1+0x830], R3 ;  /* 0x0008300301007387 */ /* 0x000fe80000100800 */
[----:B------:R0:W-:Y:S01]  /*26760*/  STL [R1+0x82c], R6 ;  /* 0x00082c0601007387 */ /* 0x0001e20000100800 */
[----:B------:R-:W-:-:S03]  /*26770*/  ISETP.GE.AND P6, PT, R7, RZ, PT ;  /* 0x000000ff0700720c */ /* 0x000fc60003fc6270 */
[----:B------:R-:W4:Y:S01]  /*26780*/  LDL R7, [R1+0x15c8] ;  /* 0x0015c80001077983 */ /* 0x000f220000100800 */
[----:B------:R-:W-:Y:S02]  /*26790*/  @!P3 IMAD.IADD R0, R0, 0x1, -R9 ;  /* 0x000000010000b824 */ /* 0x000fe400078e0a09 */
[----:B------:R-:W-:Y:S01]  /*267a0*/  @!P2 IMAD.MOV R24, RZ, RZ, -R24 ;  /* 0x000000ffff18a224 */ /* 0x000fe200078e0a18 */
[C---:B------:R-:W-:Y:S02]  /*267b0*/  ISETP.GT.U32.AND P2, PT, R9.reuse, R2, PT ;  /* 0x000000020900720c */ /* 0x040fe40003f44070 */
[----:B------:R-:W-:Y:S02]  /*267c0*/  ISETP.GT.U32.AND P3, PT, R9, R0, PT ;  /* 0x000000000900720c */ /* 0x000fe40003f64070 */
[----:B------:R-:W-:Y:S01]  /*267d0*/  SEL R26, R47, R24, !P1 ;  /* 0x000000182f1a7207 */ /* 0x000fe20004800000 */
[----:B------:R-:W-:Y:S01]  /*267e0*/  @P0 IMAD.MOV.U32 R24, RZ, RZ, R3 ;  /* 0x000000ffff180224 */ /* 0x000fe200078e0003 */
[----:B------:R-:W-:Y:S01]  /*267f0*/  PRMT R65, RZ, 0x7610, R65 ;  /* 0x00007610ff417816 */ /* 0x000fe20000000041 */
[----:B------:R-:W-:-:S02]  /*26800*/  @P0 IMAD.MOV.U32 R25, RZ, RZ, R6 ;  /* 0x000000ffff190224 */ /* 0x000fc400078e0006 */
[----:B------:R-:W-:Y:S01]  /*26810*/  IMAD R26, R26, UR5, RZ ;  /* 0x000000051a1a7c24 */ /* 0x000fe2000f8e02ff */
[----:B0-----:R-:W4:Y:S01]  /*26820*/  LDL.LU R6, [R1+0x26c] ;  /* 0x00026c0001067983 */ /* 0x001f220000300800 */
[----:B------:R-:W-:Y:S01]  /*26830*/  @!P5 IMAD.IADD R93, R93, 0x1, -R9 ;  /* 0x000000015d5dd824 */ /* 0x000fe200078e0a09 */
[----:B------:R-:W-:Y:S01]  /*26840*/  PRMT R63, RZ, 0x7610, R63 ;  /* 0x00007610ff3f7816 */ /* 0x000fe2000000003f */
[--C-:B------:R-:W-:Y:S01]  /*26850*/  @!P2 IMAD.IADD R2, R2, 0x1, -R9.reuse ;  /* 0x000000010202a824 */ /* 0x100fe200078e0a09 */
[----:B------:R0:W4:Y:S01]  /*26860*/  @P0 LDG.E.U8 R65, desc[UR20][R24.64] ;  /* 0x0000001418410981 */ /* 0x000122000c1e1100 */
[----:B------:R-:W-:Y:S01]  /*26870*/  @!P3 IMAD.IADD R0, R0, 0x1, -R9 ;  /* 0x000000010000b824 */ /* 0x000fe200078e0a09 */
[----:B------:R-:W-:Y:S01]  /*26880*/  IADD3 R3, P3, PT, R26, R8, RZ ;  /* 0x000000081a037210 */ /* 0x000fe20007f7e0ff */
[----:B------:R-:W1:Y:S01]  /*26890*/  LDCU UR5, c[0x0][0x3b0] ;  /* 0x00007600ff0577ac */ /* 0x000e620008000800 */
[----:B0-----:R-:W-:Y:S02]  /*268a0*/  IMAD.MOV.U32 R25, RZ, RZ, R93 ;  /* 0x000000ffff197224 */ /* 0x001fe400078e005d */
[----:B------:R-:W-:-:S02]  /*268b0*/  IMAD.MOV.U32 R24, RZ, RZ, R0 ;  /* 0x000000ffff187224 */ /* 0x000fc400078e0000 */
[----:B------:R-:W-:Y:S01]  /*268c0*/  @!P6 IMAD.MOV R25, RZ, RZ, -R25 ;  /* 0x000000ffff19e224 */ /* 0x000fe200078e0a19 */
[----:B------:R-:W-:Y:S01]  /*268d0*/  STL [R1+0x858], R3 ;  /* 0x0008580301007387 */ /* 0x000fe20000100800 */
[----:B---3--:R-:W-:Y:S02]  /*268e0*/  ISETP.GT.U32.AND P5, PT, R9, R4, PT ;  /* 0x000000040900720c */ /* 0x008fe40003fa4070 */
[----:B--2---:R-:W-:Y:S02]  /*268f0*/  ISETP.GE.AND P2, PT, R11, RZ, PT ;  /* 0x000000ff0b00720c */ /* 0x004fe40003f46270 */
[----:B------:R-:W-:Y:S01]  /*26900*/  LEA.HI.X.SX32 R11, R26, R5, 0x1, P3 ;  /* 0x000000051a0b7211 */ /* 0x000fe200018f0eff */
[----:B------:R-:W-:Y:S01]  /*26910*/  @P0 IMAD.MOV.U32 R26, RZ, RZ, R3 ;  /* 0x000000ffff1a0224 */ /* 0x000fe200078e0003 */
[----:B------:R-:W-:-:S03]  /*26920*/  SEL R25, R47, R25, !P1 ;  /* 0x000000192f197207 */ /* 0x000fc60004800000 */
[----:B------:R0:W-:Y:S01]  /*26930*/  STL [R1+0x854], R11 ;  /* 0x0008540b01007387 */ /* 0x0001e20000100800 */
[----:B------:R-:W-:Y:S01]  /*26940*/  ISETP.GT.U32.AND P6, PT, R9, R12, PT ;  /* 0x0000000c0900720c */ /* 0x000fe20003fc4070 */
[----:B------:R-:W-:-:S04]  /*26950*/  @P0 IMAD.MOV.U32 R27, RZ, RZ, R11 ;  /* 0x000000ffff1b0224 */ /* 0x000fc800078e000b */
[----:B------:R-:W-:Y:S01]  /*26960*/  @!P2 IMAD.MOV R24, RZ, RZ, -R24 ;  /* 0x000000ffff18a224 */ /* 0x000fe200078e0a18 */
[----:B------:R-:W-:Y:S01]  /*26970*/  ISETP.GT.U32.AND P3, PT, R9, R2, PT ;  /* 0x000000020900720c */ /* 0x000fe20003f64070 */
[----:B------:R2:W3:Y:S04]  /*26980*/  @P0 LDG.E.U8 R63, desc[UR20][R26.64] ;  /* 0x000000141a3f0981 */ /* 0x0004e8000c1e1100 */
[----:B0-----:R-:W3:Y:S01]  /*26990*/  LDL.LU R11, [R1+0x270] ;  /* 0x00027000010b7983 */ /* 0x001ee20000300800 */
[----:B------:R-:W-:-:S03]  /*269a0*/  ISETP.GE.AND P2, PT, R13, RZ, PT ;  /* 0x000000ff0d00720c */ /* 0x000fc60003f46270 */
[----:B------:R-:W3:Y:S01]  /*269b0*/  LDL R13, [R1+0x1614] ;  /* 0x00161400010d7983 */ /* 0x000ee20000100800 */
[----:B--2---:R-:W-:Y:S02]  /*269c0*/  IMAD R26, R25, UR4, RZ ;  /* 0x00000004191a7c24 */ /* 0x004fe4000f8e02ff */
[--C-:B------:R-:W-:Y:S02]  /*269d0*/  @!P6 IMAD.IADD R12, R12, 0x1, -R9.reuse ;  /* 0x000000010c0ce824 */ /* 0x100fe400078e0a09 */
[--C-:B------:R-:W-:Y:S01]  /*269e0*/  @!P5 IMAD.IADD R4, R4, 0x1, -R9.reuse ;  /* 0x000000010404d824 */ /* 0x100fe200078e0a09 */
[----:B------:R-:W-:Y:S01]  /*269f0*/  IADD3 R0, P6, PT, R26, R8, RZ ;  /* 0x000000081a007210 */ /* 0x000fe20007fde0ff */
[----:B------:R-:W-:Y:S01]  /*26a00*/  @!P3 IMAD.IADD R2, R2, 0x1, -R9 ;  /* 0x000000010202b824 */ /* 0x000fe200078e0a09 */
[----:B------:R-:W-:Y:S01]  /*26a10*/  SEL R24, R47, R24, !P1 ;  /* 0x000000182f187207 */ /* 0x000fe20004800000 */
[----:B------:R-:W0:Y:S01]  /*26a20*/  LDCU UR4, c[0x0][0x3b0] ;  /* 0x00007600ff0477ac */ /* 0x000e220008000800 */
[----:B------:R-:W-:Y:S01]  /*26a30*/  LEA.HI.X.SX32 R3, R26, R5, 0x1, P6 ;  /* 0x000000051a037211 */ /* 0x000fe200030f0eff */
[----:B------:R2:W-:Y:S01]  /*26a40*/  STL [R1+0x860], R0 ;  /* 0x0008600001007387 */ /* 0x0005e20000100800 */
[----:B------:R-:W-:Y:S01]  /*26a50*/  ISETP.GT.U32.AND P5, PT, R9, R4, PT ;  /* 0x000000040900720c */ /* 0x000fe20003fa4070 */
[----:B------:R-:W-:-:S02]  /*26a60*/  @P0 IMAD.MOV.U32 R26, RZ, RZ, R0 ;  /* 0x000000ffff1a0224 */ /* 0x000fc400078e0000 */
[----:B------:R0:W-:Y:S01]  /*26a70*/  STL [R1+0x85c], R3 ;  /* 0x00085c0301007387 */ /* 0x0001e20000100800 */
[----:B------:R-:W-:Y:S02]  /*26a80*/  IMAD.MOV.U32 R25, RZ, RZ, R2 ;  /* 0x000000ffff197224 */ /* 0x000fe400078e0002 */
[----:B-1----:R-:W-:Y:S01]  /*26a90*/  IMAD R24, R24, UR5, RZ ;  /* 0x0000000518187c24 */ /* 0x002fe2000f8e02ff */
[----:B----4-:R-:W-:Y:S01]  /*26aa0*/  ISETP.GE.AND P3, PT, R7, RZ, PT ;  /* 0x000000ff0700720c */ /* 0x010fe20003f66270 */
[----:B--2---:R-:W2:Y:S01]  /*26ab0*/  LDL R0, [R1+0x1628] ;  /* 0x0016280001007983 */ /* 0x004ea20000100800 */
[----:B------:R-:W-:Y:S02]  /*26ac0*/  @!P2 IMAD.MOV R25, RZ, RZ, -R25 ;  /* 0x000000ffff19a224 */ /* 0x000fe400078e0a19 */
[----:B------:R-:W-:Y:S01]  /*26ad0*/  IADD3 R2, P2, PT, R24, R8, RZ ;  /* 0x0000000818027210 */ /* 0x000fe20007f5e0ff */
[----:B------:R-:W-:Y:S01]  /*26ae0*/  @P0 IMAD.MOV.U32 R27, RZ, RZ, R3 ;  /* 0x000000ffff1b0224 */ /* 0x000fe200078e0003 */
[----:B------:R-:W4:Y:S01]  /*26af0*/  LDL.LU R7, [R1+0x258] ;  /* 0x0002580001077983 */ /* 0x000f220000300800 */
[----:B------:R-:W-:Y:S01]  /*26b00*/  @!P5 IMAD.IADD R4, R4, 0x1, -R9 ;  /* 0x000000010404d824 */ /* 0x000fe200078e0a09 */
[----:B0-----:R-:W-:Y:S01]  /*26b10*/  LEA.HI.X.SX32 R3, R24, R5, 0x1, P2 ;  /* 0x0000000518037211 */ /* 0x001fe200010f0eff */
[----:B------:R-:W0:Y:S01]  /*26b20*/  LDCU UR5, c[0x0][0x3b0] ;  /* 0x00007600ff0577ac */ /* 0x000e220008000800 */
[----:B------:R1:W-:Y:S01]  /*26b30*/  STL [R1+0x868], R2 ;  /* 0x0008680201007387 */ /* 0x0003e20000100800 */
[----:B------:R-:W-:-:S03]  /*26b40*/  IMAD.MOV.U32 R24, RZ, RZ, R4 ;  /* 0x000000ffff187224 */ /* 0x000fc600078e0004 */
[----:B------:R0:W-:Y:S04]  /*26b50*/  STL [R1+0x864], R3 ;  /* 0x0008640301007387 */ /* 0x0001e80000100800 */
[----:B------:R-:W4:Y:S01]  /*26b60*/  LDL R4, [R1+0x166c] ;  /* 0x00166c0001047983 */ /* 0x000f220000100800 */
[C---:B------:R-:W-:Y:S02]  /*26b70*/  ISETP.GT.U32.AND P5, PT, R9.reuse, R6, PT ;  /* 0x000000060900720c */ /* 0x040fe40003fa4070 */
[----:B------:R-:W-:Y:S02]  /*26b80*/  PRMT R62, RZ, 0x7610, R62 ;  /* 0x00007610ff3e7816 */ /* 0x000fe4000000003e */
[----:B------:R-:W-:Y:S02]  /*26b90*/  ISETP.GT.U32.AND P6, PT, R9, R12, PT ;  /* 0x0000000c0900720c */ /* 0x000fe40003fc4070 */
[----:B------:R-:W-:-:S02]  /*26ba0*/  PRMT R61, RZ, 0x7610, R61 ;  /* 0x00007610ff3d7816 */ /* 0x000fc4000000003d */
[----:B------:R0:W4:Y:S01]  /*26bb0*/  @P0 LDG.E.U8 R62, desc[UR20][R26.64] ;  /* 0x000000141a3e0981 */ /* 0x000122000c1e1100 */
[----:B------:R-:W-:-:S04]  /*26bc0*/  @!P3 IMAD.MOV R24, RZ, RZ, -R24 ;  /* 0x000000ffff18b224 */ /* 0x000fc800078e0a18 */
[----:B------:R-:W-:Y:S02]  /*26bd0*/  @!P5 IMAD.IADD R6, R6, 0x1, -R9 ;  /* 0x000000010606d824 */ /* 0x000fe400078e0a09 */
[----:B0-----:R-:W-:Y:S02]  /*26be0*/  @P0 IMAD.MOV.U32 R26, RZ, RZ, R2 ;  /* 0x000000ffff1a0224 */ /* 0x001fe400078e0002 */
[----:B------:R-:W-:Y:S01]  /*26bf0*/  @P0 IMAD.MOV.U32 R27, RZ, RZ, R3 ;  /* 0x000000ffff1b0224 */ /* 0x000fe200078e0003 */
[----:B------:R-:W-:Y:S01]  /*26c00*/  ISETP.GT.U32.AND P3, PT, R9, R6, PT ;  /* 0x000000060900720c */ /* 0x000fe20003f64070 */
[----:B------:R-:W-:Y:S01]  /*26c10*/  @!P6 IMAD.IADD R12, R12, 0x1, -R9 ;  /* 0x000000010c0ce824 */ /* 0x000fe200078e0a09 */
[----:B-1----:R-:W4:Y:S04]  /*26c20*/  LDL.LU R2, [R1+0x24c] ;  /* 0x00024c0001027983 */ /* 0x002f280000300800 */
[----:B------:R0:W4:Y:S02]  /*26c30*/  @P0 LDG.E.U8 R61, desc[UR20][R26.64] ;  /* 0x000000141a3d0981 */ /* 0x000124000c1e1100 */
[----:B0-----:R-:W-:-:S02]  /*26c40*/  SEL R26, R47, R25, !P1 ;  /* 0x000000192f1a7207 */ /* 0x001fc40004800000 */
[----:B------:R-:W-:Y:S01]  /*26c50*/  SEL R25, R47, R24, !P1 ;  /* 0x000000182f197207 */ /* 0x000fe20004800000 */
[----:B------:R-:W-:Y:S02]  /*26c60*/  IMAD.MOV.U32 R24, RZ, RZ, R12 ;  /* 0x000000ffff187224 */ /* 0x000fe400078e000c */
[----:B------:R-:W-:Y:S01]  /*26c70*/  IMAD R26, R26, UR6, RZ ;  /* 0x000000061a1a7c24 */ /* 0x000fe2000f8e02ff */
[----:B------:R-:W4:Y:S01]  /*26c80*/  LDL.LU R12, [R1+0x250] ;  /* 0x00025000010c7983 */ /* 0x000f220000300800 */
[----:B------:R-:W-:Y:S01]  /*26c90*/  IMAD R25, R25, UR4, RZ ;  /* 0x0000000419197c24 */ /* 0x000fe2000f8e02ff */
[----:B------:R-:W-:Y:S02]  /*26ca0*/  PRMT R60, RZ, 0x7610, R60 ;  /* 0x00007610ff3c7816 */ /* 0x000fe4000000003c */
[----:B---3--:R-:W-:Y:S01]  /*26cb0*/  ISETP.GE.AND P5, PT, R13, RZ, PT ;  /* 0x000000ff0d00720c */ /* 0x008fe20003fa6270 */
[----:B------:R-:W-:Y:S01]  /*26cc0*/  @!P3 IMAD.IADD R6, R6, 0x1, -R9 ;  /* 0x000000010606b824 */ /* 0x000fe200078e0a09 */
[-C--:B------:R-:W-:Y:S01]  /*26cd0*/  IADD3 R93, P6, PT, R26, R8.reuse, RZ ;  /* 0x000000081a5d7210 */ /* 0x080fe20007fde0ff */
[----:B------:R-:W0:Y:S04]  /*26ce0*/  LDCU UR4, c[0x0][0x3b0] ;  /* 0x00007600ff0477ac */ /* 0x000e280008000800 */
[----:B------:R-:W-:Y:S01]  /*26cf0*/  STL [R1+0x870], R93 ;  /* 0x0008705d01007387 */ /* 0x000fe20000100800 */
[----:B------:R-:W-:Y:S01]  /*26d00*/  ISETP.GT.U32.AND P2, PT, R9, R11, PT ;  /* 0x0000000b0900720c */ /* 0x000fe20003f44070 */
[----:B------:R-:W1:Y:S04]  /*26d10*/  LDCU UR6, c[0x0][0x3b0] ;  /* 0x00007600ff0677ac */ /* 0x000e680008000800 */
[----:B------:R-:W-:Y:S01]  /*26d20*/  @!P5 IMAD.MOV R24, RZ, RZ, -R24 ;  /* 0x000000ffff18d224 */ /* 0x000fe200078e0a18 */
[----:B------:R-:W-:-:S05]  /*26d30*/  IADD3 R3, P5, PT, R25, R8, RZ ;  /* 0x0000000819037210 */ /* 0x000fca0007fbe0ff */
[----:B------:R-:W-:Y:S01]  /*26d40*/  STL [R1+0x898], R3 ;  /* 0x0008980301007387 */ /* 0x000fe20000100800 */
[-C--:B------:R-:W-:Y:S02]  /*26d50*/  LEA.HI.X.SX32 R13, R26, R5.reuse, 0x1, P6 ;  /* 0x000000051a0d7211 */ /* 0x080fe400030f0eff */
[----:B------:R-:W-:-:S03]  /*26d60*/  LEA.HI.X.SX32 R27, R25, R5, 0x1, P5 ;  /* 0x00000005191b7211 */ /* 0x000fc600028f0eff */
[----:B------:R-:W-:Y:S01]  /*26d70*/  @P0 IMAD.MOV.U32 R25, RZ, RZ, R13 ;  /* 0x000000ffff190224 */ /* 0x000fe200078e000d */
[----:B------:R-:W-:Y:S01]  /*26d80*/  SEL R26, R47, R24, !P1 ;  /* 0x000000182f1a7207 */ /* 0x000fe20004800000 */
[----:B------:R-:W-:Y:S02]  /*26d90*/  @P0 IMAD.MOV.U32 R24, RZ, RZ, R93 ;  /* 0x000000ffff180224 */ /* 0x000fe400078e005d */
[----:B------:R-:W-:Y:S01]  /*26da0*/  @!P2 IMAD.IADD R11, R11, 0x1, -R9 ;  /* 0x000000010b0ba824 */ /* 0x000fe200078e0a09 */
[----:B------:R-:W-:Y:S02]  /*26db0*/  PRMT R59, RZ, 0x7610, R59 ;  /* 0x00007610ff3b7816 */ /* 0x000fe4000000003b */
[----:B------:R3:W4:Y:S02]  /*26dc0*/  @P0 LDG.E.U8 R60, desc[UR20][R24.64] ;  /* 0x00000014183c0981 */ /* 0x000724000c1e1100 */
[----:B------:R-:W-:Y:S01]  /*26dd0*/  ISETP.GT.U32.AND P2, PT, R9, R11, PT ;  /* 0x0000000b0900720c */ /* 0x000fe20003f44070 */
[----:B------:R-:W-:Y:S01]  /*26de0*/  IMAD R26, R26, UR5, RZ ;  /* 0x000000051a1a7c24 */ /* 0x000fe2000f8e02ff */
[----:B------:R-:W-:Y:S01]  /*26df0*/  PRMT R58, RZ, 0x7610, R58 ;  /* 0x00007610ff3a7816 */ /* 0x000fe2000000003a */
[----:B------:R-:W0:Y:S01]  /*26e00*/  LDCU UR5, c[0x0][0x3b0] ;  /* 0x00007600ff0577ac */ /* 0x000e220008000800 */
[----:B---3--:R-:W-:-:S02]  /*26e10*/  @P0 IMAD.MOV.U32 R24, RZ, RZ, R3 ;  /* 0x000000ffff180224 */ /* 0x008fc400078e0003 */
[----:B------:R-:W-:-:S05]  /*26e20*/  @P0 IMAD.MOV.U32 R25, RZ, RZ, R27 ;  /* 0x000000ffff190224 */ /* 0x000fca00078e001b */
[----:B------:R3:W4:Y:S02]  /*26e30*/  @P0 LDG.E.U8 R59, desc[UR20][R24.64] ;  /* 0x00000014183b0981 */ /* 0x000724000c1e1100 */
[----:B------:R-:W-:Y:S02]  /*26e40*/  @!P2 IMAD.IADD R11, R11, 0x1, -R9 ;  /* 0x000000010b0ba824 */ /* 0x000fe400078e0a09 */
[----:B---3--:R-:W-:Y:S01]  /*26e50*/  IMAD.MOV.U32 R24, RZ, RZ, R6 ;  /* 0x000000ffff187224 */ /* 0x008fe200078e0006 */
[----:B--2---:R-:W-:Y:S02]  /*26e60*/  ISETP.GE.AND P3, PT, R0, RZ, PT ;  /* 0x000000ff0000720c */ /* 0x004fe40003f66270 */
[----:B------:R-:W2:Y:S04]  /*26e70*/  LDL R0, [R1+0x1654] ;  /* 0x0016540001007983 */ /* 0x000ea80000100800 */
[----:B------:R3:W-:Y:S04]  /*26e80*/  STL [R1+0x86c], R13 ;  /* 0x00086c0d01007387 */ /* 0x0007e80000100800 */
[----:B---3--:R-:W3:Y:S01]  /*26e90*/  LDL.LU R13, [R1+0x1730] ;  /* 0x00173000010d7983 */ /* 0x008ee20000300800 */
[----:B----4-:R-:W-:-:S03]  /*26ea0*/  ISETP.GE.AND P5, PT, R4, RZ, PT ;  /* 0x000000ff0400720c */ /* 0x010fc60003fa6270 */
[----:B------:R4:W-:Y:S04]  /*26eb0*/  STL [R1+0x894], R27 ;  /* 0x0008941b01007387 */ /* 0x0009e80000100800 */
[----:B------:R-:W3:Y:S01]  /*26ec0*/  LDL R4, [R1+0x15b0] ;  /* 0x0015b00001047983 */ /* 0x000ee20000100800 */
[----:B------:R-:W-:Y:S01]  /*26ed0*/  @!P3 IMAD.MOV R24, RZ, RZ, -R24 ;  /* 0x000000ffff18b224 */ /* 0x000fe200078e0a18 */
[C---:B------:R-:W-:Y:S02]  /*26ee0*/  IADD3 R3, P3, PT, R26.reuse, R8, RZ ;  /* 0x000000081a037210 */ /* 0x040fe40007f7e0ff */
[----:B------:R-:W3:Y:S02]  /*26ef0*/  LDL.LU R93, [R1+0x254] ;  /* 0x00025400015d7983 */ /* 0x000ee40000300800 */
[----:B------:R-:W-:-:S02]  /*26f00*/  LEA.HI.X.SX32 R6, R26, R5, 0x1, P3 ;  /* 0x000000051a067211 */ /* 0x000fc400018f0eff */
[----:B------:R-:W-:Y:S01]  /*26f10*/  SEL R25, R47, R24, !P1 ;  /* 0x000000182f197207 */ /* 0x000fe20004800000 */
[----:B------:R0:W-:Y:S01]  /*26f20*/  STL [R1+0x8a0], R3 ;  /* 0x0008a00301007387 */ /* 0x0001e20000100800 */
[----:B------:R-:W-:-:S03]  /*26f30*/  IMAD.MOV.U32 R24, RZ, RZ, R11 ;  /* 0x000000ffff187224 */ /* 0x000fc600078e000b */
[----:B------:R0:W-:Y:S04]  /*26f40*/  STL [R1+0x89c], R6 ;  /* 0x00089c0601007387 */ /* 0x0001e80000100800 */
[----:B------:R-:W3:Y:S01]  /*26f50*/  LDL R11, [R1+0x15c4] ;  /* 0x0015c400010b7983 */ /* 0x000ee20000100800 */
[C---:B------:R-:W-:Y:S02]  /*26f60*/  ISETP.GT.U32.AND P6, PT, R9.reuse, R7, PT ;  /* 0x000000070900720c */ /* 0x040fe40003fc4070 */
[----:B------:R-:W-:Y:S01]  /*26f70*/  ISETP.GT.U32.AND P2, PT, R9, R2, PT ;  /* 0x000000020900720c */ /* 0x000fe20003f44070 */
[----:B------:R-:W-:Y:S02]  /*26f80*/  @!P5 IMAD.MOV R24, RZ, RZ, -R24 ;  /* 0x000000ffff18d224 */ /* 0x000fe400078e0a18 */
[----:B------:R-:W-:Y:S01]  /*26f90*/  IMAD R25, R25, UR7, RZ ;  /* 0x0000000719197c24 */ /* 0x000fe2000f8e02ff */
[----:B------:R-:W-:Y:S01]  /*26fa0*/  PRMT R57, RZ, 0x7610, R57 ;  /* 0x00007610ff397816 */ /* 0x000fe20000000039 */
[----:B------:R-:W-:-:S06]  /*26fb0*/  @P0 IMAD.MOV.U32 R26, RZ, RZ, R3 ;  /* 0x000000ffff1a0224 */ /* 0x000fcc00078e0003 */
[--C-:B------:R-:W-:Y:S02]  /*26fc0*/  @!P6 IMAD.IADD R7, R7, 0x1, -R9.reuse ;  /* 0x000000010707e824 */ /* 0x100fe400078e0a09 */
[----:B------:R-:W-:Y:S01]  /*26fd0*/  @!P2 IMAD.IADD R2, R2, 0x1, -R9 ;  /* 0x000000010202a824 */ /* 0x000fe200078e0a09 */
[----:B------:R-:W-:Y:S01]  /*26fe0*/  SEL R24, R47, R24, !P1 ;  /* 0x000000182f187207 */ /* 0x000fe20004800000 */
[----:B----4-:R-:W-:Y:S01]  /*26ff0*/  @P0 IMAD.MOV.U32 R27, RZ, RZ, R6 ;  /* 0x000000ffff1b0224 */ /* 0x010fe200078e0006 */
[C---:B------:R-:W-:Y:S01]  /*27000*/  ISETP.GT.U32.AND P6, PT, R9.reuse, R7, PT ;  /* 0x000000070900720c */ /* 0x040fe20003fc4070 */
[----:B------:R-:W4:Y:S01]  /*27010*/  LDCU UR7, c[0x0][0x3b0] ;  /* 0x00007600ff0777ac */ /* 0x000f220008000800 */
[----:B------:R-:W-:Y:S02]  /*27020*/  ISETP.GT.U32.AND P3, PT, R9, R12, PT ;  /* 0x0000000c0900720c */ /* 0x000fe40003f64070 */
[C---:B0-----:R-:W-:Y:S01]  /*27030*/  IADD3 R3, P5, PT, R25.reuse, R8, RZ ;  /* 0x0000000819037210 */ /* 0x041fe20007fbe0ff */
[----:B------:R0:W4:Y:S03]  /*27040*/  @P0 LDG.E.U8 R58, desc[UR20][R26.64] ;  /* 0x000000141a3a0981 */ /* 0x000126000c1e1100 */
[----:B------:R-:W-:-:S02]  /*27050*/  LEA.HI.X.SX32 R25, R25, R5, 0x1, P5 ;  /* 0x0000000519197211 */ /* 0x000fc400028f0eff */
[----:B------:R-:W-:Y:S01]  /*27060*/  ISETP.GT.U32.AND P5, PT, R9, R2, PT ;  /* 0x000000020900720c */ /* 0x000fe20003fa4070 */
[----:B0-----:R-:W-:Y:S01]  /*27070*/  IMAD R26, R24, UR4, RZ ;  /* 0x00000004181a7c24 */ /* 0x001fe2000f8e02ff */
[----:B------:R-:W-:Y:S01]  /*27080*/  PRMT R56, RZ, 0x7610, R56 ;  /* 0x00007610ff387816 */ /* 0x000fe20000000038 */
[----:B------:R-:W-:Y:S01]  /*27090*/  @P0 IMAD.MOV.U32 R24, RZ, RZ, R3 ;  /* 0x000000ffff180224 */ /* 0x000fe200078e0003 */
[----:B------:R-:W0:Y:S01]  /*270a0*/  LDCU UR4, c[0x0][0x3b0] ;  /* 0x00007600ff0477ac */ /* 0x000e220008000800 */
[--C-:B------:R-:W-:Y:S02]  /*270b0*/  @!P6 IMAD.IADD R7, R7, 0x1, -R9.reuse ;  /* 0x000000010707e824 */ /* 0x100fe400078e0a09 */
[----:B------:R-:W-:Y:S01]  /*270c0*/  @!P3 IMAD.IADD R12, R12, 0x1, -R9 ;  /* 0x000000010c0cb824 */ /* 0x000fe200078e0a09 */
[----:B------:R1:W4:Y:S02]  /*270d0*/  @P0 LDG.E.U8 R57, desc[UR20][R24.64] ;  /* 0x0000001418390981 */ /* 0x000324000c1e1100 */
[----:B-1----:R-:W-:-:S03]  /*270e0*/  IMAD.MOV.U32 R24, RZ, RZ, R7 ;  /* 0x000000ffff187224 */ /* 0x002fc600078e0007 */
[----:B------:R-:W-:Y:S01]  /*270f0*/  @!P5 IMAD.IADD R2, R2, 0x1, -R9 ;  /* 0x000000010202d824 */ /* 0x000fe200078e0a09 */
[----:B--2---:R-:W-:Y:S02]  /*27100*/  ISETP.GE.AND P2, PT, R0, RZ, PT ;  /* 0x000000ff0000720c */ /* 0x004fe40003f46270 */
[----:B------:R-:W2:Y:S04]  /*27110*/  LDL.LU R0, [R1+0x23c] ;  /* 0x00023c0001007983 */ /* 0x000ea80000300800 */
[----:B------:R1:W-:Y:S04]  /*27120*/  STL [R1+0x8a8], R3 ;  /* 0x0008a80301007387 */ /* 0x0003e80000100800 */
[----:B------:R-:W4:Y:S03]  /*27130*/  LDL.LU R6, [R1+0x238] ;  /* 0x0002380001067983 */ /* 0x000f260000300800 */
[----:B------:R-:W-:Y:S01]  /*27140*/  @!P2 IMAD.MOV R24, RZ, RZ, -R24 ;  /* 0x000000ffff18a224 */ /* 0x000fe200078e0a18 */
[----:B------:R0:W-:Y:S01]  /*27150*/  STL [R1+0x8a4], R25 ;  /* 0x0008a41901007387 */ /* 0x0001e20000100800 */
[----:B-1----:R-:W-:-:S04]  /*27160*/  IADD3 R3, P3, PT, R26, R8, RZ ;  /* 0x000000081a037210 */ /* 0x002fc80007f7e0ff */
[----:B------:R-:W-:Y:S02]  /*27170*/  LEA.HI.X.SX32 R7, R26, R5, 0x1, P3 ;  /* 0x000000051a077211 */ /* 0x000fe400018f0eff */
[----:B---3--:R-:W-:Y:S02]  /*27180*/  ISETP.GE.AND P6, PT, R4, RZ, PT ;  /* 0x000000ff0400720c */ /* 0x008fe40003fc6270 */
[----:B------:R-:W3:Y:S01]  /*27190*/  LDL R4, [R1+0x1610] ;  /* 0x0016100001047983 */ /* 0x000ee20000100800 */
[----:B------:R-:W-:Y:S01]  /*271a0*/  SEL R26, R47, R24, !P1 ;  /* 0x000000182f1a7207 */ /* 0x000fe20004800000 */
[----:B------:R-:W-:Y:S02]  /*271b0*/  @P0 IMAD.MOV.U32 R24, RZ, RZ, R3 ;  /* 0x000000ffff180224 */ /* 0x000fe400078e0003 */
[----:B0-----:R-:W-:Y:S01]  /*271c0*/  @P0 IMAD.MOV.U32 R25, RZ, RZ, R7 ;  /* 0x000000ffff190224 */ /* 0x001fe200078e0007 */
[----:B------:R0:W-:Y:S04]  /*271d0*/  STL [R1+0x8b0], R3 ;  /* 0x0008b00301007387 */ /* 0x0001e80000100800 */
[----:B------:R1:W3:Y:S01]  /*271e0*/  @P0 LDG.E.U8 R56, desc[UR20][R24.64] ;  /* 0x0000001418380981 */ /* 0x0002e2000c1e1100 */
[----:B------:R-:W-:-:S03]  /*271f0*/  ISETP.GT.U32.AND P2, PT, R9, R12, PT ;  /* 0x0000000c0900720c */ /* 0x000fc60003f44070 */
[----:B------:R0:W-:Y:S01]  /*27200*/  STL [R1+0x8ac], R7 ;  /* 0x0008ac0701007387 */ /* 0x0001e20000100800 */
[----:B-1----:R-:W-:-:S03]  /*27210*/  IMAD.MOV.U32 R24, RZ, RZ, R2 ;  /* 0x000000ffff187224 */ /* 0x002fc600078e0002 */
[----:B------:R-:W3:Y:S04]  /*27220*/  LDL R2, [R1+0x15ec] ;  /* 0x0015ec0001027983 */ /* 0x000ee80000100800 */
[----:B0-----:R-:W3:Y:S01]  /*27230*/  LDL.LU R3, [R1+0x240] ;  /* 0x0002400001037983 */ /* 0x001ee20000300800 */
[----:B------:R-:W-:Y:S01]  /*27240*/  IMAD R26, R26, UR5, RZ ;  /* 0x000000051a1a7c24 */ /* 0x000fe2000f8e02ff */
[----:B------:R-:W-:Y:S01]  /*27250*/  ISETP.GE.AND P5, PT, R11, RZ, PT ;  /* 0x000000ff0b00720c */ /* 0x000fe20003fa6270 */
[----:B------:R-:W-:Y:S01]  /*27260*/  @!P2 IMAD.IADD R12, R12, 0x1, -R9 ;  /* 0x000000010c0ca824 */ /* 0x000fe200078e0a09 */
[----:B------:R-:W3:Y:S01]  /*27270*/  LDL.LU R7, [R1+0x234] ;  /* 0x0002340001077983 */ /* 0x000ee20000300800 */
[----:B------:R-:W-:Y:S01]  /*27280*/  @!P6 IMAD.MOV R24, RZ, RZ, -R24 ;  /* 0x000000ffff18e224 */ /* 0x000fe200078e0a18 */
[C---:B------:R-:W-:Y:S01]  /*27290*/  IADD3 R11, P2, PT, R26.reuse, R8, RZ ;  /* 0x000000081a0b7210 */ /* 0x040fe20007f5e0ff */
[----:B------:R-:W0:Y:S03]  /*272a0*/  LDCU UR5, c[0x0][0x3b0] ;  /* 0x00007600ff0577ac */ /* 0x000e260008000800 */
[----:B------:R-:W-:Y:S01]  /*272b0*/  LEA.HI.X.SX32 R27, R26, R5, 0x1, P2 ;  /* 0x000000051a1b7211 */ /* 0x000fe200010f0eff */
[----:B------:R1:W-:Y:S01]  /*272c0*/  STL [R1+0x8d8], R11 ;  /* 0x0008d80b01007387 */ /* 0x0003e20000100800 */
[----:B------:R-:W-:Y:S01]  /*272d0*/  SEL R25, R47, R24, !P1 ;  /* 0x000000182f197207 */ /* 0x000fe20004800000 */
[----:B------:R-:W-:-:S02]  /*272e0*/  IMAD.MOV.U32 R24, RZ, RZ, R12 ;  /* 0x000000ffff187224 */ /* 0x000fc400078e000c */
[----:B------:R-:W3:Y:S01]  /*272f0*/  LDL.LU R12, [R1+0x172c] ;  /* 0x00172c00010c7983 */ /* 0x000ee20000300800 */
[----:B------:R-:W-:-:S03]  /*27300*/  @P0 IMAD.MOV.U32 R26, RZ, RZ, R11 ;  /* 0x000000ffff1a0224 */ /* 0x000fc600078e000b */
[----:B------:R0:W-:Y:S04]  /*27310*/  STL [R1+0x8d4], R27 ;  /* 0x0008d41b01007387 */ /* 0x0001e80000100800 */
[----:B-1----:R-:W3:Y:S01]  /*27320*/  LDL R11, [R1+0x1638] ;  /* 0x00163800010b7983 */ /* 0x002ee20000100800 */
[----:B------:R-:W-:Y:S01]  /*27330*/  ISETP.GT.U32.AND P3, PT, R9, R93, PT ;  /* 0x0000005d0900720c */ /* 0x000fe20003f64070 */
[----:B------:R-:W-:Y:S01]  /*27340*/  @!P5 IMAD.MOV R24, RZ, RZ, -R24 ;  /* 0x000000ffff18d224 */ /* 0x000fe200078e0a18 */
[----:B------:R-:W-:Y:S01]  /*27350*/  PRMT R55, RZ, 0x7610, R55 ;  /* 0x00007610ff377816 */ /* 0x000fe20000000037 */
[----:B------:R-:W-:Y:S01]  /*27360*/  IMAD R25, R25, UR4, RZ ;  /* 0x0000000419197c24 */ /* 0x000fe2000f8e02ff */
[----:B------:R-:W-:Y:S01]  /*27370*/  PRMT R54, RZ, 0x7610, R54 ;  /* 0x00007610ff367816 */ /* 0x000fe20000000036 */
[----:B------:R-:W1:Y:S08]  /*27380*/  LDCU UR4, c[0x0][0x3b0] ;  /* 0x00007600ff0477ac */ /* 0x000e700008000800 */
[----:B------:R-:W-:Y:S01]  /*27390*/  @!P3 IMAD.IADD R93, R93, 0x1, -R9 ;  /* 0x000000015d5db824 */ /* 0x000fe200078e0a09 */
[----:B------:R0:W3:Y:S04]  /*273a0*/  @P0 LDG.E.U8 R55, desc[UR20][R26.64] ;  /* 0x000000141a370981 */ /* 0x0000e8000c1e1100 */
[----:B------:R-:W-:-:S02]  /*273b0*/  ISETP.GT.U32.AND P2, PT, R9, R93, PT ;  /* 0x0000005d0900720c */ /* 0x000fc40003f44070 */
[----:B------:R-:W-:-:S05]  /*273c0*/  SEL R24, R47, R24, !P1 ;  /* 0x000000182f187207 */ /* 0x000fca0004800000 */
[----:B0-----:R-:W-:Y:S01]  /*273d0*/  IMAD R26, R24, UR6, RZ ;  /* 0x00000006181a7c24 */ /* 0x001fe2000f8e02ff */
[----:B------:R-:W-:Y:S01]  /*273e0*/  PRMT R53, RZ, 0x7610, R53 ;  /* 0x00007610ff357816 */ /* 0x000fe20000000035 */
[----:B------:R-:W0:Y:S04]  /*273f0*/  LDCU UR6, c[0x0][0x3b0] ;  /* 0x00007600ff0677ac */ /* 0x000e280008000800 */
[----:B------:R-:W-:Y:S01]  /*27400*/  @!P2 IMAD.IADD R93, R93, 0x1, -R9 ;  /* 0x000000015d5da824 */ /* 0x000fe200078e0a09 */
[----:B------:R-:W-:Y:S02]  /*27410*/  PRMT R52, RZ, 0x7610, R52 ;  /* 0x00007610ff347816 */ /* 0x000fe40000000034 */
[C---:B--2---:R-:W-:Y:S02]  /*27420*/  ISETP.GT.U32.AND P6, PT, R9.reuse, R0, PT ;  /* 0x000000000900720c */ /* 0x044fe40003fc4070 */
[----:B----4-:R-:W-:-:S11]  /*27430*/  ISETP.GT.U32.AND P3, PT, R9, R6, PT ;  /* 0x000000060900720c */ /* 0x010fd60003f64070 */
[----:B------:R-:W-:Y:S01]  /*27440*/  @!P6 IMAD.IADD R0, R0, 0x1, -R9 ;  /* 0x000000010000e824 */ /* 0x000fe200078e0a09 */
[----:B------:R-:W-:-:S04]  /*27450*/  IADD3 R27, P6, PT, R25, R8, RZ ;  /* 0x00000008191b7210 */ /* 0x000fc80007fde0ff */
[----:B------:R-:W-:Y:S01]  /*27460*/  LEA.HI.X.SX32 R25, R25, R5, 0x1, P6 ;  /* 0x0000000519197211 */ /* 0x000fe200030f0eff */
[----:B------:R-:W-:Y:S01]  /*27470*/  @P0 IMAD.MOV.U32 R24, RZ, RZ, R27 ;  /* 0x000000ffff180224 */ /* 0x000fe200078e001b */
[----:B---3--:R-:W-:Y:S01]  /*27480*/  ISETP.GE.AND P5, PT, R4, RZ, PT ;  /* 0x000000ff0400720c */ /* 0x008fe20003fa6270 */
[----:B------:R-:W-:-:S03]  /*27490*/  @!P3 IMAD.IADD R6, R6, 0x1, -R9 ;  /* 0x000000010606b824 */ /* 0x000fc600078e0a09 */
[----:B------:R2:W3:Y:S01]  /*274a0*/  @P0 LDG.E.U8 R54, desc[UR20][R24.64] ;  /* 0x0000001418360981 */ /* 0x0004e2000c1e1100 */
[----:B------:R-:W-:-:S03]  /*274b0*/  ISETP.GT.U32.AND P3, PT, R9, R0, PT ;  /* 0x000000000900720c */ /* 0x000fc60003f64070 */
[----:B------:R-:W4:Y:S04]  /*274c0*/  LDL.LU R4, [R1+0x214] ;  /* 0x0002140001047983 */ /* 0x000f280000300800 */
[----:B------:R-:W-:Y:S01]  /*274d0*/  STL [R1+0x8e0], R27 ;  /* 0x0008e01b01007387 */ /* 0x000fe20000100800 */
[----:B--2---:R-:W-:-:S03]  /*274e0*/  IMAD.MOV.U32 R24, RZ, RZ, R93 ;  /* 0x000000ffff187224 */ /* 0x004fc600078e005d */
[----:B------:R2:W-:Y:S01]  /*274f0*/  STL [R1+0x8dc], R25 ;  /* 0x0008dc1901007387 */ /* 0x0005e20000100800 */
[C---:B------:R-:W-:Y:S01]  /*27500*/  ISETP.GT.U32.AND P2, PT, R9.reuse, R6, PT ;  /* 0x000000060900720c */ /* 0x040fe20003f44070 */
[----:B------:R-:W-:Y:S01]  /*27510*/  @!P5 IMAD.MOV R24, RZ, RZ, -R24 ;  /* 0x000000ffff18d224 */ /* 0x000fe200078e0a18 */
[C---:B--2---:R-:W-:Y:S02]  /*27520*/  IADD3 R25, P6, PT, R26.reuse, R8, RZ ;  /* 0x000000081a197210 */ /* 0x044fe40007fde0ff */
[----:B------:R-:W-:Y:S02]  /*27530*/  ISETP.GT.U32.AND P5, PT, R9, R3, PT ;  /* 0x000000030900720c */ /* 0x000fe40003fa4070 */
[----:B------:R-:W-:Y:S02]  /*27540*/  LEA.HI.X.SX32 R27, R26, R5, 0x1, P6 ;  /* 0x000000051a1b7211 */ /* 0x000fe400030f0eff */
[----:B------:R-:W-:Y:S01]  /*27550*/  SEL R26, R47, R24, !P1 ;  /* 0x000000182f1a7207 */ /* 0x000fe20004800000 */
[----:B------:R2:W-:Y:S01]  /*27560*/  STL [R1+0x8e8], R25 ;  /* 0x0008e81901007387 */ /* 0x0005e20000100800 */
[----:B------:R-:W-:-:S02]  /*27570*/  @P0 IMAD.MOV.U32 R24, RZ, RZ, R25 ;  /* 0x000000ffff180224 */ /* 0x000fc400078e0019 */
[----:B------:R-:W-:Y:S02]  /*27580*/  @!P3 IMAD.IADD R0, R0, 0x1, -R9 ;  /* 0x000000010000b824 */ /* 0x000fe400078e0a09 */
[----:B-1----:R-:W-:Y:S02]  /*27590*/  IMAD R26, R26, UR4, RZ ;  /* 0x000000041a1a7c24 */ /* 0x002fe4000f8e02ff */
[----:B--2---:R-:W-:Y:S02]  /*275a0*/  @P0 IMAD.MOV.U32 R25, RZ, RZ, R27 ;  /* 0x000000ffff190224 */ /* 0x004fe400078e001b */
[--C-:B------:R-:W-:Y:S02]  /*275b0*/  @!P2 IMAD.IADD R6, R6, 0x1, -R9.reuse ;  /* 0x000000010606a824 */ /* 0x100fe400078e0a09 */
[----:B------:R-:W-:Y:S01]  /*275c0*/  @!P5 IMAD.IADD R3, R3, 0x1, -R9 ;  /* 0x000000010303d824 */ /* 0x000fe200078e0a09 */
[----:B------:R1:W2:Y:S01]  /*275d0*/  @P0 LDG.E.U8 R53, desc[UR20][R24.64] ;  /* 0x0000001418350981 */ /* 0x0002a2000c1e1100 */
[----:B------:R-:W-:Y:S01]  /*275e0*/  ISETP.GE.AND P6, PT, R2, RZ, PT ;  /* 0x000000ff0200720c */ /* 0x000fe20003fc6270 */
[----:B------:R-:W0:Y:S02]  /*275f0*/  LDCU UR4, c[0x0][0x3b0] ;  /* 0x00007600ff0477ac */ /* 0x000e240008000800 */
[----:B------:R-:W2:Y:S01]  /*27600*/  LDL.LU R2, [R1+0x21c] ;  /* 0x00021c0001027983 */ /* 0x000ea20000300800 */
[----:B-1----:R-:W-:Y:S01]  /*27610*/  IMAD.MOV.U32 R25, RZ, RZ, R0 ;  /* 0x000000ffff197224 */ /* 0x002fe200078e0000 */
[----:B------:R-:W-:Y:S01]  /*27620*/  IADD3 R0, P5, PT, R26, R8, RZ ;  /* 0x000000081a007210 */ /* 0x000fe20007fbe0ff */
[----:B------:R-:W-:-:S03]  /*27630*/  IMAD.MOV.U32 R24, RZ, RZ, R6 ;  /* 0x000000ffff187224 */ /* 0x000fc600078e0006 */
[----:B------:R-:W-:Y:S01]  /*27640*/  LEA.HI.X.SX32 R6, R26, R5, 0x1, P5 ;  /* 0x000000051a067211 */ /* 0x000fe200028f0eff */
[----:B------:R1:W-:Y:S01]  /*27650*/  STL [R1+0x8e4], R27 ;  /* 0x0008e41b01007387 */ /* 0x0003e20000100800 */
[----:B------:R-:W-:Y:S01]  /*27660*/  @P0 IMAD.MOV.U32 R26, RZ, RZ, R0 ;  /* 0x000000ffff1a0224 */ /* 0x000fe200078e0000 */
[----:B------:R-:W-:Y:S02]  /*27670*/  ISETP.GE.AND P2, PT, R11, RZ, PT ;  /* 0x000000ff0b00720c */ /* 0x000fe40003f46270 */
[----:B------:R-:W3:Y:S01]  /*27680*/  LDL R11, [R1+0x1650] ;  /* 0x00165000010b7983 */ /* 0x000ee20000100800 */
[----:B-1----:R-:W-:-:S03]  /*27690*/  @P0 IMAD.MOV.U32 R27, RZ, RZ, R6 ;  /* 0x000000ffff1b0224 */ /* 0x002fc600078e0006 */
[----:B------:R1:W-:Y:S04]  /*276a0*/  STL [R1+0x8f0], R0 ;  /* 0x0008f00001007387 */ /* 0x0003e80000100800 */
[----:B------:R0:W-:Y:S04]  /*276b0*/  STL [R1+0x8ec], R6 ;  /* 0x0008ec0601007387 */ /* 0x0001e80000100800 */
[----:B------:R0:W3:Y:S04]  /*276c0*/  @P0 LDG.E.U8 R52, desc[UR20][R26.64] ;  /* 0x000000141a340981 */ /* 0x0000e8000c1e1100 */
[----:B-1----:R-:W3:Y:S04]  /*276d0*/  LDL R0, [R1+0x1594] ;  /* 0x0015940001007983 */ /* 0x002ee80000100800 */
[----:B------:R-:W3:Y:S01]  /*276e0*/  LDL R26, [R1+0x15ac] ;  /* 0x0015ac00011a7983 */ /* 0x000ee20000100800 */
[C---:B------:R-:W-:Y:S01]  /*276f0*/  ISETP.GT.U32.AND P3, PT, R9.reuse, R7, PT ;  /* 0x000000070900720c */ /* 0x040fe20003f64070 */
[----:B------:R-:W-:Y:S01]  /*27700*/  @!P6 IMAD.MOV R25, RZ, RZ, -R25 ;  /* 0x000000ffff19e224 */ /* 0x000fe200078e0a19 */
[----:B------:R-:W-:Y:S01]  /*27710*/  ISETP.GT.U32.AND P6, PT, R9, R3, PT ;  /* 0x000000030900720c */ /* 0x000fe20003fc4070 */
[----:B------:R-:W-:-:S03]  /*27720*/  @!P2 IMAD.MOV R24, RZ, RZ, -R24 ;  /* 0x000000ffff18a224 */ /* 0x000fc600078e0a18 */
[C---:B------:R-:W-:Y:S02]  /*27730*/  SEL R25, R47.reuse, R25, !P1 ;  /* 0x000000192f197207 */ /* 0x040fe40004800000 */
[----:B------:R-:W-:-:S05]  /*27740*/  SEL R24, R47, R24, !P1 ;  /* 0x000000182f187207 */ /* 0x000fca0004800000 */
[----:B------:R-:W-:Y:S02]  /*27750*/  @!P3 IMAD.IADD R7, R7, 0x1, -R9 ;  /* 0x000000010707b824 */ /* 0x000fe400078e0a09 */
[----:B------:R-:W-:Y:S01]  /*27760*/  IMAD R25, R25, UR5, RZ ;  /* 0x0000000519197c24 */ /* 0x000fe2000f8e02ff */
[----:B------:R-:W-:Y:S01]  /*27770*/  PRMT R51, RZ, 0x7610, R51 ;  /* 0x00007610ff337816 */ /* 0x000fe20000000033 */
[----:B0-----:R-:W-:Y:S01]  /*27780*/  IMAD R24, R24, UR4, RZ ;  /* 0x0000000418187c24 */ /* 0x001fe2000f8e02ff */
[----:B------:R-:W-:Y:S01]  /*27790*/  ISETP.GT.U32.AND P5, PT, R9, R7, PT ;  /* 0x000000070900720c */ /* 0x000fe20003fa4070 */
[--C-:B------:R-:W-:Y:S01]  /*277a0*/  @!P6 IMAD.IADD R3, R3, 0x1, -R9.reuse ;  /* 0x000000010303e824 */ /* 0x100fe200078e0a09 */
[C---:B------:R-:W-:Y:S01]  /*277b0*/  IADD3 R6, P6, PT, R25.reuse, R8, RZ ;  /* 0x0000000819067210 */ /* 0x040fe20007fde0ff */
[----:B------:R-:W0:Y:S03]  /*277c0*/  LDCU UR4, c[0x0][0x3b0] ;  /* 0x00007600ff0477ac */ /* 0x000e260008000800 */
[----:B------:R-:W-:Y:S01]  /*277d0*/  LEA.HI.X.SX32 R25, R25, R5, 0x1, P6 ;  /* 0x0000000519197211 */ /* 0x000fe200030f0eff */
[----:B------:R1:W-:Y:S01]  /*277e0*/  STL [R1+0x918], R6 ;  /* 0x0009180601007387 */ /* 0x0003e20000100800 */
[----:B------:R-:W-:Y:S01]  /*277f0*/  PRMT R50, RZ, 0x7610, R50 ;  /* 0x00007610ff327816 */ /* 0x000fe20000000032 */
[----:B------:R-:W0:Y:S04]  /*27800*/  LDCU UR5, c[0x0][0x3b0] ;  /* 0x00007600ff0577ac */ /* 0x000e280008000800 */
[----:B------:R-:W-:Y:S01]  /*27810*/  @!P5 IMAD.IADD R7, R7, 0x1, -R9 ;  /* 0x000000010707d824 */ /* 0x000fe200078e0a09 */
[----:B----4-:R-:W-:-:S13]  /*27820*/  ISETP.GT.U32.AND P3, PT, R9, R4, PT ;  /* 0x000000040900720c */ /* 0x010fda0003f64070 */
[--C-:B------:R-:W-:Y:S01]  /*27830*/  @!P3 IMAD.IADD R4, R4, 0x1, -R9.reuse ;  /* 0x000000010404b824 */ /* 0x100fe200078e0a09 */
[----:B------:R-:W-:Y:S02]  /*27840*/  IADD3 R93, P3, PT, R24, R8, RZ ;  /* 0x00000008185d7210 */ /* 0x000fe40007f7e0ff */
[----:B--2---:R-:W-:Y:S02]  /*27850*/  ISETP.GT.U32.AND P2, PT, R9, R2, PT ;  /* 0x000000020900720c */ /* 0x004fe40003f44070 */
[----:B---3--:R-:W-:Y:S02]  /*27860*/  ISETP.GE.AND P6, PT, R11, RZ, PT ;  /* 0x000000ff0b00720c */ /* 0x008fe40003fc6270 */
[----:B------:R-:W2:Y:S04]  /*27870*/  LDL.LU R11, [R1+0x1728] ;  /* 0x00172800010b7983 */ /* 0x000ea80000300800 */
[----:B------:R-:W-:Y:S04]  /*27880*/  STL [R1+0x920], R93 ;  /* 0x0009205d01007387 */ /* 0x000fe80000100800 */
[----:B------:R3:W-:Y:S01]  /*27890*/  STL [R1+0x914], R25 ;  /* 0x0009141901007387 */ /* 0x0007e20000100800 */
[----:B------:R-:W-:Y:S01]  /*278a0*/  @!P2 IMAD.IADD R2, R2, 0x1, -R9 ;  /* 0x000000010202a824 */ /* 0x000fe200078e0a09 */
[----:B------:R-:W-:-:S02]  /*278b0*/  ISETP.GE.AND P5, PT, R26, RZ, PT ;  /* 0x000000ff1a00720c */ /* 0x000fc40003fa6270 */
[----:B------:R-:W-:Y:S01]  /*278c0*/  LEA.HI.X.SX32 R26, R24, R5, 0x1, P3 ;  /* 0x00000005181a7211 */ /* 0x000fe200018f0eff */
[----:B------:R-:W-:Y:S02]  /*278d0*/  @P0 IMAD.MOV.U32 R24, RZ, RZ, R6 ;  /* 0x000000ffff180224 */ /* 0x000fe400078e0006 */
[----:B-1----:R-:W4:Y:S01]  /*278e0*/  LDL R6, [R1+0x15d4] ;  /* 0x0015d40001067983 */ /* 0x002f220000100800 */
[----:B------:R-:W-:-:S03]  /*278f0*/  ISETP.GE.AND P2, PT, R0, RZ, PT ;  /* 0x000000ff0000720c */ /* 0x000fc60003f46270 */
[----:B------:R1:W-:Y:S04]  /*27900*/  STL [R1+0x91c], R26 ;  /* 0x00091c1a01007387 */ /* 0x0003e80000100800 */
[----:B------:R-:W4:Y:S01]  /*27910*/  LDL R0, [R1+0x1344] ;  /* 0x0013440001007983 */ /* 0x000f220000100800 */
[----:B------:R-:W-:-:S03]  /*27920*/  ISETP.GT.U32.AND P3, PT, R9, R4, PT ;  /* 0x000000040900720c */ /* 0x000fc60003f64070 */
[----:B------:R0:W4:Y:S02]  /*27930*/  @P0 LDG.E.U8 R51, desc[UR20][R24.64] ;  /* 0x0000001418330981 */ /* 0x000124000c1e1100 */
[----:B0-----:R-:W-:Y:S02]  /*27940*/  @P0 IMAD.MOV.U32 R24, RZ, RZ, R93 ;  /* 0x000000ffff180224 */ /* 0x001fe400078e005d */
[----:B---3--:R-:W-:-:S05]  /*27950*/  @P0 IMAD.MOV.U32 R25, RZ, RZ, R26 ;  /* 0x000000ffff190224 */ /* 0x008fca00078e001a */
[----:B------:R0:W3:Y:S01]  /*27960*/  @P0 LDG.E.U8 R50, desc[UR20][R24.64] ;  /* 0x0000001418320981 */ /* 0x0000e2000c1e1100 */
[----:B------:R-:W-:Y:S02]  /*27970*/  @!P3 IMAD.IADD R4, R4, 0x1, -R9 ;  /* 0x000000010404b824 */ /* 0x000fe400078e0a09 */
[----:B0-----:R-:W-:Y:S02]  /*27980*/  IMAD.MOV.U32 R25, RZ, RZ, R3 ;  /* 0x000000ffff197224 */ /* 0x001fe400078e0003 */
[----:B------:R-:W-:Y:S02]  /*27990*/  IMAD.MOV.U32 R24, RZ, RZ, R7 ;  /* 0x000000ffff187224 */ /* 0x000fe400078e0007 */
[----:B------:R-:W-:Y:S02]  /*279a0*/  @!P6 IMAD.MOV R25, RZ, RZ, -R25 ;  /* 0x000000ffff19e224 */ /* 0x000fe400078e0a19 */
[----:B------:R-:W-:-:S03]  /*279b0*/  @!P5 IMAD.MOV R24, RZ, RZ, -R24 ;  /* 0x000000ffff18d224 */ /* 0x000fc600078e0a18 */
[C---:B-1----:R-:W-:Y:S02]  /*279c0*/  SEL R26, R47.reuse, R25, !P1 ;  /* 0x000000192f1a7207 */ /* 0x042fe40004800000 */
[----:B------:R-:W-:Y:S01]  /*279d0*/  SEL R25, R47, R24, !P1 ;  /* 0x000000182f197207 */ /* 0x000fe20004800000 */
[----:B------:R-:W-:Y:S02]  /*279e0*/  IMAD.MOV.U32 R24, RZ, RZ, R4 ;  /* 0x000000ffff187224 */ /* 0x000fe400078e0004 */
[----:B------:R-:W3:Y:S01]  /*279f0*/  LDL R4, [R1+0x1340] ;  /* 0x0013400001047983 */ /* 0x000ee20000100800 */
[C---:B------:R-:W-:Y:S01]  /*27a00*/  ISETP.GT.U32.AND P6, PT, R9.reuse, R2, PT ;  /* 0x000000020900720c */ /* 0x040fe20003fc4070 */
[----:B------:R-:W-:Y:S01]  /*27a10*/  IMAD R26, R26, UR6, RZ ;  /* 0x000000061a1a7c24 */ /* 0x000fe2000f8e02ff */
[----:B------:R-:W-:Y:S01]  /*27a20*/  ISETP.GT.U32.AND P3, PT, R9, R12, PT ;  /* 0x0000000c0900720c */ /* 0x000fe20003f64070 */
[----:B------:R-:W-:Y:S01]  /*27a30*/  IMAD R25, R25, UR4, RZ ;  /* 0x0000000419197c24 */ /* 0x000fe2000f8e02ff */
[----:B------:R-:W-:Y:S01]  /*27a40*/  PRMT R49, RZ, 0x7610, R49 ;  /* 0x00007610ff317816 */ /* 0x000fe20000000031 */
[----:B------:R-:W-:Y:S01]  /*27a50*/  @!P2 IMAD.MOV R24, RZ, RZ, -R24 ;  /* 0x000000ffff18a224 */ /* 0x000fe200078e0a18 */
[CC--:B------:R-:W-:Y:S01]  /*27a60*/  IADD3 R7, P2, PT, R26.reuse, R8.reuse, RZ ;  /* 0x000000081a077210 */ /* 0x0c0fe20007f5e0ff */
[----:B------:R-:W0:Y:S03]  /*27a70*/  LDCU UR4, c[0x0][0x3b0] ;  /* 0x00007600ff0477ac */ /* 0x000e260008000800 */
[----:B------:R-:W-:Y:S01]  /*27a80*/  LEA.HI.X.SX32 R93, R26, R5, 0x1, P2 ;  /* 0x000000051a5d7211 */ /* 0x000fe200010f0eff */
[----:B------:R-:W1:Y:S02]  /*27a90*/  LDCU UR6, c[0x0][0x3b0] ;  /* 0x00007600ff0677ac */ /* 0x000e640008000800 */
[----:B------:R-:W-:Y:S01]  /*27aa0*/  @!P6 IMAD.IADD R2, R2, 0x1, -R9 ;  /* 0x000000010202e824 */ /* 0x000fe200078e0a09 */
[----:B------:R-:W-:-:S02]  /*27ab0*/  IADD3 R3, P6, PT, R25, R8, RZ ;  /* 0x0000000819037210 */ /* 0x000fc40007fde0ff */
[----:B------:R-:W-:Y:S01]  /*27ac0*/  SEL R26, R47, R24, !P1 ;  /* 0x000000182f1a7207 */ /* 0x000fe20004800000 */
[----:B------:R-:W-:Y:S01]  /*27ad0*/  @P0 IMAD.MOV.U32 R24, RZ, RZ, R7 ;  /* 0x000000ffff180224 */ /* 0x000fe200078e0007 */
[----:B------:R0:W-:Y:S01]  /*27ae0*/  STL [R1+0x928], R7 ;  /* 0x0009280701007387 */ /* 0x0001e20000100800 */
[----:B------:R-:W-:-:S03]  /*27af0*/  PRMT R48, RZ, 0x7610, R48 ;  /* 0x00007610ff307816 */ /* 0x000fc60000000030 */
[----:B------:R-:W-:Y:S01]  /*27b00*/  STL [R1+0x930], R3 ;  /* 0x0009300301007387 */ /* 0x000fe20000100800 */
[----:B------:R-:W-:Y:S01]  /*27b10*/  IMAD R26, R26, UR5, RZ ;  /* 0x000000051a1a7c24 */ /* 0x000fe2000f8e02ff */
[----:B------:R-:W0:Y:S02]  /*27b20*/  LDCU UR5, c[0x0][0x3b0] ;  /* 0x00007600ff0577ac */ /* 0x000e240008000800 */
[----:B------:R-:W-:Y:S01]  /*27b30*/  STL [R1+0x924], R93 ;  /* 0x0009245d01007387 */ /* 0x000fe20000100800 */
[----:B------:R-:W-:Y:S01]  /*27b40*/  @!P3 IMAD.IADD R12, R12, 0x1, -R9 ;  /* 0x000000010c0cb824 */ /* 0x000fe200078e0a09 */
[----:B--2---:R-:W-:Y:S02]  /*27b50*/  ISETP.GT.U32.AND P5, PT, R9, R11, PT ;  /* 0x0000000b0900720c */ /* 0x004fe40003fa4070 */
[----:B----4-:R-:W-:Y:S02]  /*27b60*/  ISETP.GE.AND P2, PT, R6, RZ, PT ;  /* 0x000000ff0600720c */ /* 0x010fe40003f46270 */
[----:B------:R-:W-:Y:S01]  /*27b70*/  LEA.HI.X.SX32 R6, R25, R5, 0x1, P6 ;  /* 0x0000000519067211 */ /* 0x000fe200030f0eff */
[----:B------:R-:W-:-:S04]  /*27b80*/  @P0 IMAD.MOV.U32 R25, RZ, RZ, R93 ;  /* 0x000000ffff190224 */ /* 0x000fc800078e005d */
[----:B------:R-:W-:Y:S01]  /*27b90*/  STL [R1+0x92c], R6 ;  /* 0x00092c0601007387 */ /* 0x000fe20000100800 */
[----:B------:R-:W-:-:S03]  /*27ba0*/  ISETP.GE.AND P3, PT, R0, RZ, PT ;  /* 0x000000ff0000720c */ /* 0x000fc60003f66270 */
[----:B------:R2:W4:Y:S04]  /*27bb0*/  @P0 LDG.E.U8 R49, desc[UR20][R24.64] ;  /* 0x0000001418310981 */ /* 0x000528000c1e1100 */
[----:B0-----:R-:W4:Y:S01]  /*27bc0*/  LDL R7, [R1+0x1350] ;  /* 0x0013500001077983 */ /* 0x001f220000100800 */
[----:B------:R-:W-:Y:S01]  /*27bd0*/  IADD3 R0, P6, PT, R26, R8, RZ ;  /* 0x000000081a007210 */ /* 0x000fe20007fde0ff */
[----:B--2---:R-:W-:Y:S02]  /*27be0*/  @P0 IMAD.MOV.U32 R24, RZ, RZ, R3 ;  /* 0x000000ffff180224 */ /* 0x004fe400078e0003 */
[----:B------:R-:W-:-:S05]  /*27bf0*/  @P0 IMAD.MOV.U32 R25, RZ, RZ, R6 ;  /* 0x000000ffff190224 */ /* 0x000fca00078e0006 */
[----:B------:R0:W2:Y:S04]  /*27c00*/  @P0 LDG.E.U8 R48, desc[UR20][R24.64] ;  /* 0x0000001418300981 */ /* 0x0000a8000c1e1100 */
[----:B------:R-:W-:Y:S01]  /*27c10*/  STL [R1+0x958], R0 ;  /* 0x0009580001007387 */ /* 0x000fe20000100800 */
[----:B0-----:R-:W-:Y:S01]  /*27c20*/  IMAD.MOV.U32 R24, RZ, RZ, R2 ;  /* 0x000000ffff187224 */ /* 0x001fe200078e0002 */
[----:B------:R-:W-:-:S05]  /*27c30*/  LEA.HI.X.SX32 R2, R26, R5, 0x1, P6 ;  /* 0x000000051a027211 */ /* 0x000fca00030f0eff */
[----:B------:R0:W-:Y:S01]  /*27c40*/  STL [R1+0x954], R2 ;  /* 0x0009540201007387 */ /* 0x0001e20000100800 */
[----:B------:R-:W-:-:S03]  /*27c50*/  @P0 IMAD.MOV.U32 R25, RZ, RZ, R2 ;  /* 0x000000ffff190224 */ /* 0x000fc600078e0002 */
[----:B0-----:R-:W2:Y:S01]  /*27c60*/  LDL R2, [R1+0x1354] ;  /* 0x0013540001027983 */ /* 0x001ea20000100800 */
[----:B------:R-:W-:Y:S02]  /*27c70*/  @!P5 IMAD.IADD R11, R11, 0x1, -R9 ;  /* 0x000000010b0bd824 */ /* 0x000fe400078e0a09 */
[----:B------:R-:W-:-:S03]  /*27c80*/  @!P2 IMAD.MOV R24, RZ, RZ, -R24 ;  /* 0x000000ffff18a224 */ /* 0x000fc600078e0a18 */
[----:B------:R-:W-:Y:S02]  /*27c90*/  ISETP.GT.U32.AND P5, PT, R9, R11, PT ;  /* 0x0000000b0900720c */ /* 0x000fe40003fa4070 */
[----:B------:R-:W-:-:S05]  /*27ca0*/  SEL R24, R47, R24, !P1 ;  /* 0x000000182f187207 */ /* 0x000fca0004800000 */
[----:B------:R-:W-:Y:S01]  /*27cb0*/  IMAD R26, R24, UR7, RZ ;  /* 0x00000007181a7c24 */ /* 0x000fe2000f8e02ff */
[C---:B------:R-:W-:Y:S01]  /*27cc0*/  ISETP.GT.U32.AND P2, PT, R9.reuse, R12, PT ;  /* 0x0000000c0900720c */ /* 0x040fe20003f44070 */
[----:B------:R-:W-:Y:S01]  /*27cd0*/  @P0 IMAD.MOV.U32 R24, RZ, RZ, R0 ;  /* 0x000000ffff180224 */ /* 0x000fe200078e0000 */
[----:B------:R-:W-:Y:S01]  /*27ce0*/  ISETP.GT.U32.AND P6, PT, R9, R13, PT ;  /* 0x0000000d0900720c */ /* 0x000fe20003fc4070 */
[----:B------:R-:W-:Y:S01]  /*27cf0*/  IMAD.HI.U32 R42, R10, R22, RZ ;  /* 0x000000160a2a7227 */ /* 0x000fe200078e00ff */
[----:B------:R-:W-:Y:S01]  /*27d00*/  PRMT R46, RZ, 0x7610, R46 ;  /* 0x00007610ff2e7816 */ /* 0x000fe2000000002e */
[----:B------:R-:W0:Y:S02]  /*27d10*/  LDCU UR7, c[0x0][0x3b0] ;  /* 0x00007600ff0777ac */ /* 0x000e240008000800 */
[----:B------:R-:W-:-:S03]  /*27d20*/  @!P5 IMAD.IADD R11, R11, 0x1, -R9 ;  /* 0x000000010b0bd824 */ /* 0x000fc600078e0a09 */
[----:B------:R0:W2:Y:S01]  /*27d30*/  @P0 LDG.E.U8 R46, desc[UR20][R24.64] ;  /* 0x00000014182e0981 */ /* 0x0000a2000c1e1100 */
[----:B------:R-:W-:Y:S01]  /*27d40*/  @!P3 IMAD.MOV R11, RZ, RZ, -R11 ;  /* 0x000000ffff0bb224 */ /* 0x000fe200078e0a0b */
[----:B------:R-:W-:-:S04]  /*27d50*/  IADD3 R0, P3, PT, R26, R8, RZ ;  /* 0x000000081a007210 */ /* 0x000fc80007f7e0ff */
[----:B------:R-:W-:Y:S01]  /*27d60*/  LEA.HI.X.SX32 R3, R26, R5, 0x1, P3 ;  /* 0x000000051a037211 */ /* 0x000fe200018f0eff */
[----:B------:R0:W-:Y:S01]  /*27d70*/  STL [R1+0x960], R0 ;  /* 0x0009600001007387 */ /* 0x0001e20000100800 */
[----:B---3--:R-:W-:-:S03]  /*27d80*/  ISETP.GE.AND P5, PT, R4, RZ, PT ;  /* 0x000000ff0400720c */ /* 0x008fc60003fa6270 */
[----:B------:R3:W-:Y:S04]  /*27d90*/  STL [R1+0x95c], R3 ;  /* 0x00095c0301007387 */ /* 0x0007e80000100800 */
[----:B------:R-:W2:Y:S01]  /*27da0*/  LDL R4, [R1+0x1348] ;  /* 0x0013480001047983 */ /* 0x000ea20000100800 */
[----:B------:R-:W-:Y:S01]  /*27db0*/  SEL R11, R47, R11, !P1 ;  /* 0x0000000b2f0b7207 */ /* 0x000fe20004800000 */
[--C-:B------:R-:W-:Y:S02]  /*27dc0*/  @!P2 IMAD.IADD R12, R12, 0x1, -R9.reuse ;  /* 0x000000010c0ca824 */ /* 0x100fe400078e0a09 */
[----:B------:R-:W-:Y:S02]  /*27dd0*/  @!P6 IMAD.IADD R13, R13, 0x1, -R9 ;  /* 0x000000010d0de824 */ /* 0x000fe400078e0a09 */
[----:B------:R-:W-:-:S02]  /*27de0*/  IMAD R11, R11, UR4, RZ ;  /* 0x000000040b0b7c24 */ /* 0x000fc4000f8e02ff */
[----:B0-----:R-:W-:Y:S02]  /*27df0*/  @P0 IMAD.MOV.U32 R24, RZ, RZ, R0 ;  /* 0x000000ffff180224 */ /* 0x001fe400078e0000 */
[----:B------:R-:W-:Y:S01]  /*27e00*/  @!P5 IMAD.MOV R12, RZ, RZ, -R12 ;  /* 0x000000ffff0cd224 */ /* 0x000fe200078e0a0c */
[----:B------:R-:W-:Y:S01]  /*27e10*/  IADD3 R0, P6, PT, R11, R8, RZ ;  /* 0x000000080b007210 */ /* 0x000fe20007fde0ff */
[----:B------:R-:W-:Y:S01]  /*27e20*/  @P0 IMAD.MOV.U32 R25, RZ, RZ, R3 ;  /* 0x000000ffff190224 */ /* 0x000fe200078e0003 */
[C---:B------:R-:W-:Y:S01]  /*27e30*/  ISETP.GT.U32.AND P5, PT, R9.reuse, R15, PT ;  /* 0x0000000f0900720c */ /* 0x040fe20003fa4070 */
[----:B------:R-:W0:Y:S01]  /*27e40*/  LDCU UR4, c[0x0][0x3b0] ;  /* 0x00007600ff0477ac */ /* 0x000e220008000800 */
[----:B------:R-:W-:Y:S02]  /*27e50*/  ISETP.GT.U32.AND P3, PT, R9, R13, PT ;  /* 0x0000000d0900720c */ /* 0x000fe40003f64070 */
[----:B---3--:R-:W-:Y:S02]  /*27e60*/  LEA.HI.X.SX32 R3, R11, R5, 0x1, P6 ;  /* 0x000000050b037211 */ /* 0x008fe400030f0eff */
[----:B------:R-:W-:-:S02]  /*27e70*/  SEL R12, R47, R12, !P1 ;  /* 0x0000000c2f0c7207 */ /* 0x000fc40004800000 */
[----:B------:R-:W-:-:S03]  /*27e80*/  PRMT R45, RZ, 0x7610, R45 ;  /* 0x00007610ff2d7816 */ /* 0x000fc6000000002d */
[----:B------:R-:W-:Y:S01]  /*27e90*/  IMAD R12, R12, UR5, RZ ;  /* 0x000000050c0c7c24 */ /* 0x000fe2000f8e02ff */
[----:B------:R3:W-:Y:S01]  /*27ea0*/  STL [R1+0x968], R0 ;  /* 0x0009680001007387 */ /* 0x0007e20000100800 */
[--C-:B------:R-:W-:Y:S01]  /*27eb0*/  @!P5 IMAD.IADD R15, R15, 0x1, -R9.reuse ;  /* 0x000000010f0fd824 */ /* 0x100fe200078e0a09 */
[----:B------:R-:W-:Y:S01]  /*27ec0*/  ISETP.GT.U32.AND P2, PT, R9, R14, PT ;  /* 0x0000000e0900720c */ /* 0x000fe20003f44070 */
[----:B------:R-:W-:Y:S01]  /*27ed0*/  @!P3 IMAD.IADD R13, R13, 0x1, -R9 ;  /* 0x000000010d0db824 */ /* 0x000fe200078e0a09 */
[----:B------:R0:W2:Y:S01]  /*27ee0*/  @P0 LDG.E.U8 R45, desc[UR20][R24.64] ;  /* 0x00000014182d0981 */ /* 0x0000a2000c1e1100 */
[----:B------:R-:W1:Y:S03]  /*27ef0*/  LDCU UR5, c[0x0][0x3b0] ;  /* 0x00007600ff0577ac */ /* 0x000e660008000800 */
[----:B------:R1:W-:Y:S01]  /*27f00*/  STL [R1+0x964], R3 ;  /* 0x0009640301007387 */ /* 0x0003e20000100800 */
[----:B0-----:R-:W-:Y:S01]  /*27f10*/  @P0 IMAD.MOV.U32 R24, RZ, RZ, R0 ;  /* 0x000000ffff180224 */ /* 0x001fe200078e0000 */
[----:B---3--:R-:W-:-:S05]  /*27f20*/  IADD3 R0, P5, PT, R12, R8, RZ ;  /* 0x000000080c007210 */ /* 0x008fca0007fbe0ff */
[----:B------:R0:W-:Y:S01]  /*27f30*/  STL [R1+0x970], R0 ;  /* 0x0009700001007387 */ /* 0x0001e20000100800 */
[----:B------:R-:W-:-:S05]  /*27f40*/  @!P2 IMAD.IADD R14, R14, 0x1, -R9 ;  /* 0x000000010e0ea824 */ /* 0x000fca00078e0a09 */
[----:B------:R-:W-:Y:S01]  /*27f50*/  ISETP.GT.U32.AND P2, PT, R9, R14, PT ;  /* 0x0000000e0900720c */ /* 0x000fe20003f44070 */
[----:B------:R-:W-:Y:S01]  /*27f60*/  @P0 IMAD.MOV.U32 R25, RZ, RZ, R3 ;  /* 0x000000ffff190224 */ /* 0x000fe200078e0003 */
[----:B-1----:R-:W-:-:S11]  /*27f70*/  LEA.HI.X.SX32 R3, R12, R5, 0x1, P5 ;  /* 0x000000050c037211 */ /* 0x002fd600028f0eff */
[----:B------:R-:W-:Y:S01]  /*27f80*/  @!P2 IMAD.IADD R14, R14, 0x1, -R9 ;  /* 0x000000010e0ea824 */ /* 0x000fe200078e0a09 */
[----:B----4-:R-:W-:-:S13]  /*27f90*/  ISETP.GE.AND P6, PT, R7, RZ, PT ;  /* 0x000000ff0700720c */ /* 0x010fda0003fc6270 */
[----:B------:R-:W-:Y:S01]  /*27fa0*/  @!P6 IMAD.MOV R13, RZ, RZ, -R13 ;  /* 0x000000ffff0de224 */ /* 0x000fe200078e0a0d */
[----:B--2---:R-:W-:Y:S02]  /*27fb0*/  ISETP.GE.AND P6, PT, R2, RZ, PT ;  /* 0x000000ff0200720c */ /* 0x004fe40003fc6270 */
[----:B------:R-:W2:Y:S04]  /*27fc0*/  LDL R2, [R1+0x134c] ;  /* 0x00134c0001027983 */ /* 0x000ea80000100800 */
[----:B------:R1:W-:Y:S01]  /*27fd0*/  STL [R1+0x96c], R3 ;  /* 0x00096c0301007387 */ /* 0x0003e20000100800 */
[----:B------:R-:W-:-:S03]  /*27fe0*/  ISETP.GE.AND P2, PT, R4, RZ, PT ;  /* 0x000000ff0400720c */ /* 0x000fc60003f46270 */
[----:B------:R-:W3:Y:S01]  /*27ff0*/  LDL R4, [R1+0x1360] ;  /* 0x0013600001047983 */ /* 0x000ee20000100800 */
[C---:B------:R-:W-:Y:S02]  /*28000*/  ISETP.GT.U32.AND P3, PT, R9.reuse, R15, PT ;  /* 0x0000000f0900720c */ /* 0x040fe40003f64070 */
[----:B------:R-:W-:Y:S01]  /*28010*/  ISETP.GT.U32.AND P5, PT, R9, R16, PT ;  /* 0x000000100900720c */ /* 0x000fe20003fa4070 */
[----:B------:R-:W-:Y:S01]  /*28020*/  @!P6 IMAD.MOV R14, RZ, RZ, -R14 ;  /* 0x000000ffff0ee224 */ /* 0x000fe200078e0a0e */
[----:B------:R-:W-:-:S09]  /*28030*/  SEL R11, R47, R13, !P1 ;  /* 0x0000000d2f0b7207 */ /* 0x000fd20004800000 */
[--C-:B------:R-:W-:Y:S01]  /*28040*/  @!P3 IMAD.IADD R15, R15, 0x1, -R9.reuse ;  /* 0x000000010f0fb824 */ /* 0x100fe200078e0a09 */
[----:B------:R-:W-:Y:S01]  /*28050*/  ISETP.GT.U32.AND P3, PT, R9, R17, PT ;  /* 0x000000110900720c */ /* 0x000fe20003f64070 */
[----:B------:R-:W-:Y:S01]  /*28060*/  IMAD R11, R11, UR4, RZ ;  /* 0x000000040b0b7c24 */ /* 0x000fe2000f8e02ff */
[----:B------:R-:W-:Y:S01]  /*28070*/  SEL R14, R47, R14, !P1 ;  /* 0x0000000e2f0e7207 */ /* 0x000fe20004800000 */
[----:B------:R-:W-:Y:S01]  /*28080*/  @!P5 IMAD.IADD R16, R16, 0x1, -R9 ;  /* 0x000000011010d824 */ /* 0x000fe200078e0a09 */
[----:B------:R-:W-:Y:S01]  /*28090*/  PRMT R43, RZ, 0x7610, R43 ;  /* 0x00007610ff2b7816 */ /* 0x000fe2000000002b */
[----:B------:R-:W-:Y:S01]  /*280a0*/  @P0 IMAD.MOV.U32 R12, RZ, RZ, R0 ;  /* 0x000000ffff0c0224 */ /* 0x000fe200078e0000 */
[----:B0-----:R-:W-:Y:S01]  /*280b0*/  IADD3 R0, P6, PT, R11, R8, RZ ;  /* 0x000000080b007210 */ /* 0x001fe20007fde0ff */
[----:B------:R-:W-:Y:S01]  /*280c0*/  @P0 IMAD.MOV.U32 R13, RZ, RZ, R3 ;  /* 0x000000ffff0d0224 */ /* 0x000fe200078e0003 */
[----:B------:R-:W-:Y:S01]  /*280d0*/  ISETP.GT.U32.AND P5, PT, R9, R16, PT ;  /* 0x000000100900720c */ /* 0x000fe20003fa4070 */
[----:B------:R-:W-:-:S02]  /*280e0*/  IMAD R14, R14, UR5, RZ ;  /* 0x000000050e0e7c24 */ /* 0x000fc4000f8e02ff */
[----:B------:R-:W-:Y:S01]  /*280f0*/  @!P2 IMAD.MOV R15, RZ, RZ, -R15 ;  /* 0x000000ffff0fa224 */ /* 0x000fe200078e0a0f */
[----:B------:R0:W4:Y:S01]  /*28100*/  @P0 LDG.E.U8 R43, desc[UR20][R12.64] ;  /* 0x000000140c2b0981 */ /* 0x000122000c1e1100 */
[----:B------:R-:W-:Y:S01]  /*28110*/  @!P3 IMAD.IADD R17, R17, 0x1, -R9 ;  /* 0x000000011111b824 */ /* 0x000fe200078e0a09 */
[----:B-1----:R-:W-:Y:S01]  /*28120*/  LEA.HI.X.SX32 R3, R11, R5, 0x1, P6 ;  /* 0x000000050b037211 */ /* 0x002fe200030f0eff */
[----:B------:R-:W-:Y:S01]  /*28130*/  IMAD.MOV R42, RZ, RZ, -R42 ;  /* 0x000000ffff2a7224 */ /* 0x000fe200078e0a2a */
[----:B------:R1:W-:Y:S01]  /*28140*/  STL [R1+0x998], R0 ;  /* 0x0009980001007387 */ /* 0x0003e20000100800 */
[----:B------:R-:W-:Y:S01]  /*28150*/  SEL R15, R47, R15, !P1 ;  /* 0x0000000f2f0f7207 */ /* 0x000fe20004800000 */
[----:B------:R-:W2:Y:S01]  /*28160*/  LDCU UR4, c[0x0][0x3b0] ;  /* 0x00007600ff0477ac */ /* 0x000ea20008000800 */
[----:B0-----:R-:W-:Y:S01]  /*28170*/  @P0 IMAD.MOV.U32 R12, RZ, RZ, R0 ;  /* 0x000000ffff0c0224 */ /* 0x001fe200078e0000 */
[----:B------:R-:W-:Y:S01]  /*28180*/  PRMT R41, RZ, 0x7610, R41 ;  /* 0x00007610ff297816 */ /* 0x000fe20000000029 */
[----:B------:R-:W-:Y:S01]  /*28190*/  @!P5 IMAD.IADD R16, R16, 0x1, -R9 ;  /* 0x000000011010d824 */ /* 0x000fe200078e0a09 */
[----:B------:R-:W0:Y:S01]  /*281a0*/  LDCU UR5, c[0x0][0x3b0] ;  /* 0x00007600ff0577ac */ /* 0x000e220008000800 */
[----:B-1----:R-:W-:Y:S01]  /*281b0*/  IADD3 R0, P6, PT, R14, R8, RZ ;  /* 0x000000080e007210 */ /* 0x002fe20007fde0ff */
[----:B------:R-:W-:Y:S01]  /*281c0*/  IMAD R22, R9, R42, R22 ;  /* 0x0000002a09167224 */ /* 0x000fe200078e0216 */
[----:B------:R-:W-:Y:S01]  /*281d0*/  PRMT R42, RZ, 0x7610, R42 ;  /* 0x00007610ff2a7816 */ /* 0x000fe2000000002a */
[----:B------:R-:W-:Y:S01]  /*281e0*/  @P0 IMAD.MOV.U32 R13, RZ, RZ, R3 ;  /* 0x000000ffff0d0224 */ /* 0x000fe200078e0003 */
[----:B------:R-:W-:Y:S01]  /*281f0*/  STL [R1+0x994], R3 ;  /* 0x0009940301007387 */ /* 0x000fe20000100800 */
[----:B------:R-:W-:Y:S01]  /*28200*/  IMAD R15, R15, UR6, RZ ;  /* 0x000000060f0f7c24 */ /* 0x000fe2000f8e02ff */
[----:B--2---:R-:W-:-:S02]  /*28210*/  ISETP.GE.AND P3, PT, R2, RZ, PT ;  /* 0x000000ff0200720c */ /* 0x004fc40003f66270 */
[----:B------:R1:W-:Y:S01]  /*28220*/  STL [R1+0x9a0], R0 ;  /* 0x0009a00001007387 */ /* 0x0003e20000100800 */
[----:B------:R-:W-:Y:S01]  /*28230*/  LEA.HI.X.SX32 R2, R14, R5, 0x1, P6 ;  /* 0x000000050e027211 */ /* 0x000fe200030f0eff */
[----:B------:R-:W2:Y:S02]  /*28240*/  LDCU UR6, c[0x0][0x3b0] ;  /* 0x00007600ff0677ac */ /* 0x000ea40008000800 */
[----:B------:R0:W2:Y:S04]  /*28250*/  @P0 LDG.E.U8 R42, desc[UR20][R12.64] ;  /* 0x000000140c2a0981 */ /* 0x0000a8000c1e1100 */
[----:B------:R1:W-:Y:S04]  /*28260*/  STL [R1+0x99c], R2 ;  /* 0x00099c0201007387 */ /* 0x0003e80000100800 */
[----:B------:R-:W2:Y:S01]  /*28270*/  LDL R93, [R1+0x1358] ;  /* 0x00135800015d7983 */ /* 0x000ea20000100800 */
[----:B------:R-:W-:-:S02]  /*28280*/  @!P3 IMAD.MOV R16, RZ, RZ, -R16 ;  /* 0x000000ffff10b224 */ /* 0x000fc400078e0a10 */
[----:B0-----:R-:W-:Y:S01]  /*28290*/  @P0 IMAD.MOV.U32 R12, RZ, RZ, R0 ;  /* 0x000000ffff0c0224 */ /* 0x001fe200078e0000 */
[----:B-1----:R-:W-:Y:S01]  /*282a0*/  IADD3 R0, P3, PT, R15, R8, RZ ;  /* 0x000000080f007210 */ /* 0x002fe20007f7e0ff */
[----:B------:R-:W-:-:S04]  /*282b0*/  @P0 IMAD.MOV.U32 R13, RZ, RZ, R2 ;  /* 0x000000ffff0d0224 */ /* 0x000fc800078e0002 */
[----:B------:R0:W-:Y:S04]  /*282c0*/  STL [R1+0x9a8], R0 ;  /* 0x0009a80001007387 */ /* 0x0001e80000100800 */
[----:B------:R-:W4:Y:S01]  /*282d0*/  LDL R2, [R1+0x135c] ;  /* 0x00135c0001027983 */ /* 0x000f220000100800 */
[----:B------:R-:W-:Y:S02]  /*282e0*/  LEA.HI.X.SX32 R3, R15, R5, 0x1, P3 ;  /* 0x000000050f037211 */ /* 0x000fe400018f0eff */
[----:B------:R-:W-:Y:S01]  /*282f0*/  ISETP.GT.U32.AND P6, PT, R9, R20, PT ;  /* 0x000000140900720c */ /* 0x000fe20003fc4070 */
[----:B------:R1:W4:Y:S04]  /*28300*/  @P0 LDG.E.U8 R41, desc[UR20][R12.64] ;  /* 0x000000140c290981 */ /* 0x000328000c1e1100 */
[----:B------:R3:W-:Y:S04]  /*28310*/  STL [R1+0x9a4], R3 ;  /* 0x0009a40301007387 */ /* 0x0007e80000100800 */
[----:B------:R-:W4:Y:S01]  /*28320*/  LDL R7, [R1+0x1364] ;  /* 0x0013640001077983 */ /* 0x000f220000100800 */
[----:B-1----:R-:W-:-:S03]  /*28330*/  @P0 IMAD.MOV.U32 R12, RZ, RZ, R0 ;  /* 0x000000ffff0c0224 */ /* 0x002fc600078e0000 */
[----:B0-----:R-:W4:Y:S01]  /*28340*/  LDL R0, [R1+0x1368] ;  /* 0x0013680001007983 */ /* 0x001f220000100800 */
[----:B------:R-:W-:Y:S01]  /*28350*/  @!P6 IMAD.IADD R20, R20, 0x1, -R9 ;  /* 0x000000011414e824 */ /* 0x000fe200078e0a09 */
[----:B---3--:R-:W-:Y:S02]  /*28360*/  ISETP.GE.AND P6, PT, R4, RZ, PT ;  /* 0x000000ff0400720c */ /* 0x008fe40003fc6270 */
[----:B------:R-:W3:Y:S01]  /*28370*/  LDL R4, [R1+0x136c] ;  /* 0x00136c0001047983 */ /* 0x000ee20000100800 */
[C---:B------:R-:W-:Y:S02]  /*28380*/  ISETP.GT.U32.AND P2, PT, R9.reuse, R18, PT ;  /* 0x000000120900720c */ /* 0x040fe40003f44070 */
[----:B------:R-:W-:-:S11]  /*28390*/  ISETP.GT.U32.AND P5, PT, R9, R17, PT ;  /* 0x000000110900720c */ /* 0x000fd60003fa4070 */
[--C-:B------:R-:W-:Y:S01]  /*283a0*/  @!P2 IMAD.IADD R18, R18, 0x1, -R9.reuse ;  /* 0x000000011212a824 */ /* 0x100fe200078e0a09 */
[----:B------:R-:W-:Y:S01]  /*283b0*/  ISETP.GT.U32.AND P2, PT, R9, R19, PT ;  /* 0x000000130900720c */ /* 0x000fe20003f44070 */
[----:B------:R-:W-:-:S03]  /*283c0*/  @!P5 IMAD.IADD R17, R17, 0x1, -R9 ;  /* 0x000000011111d824 */ /* 0x000fc600078e0a09 */
[----:B------:R-:W-:Y:S02]  /*283d0*/  ISETP.GT.U32.AND P5, PT, R9, R18, PT ;  /* 0x000000120900720c */ /* 0x000fe40003fa4070 */
[----:B------:R-:W-:Y:S01]  /*283e0*/  SEL R16, R47, R16, !P1 ;  /* 0x000000102f107207 */ /* 0x000fe20004800000 */
[----:B------:R-:W-:-:S04]  /*283f0*/  @P0 IMAD.MOV.U32 R13, RZ, RZ, R3 ;  /* 0x000000ffff0d0224 */ /* 0x000fc800078e0003 */
[----:B------:R-:W-:Y:S01]  /*28400*/  IMAD R16, R16, UR4, RZ ;  /* 0x0000000410107c24 */ /* 0x000fe2000f8e02ff */
[----:B------:R-:W-:Y:S01]  /*28410*/  ISETP.GT.U32.AND P3, PT, R9, R20, PT ;  /* 0x000000140900720c */ /* 0x000fe20003f64070 */
[----:B------:R-:W-:Y:S01]  /*28420*/  @!P2 IMAD.IADD R19, R19, 0x1, -R9 ;  /* 0x000000011313a824 */ /* 0x000fe200078e0a09 */
[----:B------:R-:W-:Y:S01]  /*28430*/  PRMT R40, RZ, 0x7610, R40 ;  /* 0x00007610ff287816 */ /* 0x000fe20000000028 */
[----:B------:R-:W-:Y:S01]  /*28440*/  @!P6 IMAD.MOV R17, RZ, RZ, -R17 ;  /* 0x000000ffff11e224 */ /* 0x000fe200078e0a11 */
[----:B------:R-:W-:Y:S01]  /*28450*/  IADD3 R3, P6, PT, R16, R8, RZ ;  /* 0x0000000810037210 */ /* 0x000fe20007fde0ff */
[----:B------:R-:W-:Y:S01]  /*28460*/  @!P5 IMAD.IADD R18, R18, 0x1, -R9 ;  /* 0x000000011212d824 */ /* 0x000fe200078e0a09 */
[C---:B------:R-:W-:Y:S01]  /*28470*/  ISETP.GT.U32.AND P2, PT, R9.reuse, R19, PT ;  /* 0x000000130900720c */ /* 0x040fe20003f44070 */
[----:B------:R-:W0:Y:S01]  /*28480*/  LDCU UR4, c[0x0][0x3b0] ;  /* 0x00007600ff0477ac */ /* 0x000e220008000800 */
[----:B------:R-:W-:Y:S01]  /*28490*/  ISETP.GT.U32.AND P5, PT, R9, R22, PT ;  /* 0x000000160900720c */ /* 0x000fe20003fa4070 */
[----:B------:R1:W3:Y:S01]  /*284a0*/  @P0 LDG.E.U8 R40, desc[UR20][R12.64] ;  /* 0x000000140c280981 */ /* 0x0002e2000c1e1100 */
[----:B------:R-:W-:-:S02]  /*284b0*/  LEA.HI.X.SX32 R6, R16, R5, 0x1, P6 ;  /* 0x0000000510067211 */ /* 0x000fc400030f0eff */
[----:B------:R-:W-:Y:S01]  /*284c0*/  SEL R17, R47, R17, !P1 ;  /* 0x000000112f117207 */ /* 0x000fe20004800000 */
[----:B------:R-:W-:-:S04]  /*284d0*/  @!P3 IMAD.IADD R20, R20, 0x1, -R9 ;  /* 0x000000011414b824 */ /* 0x000fc800078e0a09 */
[----:B------:R-:W-:Y:S02]  /*284e0*/  IMAD R17, R17, UR5, RZ ;  /* 0x0000000511117c24 */ /* 0x000fe4000f8e02ff */
[--C-:B------:R-:W-:Y:S01]  /*284f0*/  @!P2 IMAD.IADD R19, R19, 0x1, -R9.reuse ;  /* 0x000000011313a824 */ /* 0x100fe200078e0a09 */
[----:B------:R-:W-:Y:S01]  /*28500*/  ISETP.GT.U32.AND P3, PT, R9, R21, PT ;  /* 0x000000150900720c */ /* 0x000fe20003f64070 */
[----:B------:R-:W-:Y:S01]  /*28510*/  @!P5 IMAD.IADD R22, R22, 0x1, -R9 ;  /* 0x000000011616d824 */ /* 0x000fe200078e0a09 */
[----:B------:R0:W-:Y:S01]  /*28520*/  STL [R1+0x9b0], R3 ;  /* 0x0009b00301007387 */ /* 0x0001e20000100800 */
[----:B-1----:R-:W-:Y:S01]  /*28530*/  @P0 IMAD.MOV.U32 R12, RZ, RZ, R3 ;  /* 0x000000ffff0c0224 */ /* 0x002fe200078e0003 */
[----:B------:R-:W-:Y:S01]  /*28540*/  PRMT R39, RZ, 0x7610, R39 ;  /* 0x00007610ff277816 */ /* 0x000fe20000000027 */
[----:B------:R-:W-:Y:S01]  /*28550*/  @P0 IMAD.MOV.U32 R13, RZ, RZ, R6 ;  /* 0x000000ffff0d0224 */ /* 0x000fe200078e0006 */
[----:B------:R-:W1:Y:S07]  /*28560*/  LDCU UR5, c[0x0][0x3b0] ;  /* 0x00007600ff0577ac */ /* 0x000e6e0008000800 */
[----:B------:R-:W-:Y:S01]  /*28570*/  @!P3 IMAD.IADD R21, R21, 0x1, -R9 ;  /* 0x000000011515b824 */ /* 0x000fe200078e0a09 */
[----:B------:R-:W-:Y:S04]  /*28580*/  STL [R1+0x9ac], R6 ;  /* 0x0009ac0601007387 */ /* 0x000fe80000100800 */
[----:B------:R0:W3:Y:S01]  /*28590*/  @P0 LDG.E.U8 R39, desc[UR20][R12.64] ;  /* 0x000000140c270981 */ /* 0x0000e2000c1e1100 */
[----:B--2---:R-:W-:-:S02]  /*285a0*/  ISETP.GE.AND P6, PT, R93, RZ, PT ;  /* 0x000000ff5d00720c */ /* 0x004fc40003fc6270 */
[----:B----4-:R-:W-:Y:S02]  /*285b0*/  ISETP.GE.AND P2, PT, R2, RZ, PT ;  /* 0x000000ff0200720c */ /* 0x010fe40003f46270 */
[----:B------:R-:W-:-:S09]  /*285c0*/  IADD3 R2, P5, PT, R17, R8, RZ ;  /* 0x0000000811027210 */ /* 0x000fd20007fbe0ff */
[----:B------:R-:W-:Y:S01]  /*285d0*/  @!P6 IMAD.MOV R18, RZ, RZ, -R18 ;  /* 0x000000ffff12e224 */ /* 0x000fe200078e0a12 */
[----:B0-----:R-:W-:Y:S02]  /*285e0*/  LEA.HI.X.SX32 R3, R17, R5, 0x1, P5 ;  /* 0x0000000511037211 */ /* 0x001fe400028f0eff */
[----:B------:R-:W-:Y:S02]  /*285f0*/  ISETP.GT.U32.AND P5, PT, R9, R22, PT ;  /* 0x000000160900720c */ /* 0x000fe40003fa4070 */
[----:B------:R-:W-:Y:S02]  /*28600*/  SEL R18, R47, R18, !P1 ;  /* 0x000000122f127207 */ /* 0x000fe40004800000 */
[----:B------:R-:W-:-:S03]  /*28610*/  ISETP.GE.AND P3, PT, R7, RZ, PT ;  /* 0x000000ff0700720c */ /* 0x000fc60003f66270 */
[----:B------:R-:W-:Y:S02]  /*28620*/  IMAD R18, R18, UR6, RZ ;  /* 0x0000000612127c24 */ /* 0x000fe4000f8e02ff */
[----:B------:R-:W-:Y:S01]  /*28630*/  @!P2 IMAD.MOV R20, RZ, RZ, -R20 ;  /* 0x000000ffff14a224 */ /* 0x000fe200078e0a14 */
[----:B------:R-:W-:Y:S01]  /*28640*/  ISETP.GE.AND P2, PT, R0, RZ, PT ;  /* 0x000000ff0000720c */ /* 0x000fe20003f46270 */
[----:B------:R0:W-:Y:S01]  /*28650*/  STL [R1+0x9d8], R2 ;  /* 0x0009d80201007387 */ /* 0x0001e20000100800 */
[----:B------:R-:W-:Y:S01]  /*28660*/  @P0 IMAD.MOV.U32 R12, RZ, RZ, R2 ;  /* 0x000000ffff0c0224 */ /* 0x000fe200078e0002 */
[----:B------:R-:W-:Y:S01]  /*28670*/  ISETP.GT.U32.AND P6, PT, R9, R21, PT ;  /* 0x000000150900720c */ /* 0x000fe20003fc4070 */
[----:B------:R-:W-:Y:S01]  /*28680*/  @!P5 IMAD.IADD R22, R22, 0x1, -R9 ;  /* 0x000000011616d824 */ /* 0x000fe200078e0a09 */
[C---:B------:R-:W-:Y:S01]  /*28690*/  IADD3 R0, P5, PT, R18.reuse, R8, RZ ;  /* 0x0000000812007210 */ /* 0x040fe20007fbe0ff */
[----:B------:R-:W-:Y:S01]  /*286a0*/  STL [R1+0x9d4], R3 ;  /* 0x0009d40301007387 */ /* 0x000fe20000100800 */
[----:B------:R-:W-:Y:S01]  /*286b0*/  @!P3 IMAD.MOV R19, RZ, RZ, -R19 ;  /* 0x000000ffff13b224 */ /* 0x000fe200078e0a13 */
[----:B------:R-:W-:Y:S01]  /*286c0*/  PRMT R38, RZ, 0x7610, R38 ;  /* 0x00007610ff267816 */ /* 0x000fe20000000026 */
[----:B------:R-:W-:Y:S01]  /*286d0*/  @P0 IMAD.MOV.U32 R13, RZ, RZ, R3 ;  /* 0x000000ffff0d0224 */ /* 0x000fe200078e0003 */
[----:B------:R-:W2:Y:S01]  /*286e0*/  LDCU UR6, c[0x0][0x3b0] ;  /* 0x00007600ff0677ac */ /* 0x000ea20008000800 */
[----:B0-----:R-:W-:Y:S01]  /*286f0*/  LEA.HI.X.SX32 R2, R18, R5, 0x1, P5 ;  /* 0x0000000512027211 */ /* 0x001fe200028f0eff */
[----:B------:R0:W-:Y:S01]  /*28700*/  STL [R1+0x9e0], R0 ;  /* 0x0009e00001007387 */ /* 0x0001e20000100800 */
[----:B---3--:R-:W-:-:S03]  /*28710*/  ISETP.GE.AND P3, PT, R4, RZ, PT ;  /* 0x000000ff0400720c */ /* 0x008fc60003f66270 */
[----:B------:R3:W-:Y:S04]  /*28720*/  STL [R1+0x9dc], R2 ;  /* 0x0009dc0201007387 */ /* 0x0007e80000100800 */
[----:B------:R-:W4:Y:S01]  /*28730*/  LDL R4, [R1+0x1370] ;  /* 0x0013700001047983 */ /* 0x000f220000100800 */
[C---:B------:R-:W-:Y:S01]  /*28740*/  SEL R20, R47.reuse, R20, !P1 ;  /* 0x000000142f147207 */ /* 0x040fe20004800000 */
[----:B------:R-:W-:Y:S01]  /*28750*/  @!P2 IMAD.MOV R22, RZ, RZ, -R22 ;  /* 0x000000ffff16a224 */ /* 0x000fe200078e0a16 */
[C---:B------:R-:W-:Y:S01]  /*28760*/  SEL R19, R47.reuse, R19, !P1 ;  /* 0x000000132f137207 */ /* 0x040fe20004800000 */
[----:B------:R0:W4:Y:S02]  /*28770*/  @P0 LDG.E.U8 R38, desc[UR20][R12.64] ;  /* 0x000000140c260981 */ /* 0x000124000c1e1100 */
[----:B------:R-:W-:Y:S01]  /*28780*/  IMAD R20, R20, UR4, RZ ;  /* 0x0000000414147c24 */ /* 0x000fe2000f8e02ff */
[----:B------:R-:W-:Y:S01]  /*28790*/  SEL R22, R47, R22, !P1 ;  /* 0x000000162f167207 */ /* 0x000fe20004800000 */
[----:B------:R-:W-:Y:S01]  /*287a0*/  @!P6 IMAD.IADD R21, R21, 0x1, -R9 ;  /* 0x000000011515e824 */ /* 0x000fe200078e0a09 */
[----:B------:R-:W-:Y:S01]  /*287b0*/  PRMT R37, RZ, 0x7610, R37 ;  /* 0x00007610ff257816 */ /* 0x000fe20000000025 */
[----:B------:R-:W-:Y:S01]  /*287c0*/  IMAD R19, R19, UR7, RZ ;  /* 0x0000000713137c24 */ /* 0x000fe2000f8e02ff */
[----:B------:R-:W-:Y:S01]  /*287d0*/  PRMT R36, RZ, 0x7610, R36 ;  /* 0x00007610ff247816 */ /* 0x000fe20000000024 */
[----:B0-----:R-:W-:Y:S01]  /*287e0*/  @P0 IMAD.MOV.U32 R12, RZ, RZ, R0 ;  /* 0x000000ffff0c0224 */ /* 0x001fe200078e0000 */
[CC--:B------:R-:W-:Y:S01]  /*287f0*/  IADD3 R0, P2, PT, R20.reuse, R8.reuse, RZ ;  /* 0x0000000814007210 */ /* 0x0c0fe20007f5e0ff */
[----:B------:R-:W-:Y:S01]  /*28800*/  @P0 IMAD.MOV.U32 R13, RZ, RZ, R2 ;  /* 0x000000ffff0d0224 */ /* 0x000fe200078e0002 */
[----:B------:R-:W-:Y:S01]  /*28810*/  PRMT R35, RZ, 0x7610, R35 ;  /* 0x00007610ff237816 */ /* 0x000fe20000000023 */
[----:B------:R-:W-:Y:S01]  /*28820*/  @!P3 IMAD.MOV R21, RZ, RZ, -R21 ;  /* 0x000000ffff15b224 */ /* 0x000fe200078e0a15 */
[----:B------:R-:W-:Y:S01]  /*28830*/  LEA.HI.X.SX32 R6, R20, R5, 0x1, P2 ;  /* 0x0000000514067211 */ /* 0x000fe200010f0eff */
[----:B-1----:R-:W-:Y:S01]  /*28840*/  IMAD R22, R22, UR5, RZ ;  /* 0x0000000516167c24 */ /* 0x002fe2000f8e02ff */
[-C--:B---3--:R-:W-:Y:S01]  /*28850*/  IADD3 R2, P3, PT, R19, R8.reuse, RZ ;  /* 0x0000000813027210 */ /* 0x088fe20007f7e0ff */
[----:B------:R0:W3:Y:S01]  /*28860*/  @P0 LDG.E.U8 R37, desc[UR20][R12.64] ;  /* 0x000000140c250981 */ /* 0x0000e2000c1e1100 */
[----:B------:R-:W-:Y:S01]  /*28870*/  SEL R21, R47, R21, !P1 ;  /* 0x000000152f157207 */ /* 0x000fe20004800000 */
[----:B------:R-:W1:Y:S02]  /*28880*/  LDCU UR4, c[0x0][0x3b0] ;  /* 0x00007600ff0477ac */ /* 0x000e640008000800 */
[----:B------:R2:W-:Y:S01]  /*28890*/  STL [R1+0x9e8], R0 ;  /* 0x0009e80001007387 */ /* 0x0005e20000100800 */
[----:B------:R-:W-:Y:S01]  /*288a0*/  LEA.HI.X.SX32 R3, R19, R5, 0x1, P3 ;  /* 0x0000000513037211 */ /* 0x000fe200018f0eff */
[----:B------:R-:W1:Y:S01]  /*288b0*/  LDCU UR5, c[0x0][0x3b0] ;  /* 0x00007600ff0577ac */ /* 0x000e620008000800 */
[----:B0-----:R-:W-:Y:S01]  /*288c0*/  @P0 IMAD.MOV.U32 R12, RZ, RZ, R0 ;  /* 0x000000ffff0c0224 */ /* 0x001fe200078e0000 */
[----:B------:R-:W-:Y:S01]  /*288d0*/  STL [R1+0x9f0], R2 ;  /* 0x0009f00201007387 */ /* 0x000fe20000100800 */
[----:B------:R-:W-:Y:S01]  /*288e0*/  @P0 IMAD.MOV.U32 R13, RZ, RZ, R6 ;  /* 0x000000ffff0d0224 */ /* 0x000fe200078e0006 */
[----:B--2---:R-:W-:-:S02]  /*288f0*/  IADD3 R0, P2, PT, R22, R8, RZ ;  /* 0x0000000816007210 */ /* 0x004fc40007f5e0ff */
[----:B------:R0:W-:Y:S01]  /*28900*/  STL [R1+0x9e4], R6 ;  /* 0x0009e40601007387 */ /* 0x0001e20000100800 */
[----:B------:R-:W-:-:S03]  /*28910*/  IMAD R21, R21, UR6, RZ ;  /* 0x0000000615157c24 */ /* 0x000fc6000f8e02ff */
[----:B------:R2:W3:Y:S01]  /*28920*/  @P0 LDG.E.U8 R36, desc[UR20][R12.64] ;  /* 0x000000140c240981 */ /* 0x0004e2000c1e1100 */
[----:B0-----:R-:W-:Y:S02]  /*28930*/  LEA.HI.X.SX32 R6, R22, R5, 0x1, P2 ;  /* 0x0000000516067211 */ /* 0x001fe400010f0eff */
[----:B------:R-:W-:Y:S01]  /*28940*/  ISETP.GT.U32.AND P2, PT, R9, R23, PT ;  /* 0x000000170900720c */ /* 0x000fe20003f44070 */
[----:B--2---:R-:W-:Y:S02]  /*28950*/  @P0 IMAD.MOV.U32 R12, RZ, RZ, R2 ;  /* 0x000000ffff0c0224 */ /* 0x004fe400078e0002 */
[----:B------:R-:W-:Y:S01]  /*28960*/  @P0 IMAD.MOV.U32 R13, RZ, RZ, R3 ;  /* 0x000000ffff0d0224 */ /* 0x000fe200078e0003 */
[----:B------:R-:W-:Y:S01]  /*28970*/  IADD3 R2, P3, PT, R21, R8, RZ ;  /* 0x0000000815027210 */ /* 0x000fe20007f7e0ff */
[----:B------:R0:W-:Y:S01]  /*28980*/  STL [R1+0x9ec], R3 ;  /* 0x0009ec0301007387 */ /* 0x0001e20000100800 */
[----:B------:R-:W-:-:S03]  /*28990*/  PRMT R34, RZ, 0x7610, R34 ;  /* 0x00007610ff227816 */ /* 0x000fc60000000022 */
[----:B------:R2:W3:Y:S04]  /*289a0*/  @P0 LDG.E.U8 R35, desc[UR20][R12.64] ;  /* 0x000000140c230981 */ /* 0x0004e8000c1e1100 */
[----:B------:R1:W-:Y:S01]  /*289b0*/  STL [R1+0xa18], R0 ;  /* 0x000a180001007387 */ /* 0x0003e20000100800 */
[----:B0-----:R-:W-:Y:S01]  /*289c0*/  LEA.HI.X.SX32 R3, R21, R5, 0x1, P3 ;  /* 0x0000000515037211 */ /* 0x001fe200018f0eff */
[----:B--2---:R-:W-:Y:S02]  /*289d0*/  @P0 IMAD.MOV.U32 R12, RZ, RZ, R0 ;  /* 0x000000ffff0c0224 */ /* 0x004fe400078e0000 */
[----:B------:R-:W-:Y:S02]  /*289e0*/  @P0 IMAD.MOV.U32 R13, RZ, RZ, R6 ;  /* 0x000000ffff0d0224 */ /* 0x000fe400078e0006 */
[----:B-1----:R-:W-:Y:S01]  /*289f0*/  VIADD R0, R64, 0xd7 ;  /* 0x000000d740007836 */ /* 0x002fe20000000000 */
[----:B------:R-:W-:Y:S01]  /*28a00*/  PRMT R33, RZ, 0x7610, R33 ;  /* 0x00007610ff217816 */ /* 0x000fe20000000021 */
[----:B------:R-:W-:Y:S01]  /*28a10*/  @!P2 IMAD.IADD R23, R23, 0x1, -R9 ;  /* 0x000000011717a824 */ /* 0x000fe200078e0a09 */
[----:B------:R0:W2:Y:S02]  /*28a20*/  @P0 LDG.E.U8 R34, desc[UR20][R12.64] ;  /* 0x000000140c220981 */ /* 0x0000a4000c1e1100 */
[----:B------:R-:W-:-:S02]  /*28a30*/  IABS R11, R0 ;  /* 0x00000000000b7213 */ /* 0x000fc40000000000 */
[----:B------:R-:W-:Y:S01]  /*28a40*/  ISETP.GT.U32.AND P2, PT, R9, R23, PT ;  /* 0x000000170900720c */ /* 0x000fe20003f44070 */
[----:B0-----:R-:W-:Y:S02]  /*28a50*/  @P0 IMAD.MOV.U32 R12, RZ, RZ, R2 ;  /* 0x000000ffff0c0224 */ /* 0x001fe400078e0002 */
[----:B------:R-:W-:-:S05]  /*28a60*/  @P0 IMAD.MOV.U32 R13, RZ, RZ, R3 ;  /* 0x000000ffff0d0224 */ /* 0x000fca00078e0003 */
[----:B------:R0:W2:Y:S02]  /*28a70*/  @P0 LDG.E.U8 R33, desc[UR20][R12.64] ;  /* 0x000000140c210981 */ /* 0x0000a4000c1e1100 */
[----:B0-----:R-:W-:-:S04]  /*28a80*/  IMAD.HI.U32 R12, R10, R11, RZ ;  /* 0x0000000b0a0c7227 */ /* 0x001fc800078e00ff */
[----:B------:R-:W-:-:S04]  /*28a90*/  IMAD.MOV R12, RZ, RZ, -R12 ;  /* 0x000000ffff0c7224 */ /* 0x000fc800078e0a0c */
[----:B------:R-:W-:Y:S02]  /*28aa0*/  IMAD R11, R9, R12, R11 ;  /* 0x0000000c090b7224 */ /* 0x000fe400078e020b */
[----:B------:R-:W-:-:S03]  /*28ab0*/  @!P2 IMAD.IADD R23, R23, 0x1, -R9 ;  /* 0x000000011717a824 */ /* 0x000fc600078e0a09 */
[----:B------:R-:W-:Y:S01]  /*28ac0*/  ISETP.GT.U32.AND P2, PT, R9, R11, PT ;  /* 0x0000000b0900720c */ /* 0x000fe20003f44070 */
[----:B------:R0:W-:Y:S04]  /*28ad0*/  STL [R1+0xa20], R2 ;  /* 0x000a200201007387 */ /* 0x0001e80000100800 */
[----:B------:R-:W-:Y:S08]  /*28ae0*/  STL [R1+0xa14], R6 ;  /* 0x000a140601007387 */ /* 0x000ff00000100800 */
[----:B------:R-:W-:Y:S01]  /*28af0*/  @!P2 IMAD.IADD R11, R11, 0x1, -R9 ;  /* 0x000000010b0ba824 */ /* 0x000fe200078e0a09 */
[----:B------:R1:W-:Y:S04]  /*28b00*/  STL [R1+0xa1c], R3 ;  /* 0x000a1c0301007387 */ /* 0x0003e80000100800 */
[----:B------:R-:W-:Y:S01]  /*28b10*/  ISETP.GT.U32.AND P2, PT, R9, R11, PT ;  /* 0x0000000b0900720c */ /* 0x000fe20003f44070 */
[----:B------:R-:W-:Y:S01]  /*28b20*/  STL [R1+0x1328], R0 ;  /* 0x0013280001007387 */ /* 0x000fe20000100800 */
[----:B------:R-:W-:-:S11]  /*28b30*/  PRMT R32, RZ, 0x7610, R32 ;  /* 0x00007610ff207816 */ /* 0x000fd60000000020 */
[----:B------:R-:W-:Y:S01]  /*28b40*/  @!P2 IMAD.IADD R11, R11, 0x1, -R9 ;  /* 0x000000010b0ba824 */ /* 0x000fe200078e0a09 */
[----:B------:R-:W-:Y:S02]  /*28b50*/  PRMT R31, RZ, 0x7610, R31 ;  /* 0x00007610ff1f7816 */ /* 0x000fe4000000001f */
[----:B----4-:R-:W-:-:S13]  /*28b60*/  ISETP.GE.AND P3, PT, R4, RZ, PT ;  /* 0x000000ff0400720c */ /* 0x010fda0003f66270 */
[----:B------:R-:W-:-:S05]  /*28b70*/  @!P3 IMAD.MOV R23, RZ, RZ, -R23 ;  /* 0x000000ffff17b224 */ /* 0x000fca00078e0a17 */
[----:B------:R-:W-:-:S05]  /*28b80*/  SEL R23, R47, R23, !P1 ;  /* 0x000000172f177207 */ /* 0x000fca0004800000 */
[----:B------:R-:W-:Y:S01]  /*28b90*/  IMAD R23, R23, UR4, RZ ;  /* 0x0000000417177c24 */ /* 0x000fe2000f8e02ff */
[----:B------:R-:W4:Y:S04]  /*28ba0*/  LDCU UR4, c[0x0][0x3b0] ;  /* 0x00007600ff0477ac */ /* 0x000f280008000800 */
[----:B0-----:R-:W-:-:S04]  /*28bb0*/  IADD3 R2, P3, PT, R23, R8, RZ ;  /* 0x0000000817027210 */ /* 0x001fc80007f7e0ff */
[----:B-1----:R-:W-:Y:S02]  /*28bc0*/  LEA.HI.X.SX32 R3, R23, R5, 0x1, P3 ;  /* 0x0000000517037211 */ /* 0x002fe400018f0eff */
[----:B------:R-:W-:Y:S01]  /*28bd0*/  ISETP.GE.AND P3, PT, R0, RZ, PT ;  /* 0x000000ff0000720c */ /* 0x000fe20003f66270 */
[----:B------:R0:W-:Y:S01]  /*28be0*/  STL [R1+0xa28], R2 ;  /* 0x000a280201007387 */ /* 0x0001e20000100800 */
[----:B------:R-:W-:Y:S02]  /*28bf0*/  @P0 IMAD.MOV.U32 R12, RZ, RZ, R2 ;  /* 0x000000ffff0c0224 */ /* 0x000fe400078e0002 */
[----:B------:R-:W-:-:S05]  /*28c00*/  @P0 IMAD.MOV.U32 R13, RZ, RZ, R3 ;  /* 0x000000ffff0d0224 */ /* 0x000fca00078e0003 */
[----:B------:R1:W2:Y:S01]  /*28c10*/  @P0 LDG.E.U8 R32, desc[UR20][R12.64] ;  /* 0x000000140c200981 */ /* 0x0002a2000c1e1100 */
[----:B0-----:R-:W-:-:S03]  /*28c20*/  VIADD R2, R64, 0xdc ;  /* 0x000000dc40027836 */ /* 0x001fc60000000000 */
[----:B------:R-:W-:Y:S02]  /*28c30*/  @!P3 IMAD.MOV R11, RZ, RZ, -R11 ;  /* 0x000000ffff0bb224 */ /* 0x000fe400078e0a0b */
[----:B-1----:R-:W-:-:S03]  /*28c40*/  IABS R12, R2 ;  /* 0x00000002000c7213 */ /* 0x002fc60000000000 */
[----:B------:R-:W-:Y:S02]  /*28c50*/  SEL R13, R47, R11, !P1 ;  /* 0x0000000b2f0d7207 */ /* 0x000fe40004800000 */
[----:B------:R-:W-:-:S04]  /*28c60*/  IMAD.HI.U32 R11, R10, R12, RZ ;  /* 0x0000000c0a0b7227 */ /* 0x000fc800078e00ff */
[----:B----4-:R-:W-:Y:S01]  /*28c70*/  IMAD R13, R13, UR4, RZ ;  /* 0x000000040d0d7c24 */ /* 0x010fe2000f8e02ff */
[----:B------:R0:W-:Y:S01]  /*28c80*/  STL [R1+0xa24], R3 ;  /* 0x000a240301007387 */ /* 0x0001e20000100800 */
[----:B------:R-:W-:Y:S01]  /*28c90*/  IMAD.MOV R11, RZ, RZ, -R11 ;  /* 0x000000ffff0b7224 */ /* 0x000fe200078e0a0b */
[----:B------:R-:W-:Y:S01]  /*28ca0*/  ISETP.GE.AND P3, PT, R2, RZ, PT ;  /* 0x000000ff0200720c */ /* 0x000fe20003f66270 */
[----:B------:R-:W1:Y:S01]  /*28cb0*/  LDCU UR4, c[0x0][0x3b0] ;  /* 0x00007600ff0477ac */ /* 0x000e620008000800 */
[----:B------:R-:W-:Y:S01]  /*28cc0*/  IADD3 R0, P2, PT, R13, R8, RZ ;  /* 0x000000080d007210 */ /* 0x000fe20007f5e0ff */
[----:B------:R-:W-:-:S03]  /*28cd0*/  IMAD R11, R9, R11, R12 ;  /* 0x0000000b090b7224 */ /* 0x000fc600078e020c */
[----:B0-----:R-:W-:Y:S02]  /*28ce0*/  LEA.HI.X.SX32 R3, R13, R5, 0x1, P2 ;  /* 0x000000050d037211 */ /* 0x001fe400010f0eff */
[----:B------:R-:W-:Y:S01]  /*28cf0*/  ISETP.GT.U32.AND P2, PT, R9, R11, PT ;  /* 0x0000000b0900720c */ /* 0x000fe20003f44070 */
[----:B------:R-:W-:Y:S01]  /*28d00*/  STL [R1+0x1330], R2 ;  /* 0x0013300201007387 */ /* 0x000fe20000100800 */
[----:B------:R-:W-:Y:S02]  /*28d10*/  @P0 IMAD.MOV.U32 R12, RZ, RZ, R0 ;  /* 0x000000ffff0c0224 */ /* 0x000fe400078e0000 */
[----:B------:R-:W-:Y:S01]  /*28d20*/  @P0 IMAD.MOV.U32 R13, RZ, RZ, R3 ;  /* 0x000000ffff0d0224 */ /* 0x000fe200078e0003 */
[----:B------:R0:W-:Y:S04]  /*28d30*/  STL [R1+0xa30], R0 ;  /* 0x000a300001007387 */ /* 0x0001e80000100800 */
[----:B------:R4:W2:Y:S01]  /*28d40*/  @P0 LDG.E.U8 R31, desc[UR20][R12.64] ;  /* 0x000000140c1f0981 */ /* 0x0008a2000c1e1100 */
[----:B0-----:R-:W-:-:S03]  /*28d50*/  VIADD R0, R64, 0xdd ;  /* 0x000000dd40007836 */ /* 0x001fc60000000000 */
[----:B------:R-:W-:Y:S02]  /*28d60*/  @!P2 IMAD.IADD R11, R11, 0x1, -R9 ;  /* 0x000000010b0ba824 */ /* 0x000fe400078e0a09 */
[----:B----4-:R-:W-:-:S03]  /*28d70*/  IABS R12, R0 ;  /* 0x00000000000c7213 */ /* 0x010fc60000000000 */
[----:B------:R-:W-:Y:S02]  /*28d80*/  ISETP.GT.U32.AND P2, PT, R9, R11, PT ;  /* 0x0000000b0900720c */ /* 0x000fe40003f44070 */
[----:B------:R-:W-:-:S04]  /*28d90*/  IMAD.HI.U32 R13, R10, R12, RZ ;  /* 0x0000000c0a0d7227 */ /* 0x000fc800078e00ff */
[----:B------:R-:W-:-:S04]  /*28da0*/  IMAD.MOV R13, RZ, RZ, -R13 ;  /* 0x000000ffff0d7224 */ /* 0x000fc800078e0a0d */
[----:B------:R-:W-:-:S03]  /*28db0*/  IMAD R12, R9, R13, R12 ;  /* 0x0000000d090c7224 */ /* 0x000fc600078e020c */
[----:B------:R-:W-:Y:S02]  /*28dc0*/  @!P2 IMAD.IADD R11, R11, 0x1, -R9 ;  /* 0x000000010b0ba824 */ /* 0x000fe400078e0a09 */
[----:B------:R-:W-:Y:S02]  /*28dd0*/  ISETP.GT.U32.AND P2, PT, R9, R12, PT ;  /* 0x0000000c0900720c */ /* 0x000fe40003f44070 */
[----:B------:R-:W-:-:S05]  /*28de0*/  @!P3 IMAD.MOV R11, RZ, RZ, -R11 ;  /* 0x000000ffff0bb224 */ /* 0x000fca00078e0a0b */
[----:B------:R-:W-:-:S05]  /*28df0*/  SEL R11, R47, R11, !P1 ;  /* 0x0000000b2f0b7207 */ /* 0x000fca0004800000 */
[----:B-1----:R-:W-:Y:S01]  /*28e00*/  IMAD R11, R11, UR4, RZ ;  /* 0x000000040b0b7c24 */ /* 0x002fe2000f8e02ff */
[----:B------:R0:W-:Y:S01]  /*28e10*/  STL [R1+0xa2c], R3 ;  /* 0x000a2c0301007387 */ /* 0x0001e20000100800 */
[----:B------:R-:W-:Y:S01]  /*28e20*/  @!P2 IMAD.IADD R12, R12, 0x1, -R9 ;  /* 0x000000010c0ca824 */ /* 0x000fe200078e0a09 */
[----:B------:R-:W1:Y:S02]  /*28e30*/  LDCU UR4, c[0x0][0x3b0] ;  /* 0x00007600ff0477ac */ /* 0x000e640008000800 */
[----:B------:R-:W-:Y:S02]  /*28e40*/  IADD3 R2, P3, PT, R11, R8, RZ ;  /* 0x000000080b027210 */ /* 0x000fe40007f7e0ff */
[----:B------:R-:W-:Y:S02]  /*28e50*/  ISETP.GT.U32.AND P2, PT, R9, R12, PT ;  /* 0x0000000c0900720c */ /* 0x000fe40003f44070 */
[----:B0-----:R-:W-:Y:S02]  /*28e60*/  LEA.HI.X.SX32 R3, R11, R5, 0x1, P3 ;  /* 0x000000050b037211 */ /* 0x001fe400018f0eff */
[----:B------:R-:W-:Y:S01]  /*28e70*/  ISETP.GE.AND P3, PT, R0, RZ, PT ;  /* 0x000000ff0000720c */ /* 0x000fe20003f66270 */
[----:B------:R-:W-:Y:S01]  /*28e80*/  STL [R1+0x132c], R0 ;  /* 0x00132c0001007387 */ /* 0x000fe20000100800 */
[----:B------:R-:W-:-:S03]  /*28e90*/  @P0 IMAD.MOV.U32 R14, RZ, RZ, R2 ;  /* 0x000000ffff0e0224 */ /* 0x000fc600078e0002 */
[----:B------:R0:W-:Y:S04]  /*28ea0*/  STL [R1+0xa58], R2 ;  /* 0x000a580201007387 */ /* 0x0001e80000100800 */
[----:B------:R-:W-:Y:S02]  /*28eb0*/  @!P2 IMAD.IADD R12, R12, 0x1, -R9 ;  /* 0x000000010c0ca824 */ /* 0x000fe400078e0a09 */
[----:B0-----:R-:W-:Y:S02]  /*28ec0*/  VIADD R2, R64, 0xde ;  /* 0x000000de40027836 */ /* 0x001fe40000000000 */
[----:B------:R-:W-:-:S03]  /*28ed0*/  @!P3 IMAD.MOV R12, RZ, RZ, -R12 ;  /* 0x000000ffff0cb224 */ /* 0x000fc600078e0a0c */
[----:B------:R-:W-:Y:S02]  /*28ee0*/  IABS R11, R2 ;  /* 0x00000002000b7213 */ /* 0x000fe40000000000 */
[----:B------:R-:W-:-:S03]  /*28ef0*/  SEL R13, R47, R12, !P1 ;  /* 0x0000000c2f0d7207 */ /* 0x000fc60004800000 */
[----:B------:R-:W-:-:S04]  /*28f00*/  IMAD.HI.U32 R12, R10, R11, RZ ;  /* 0x0000000b0a0c7227 */ /* 0x000fc800078e00ff */
[----:B-1----:R-:W-:Y:S01]  /*28f10*/  IMAD R13, R13, UR4, RZ ;  /* 0x000000040d0d7c24 */ /* 0x002fe2000f8e02ff */
[----:B------:R0:W-:Y:S01]  /*28f20*/  STL [R1+0xa54], R3 ;  /* 0x000a540301007387 */ /* 0x0001e20000100800 */
[----:B------:R-:W-:Y:S02]  /*28f30*/  IMAD.MOV R12, RZ, RZ, -R12 ;  /* 0x000000ffff0c7224 */ /* 0x000fe400078e0a0c */
[----:B------:R-:W-:Y:S01]  /*28f40*/  @P0 IMAD.MOV.U32 R15, RZ, RZ, R3 ;  /* 0x000000ffff0f0224 */ /* 0x000fe200078e0003 */
[----:B------:R-:W-:Y:S01]  /*28f50*/  IADD3 R0, P2, PT, R13, R8, RZ ;  /* 0x000000080d007210 */ /* 0x000fe20007f5e0ff */
[----:B------:R-:W-:Y:S01]  /*28f60*/  IMAD R11, R9, R12, R11 ;  /* 0x0000000c090b7224 */ /* 0x000fe200078e020b */
[----:B------:R-:W-:Y:S01]  /*28f70*/  PRMT R29, RZ, 0x7610, R29 ;  /* 0x00007610ff1d7816 */ /* 0x000fe2000000001d */
[----:B------:R-:W1:Y:S01]  /*28f80*/  LDCU UR4, c[0x0][0x3b0] ;  /* 0x00007600ff0477ac */ /* 0x000e620008000800 */
[----:B0-----:R-:W-:Y:S02]  /*28f90*/  LEA.HI.X.SX32 R3, R13, R5, 0x1, P2 ;  /* 0x000000050d037211 */ /* 0x001fe400010f0eff */
[----:B------:R-:W-:Y:S01]  /*28fa0*/  ISETP.GT.U32.AND P2, PT, R9, R11, PT ;  /* 0x0000000b0900720c */ /* 0x000fe20003f44070 */
[----:B------:R-:W-:Y:S01]  /*28fb0*/  STL [R1+0x1320], R2 ;  /* 0x0013200201007387 */ /* 0x000fe20000100800 */
[----:B------:R-:W-:-:S02]  /*28fc0*/  @P0 IMAD.MOV.U32 R12, RZ, RZ, R0 ;  /* 0x000000ffff0c0224 */ /* 0x000fc400078e0000 */
[----:B------:R-:W-:Y:S01]  /*28fd0*/  @P0 IMAD.MOV.U32 R13, RZ, RZ, R3 ;  /* 0x000000ffff0d0224 */ /* 0x000fe200078e0003 */
[----:B------:R0:W-:Y:S04]  /*28fe0*/  STL [R1+0xa60], R0 ;  /* 0x000a600001007387 */ /* 0x0001e80000100800 */
[----:B------:R4:W2:Y:S01]  /*28ff0*/  @P0 LDG.E.U8 R29, desc[UR20][R12.64] ;  /* 0x000000140c1d0981 */ /* 0x0008a2000c1e1100 */
[----:B0-----:R-:W-:-:S03]  /*29000*/  VIADD R0, R64, 0xdf ;  /* 0x000000df40007836 */ /* 0x001fc60000000000 */
[----:B------:R-:W-:Y:S02]  /*29010*/  @!P2 IMAD.IADD R11, R11, 0x1, -R9 ;  /* 0x000000010b0ba824 */ /* 0x000fe400078e0a09 */
[----:B----4-:R-:W-:-:S03]  /*29020*/  IABS R12, R0 ;  /* 0x00000000000c7213 */ /* 0x010fc60000000000 */
[----:B------:R-:W-:Y:S02]  /*29030*/  ISETP.GT.U32.AND P2, PT, R9, R11, PT ;  /* 0x0000000b0900720c */ /* 0x000fe40003f44070 */
[----:B------:R-:W-:Y:S01]  /*29040*/  IMAD.HI.U32 R13, R10, R12, RZ ;  /* 0x0000000c0a0d7227 */ /* 0x000fe200078e00ff */
[----:B------:R-:W-:-:S03]  /*29050*/  ISETP.GE.AND P3, PT, R2, RZ, PT ;  /* 0x000000ff0200720c */ /* 0x000fc60003f66270 */
        /* <DEDUP_REMOVED lines=9> */
[----:B------:R-:W-:Y:S01]  /*290f0*/  PRMT R30, RZ, 0x7610, R30 ;  /* 0x00007610ff1e7816 */ /* 0x000fe2000000001e */
[----:B------:R-:W1:Y:S01]  /*29100*/  LDCU UR4, c[0x0][0x3b0] ;  /* 0x00007600ff0477ac */ /* 0x000e620008000800 */
[----:B------:R-:W-:Y:S02]  /*29110*/  IADD3 R2, P3, PT, R11, R8, RZ ;  /* 0x000000080b027210 */ /* 0x000fe40007f7e0ff */
[----:B------:R-:W-:Y:S01]  /*29120*/  ISETP.GT.U32.AND P2, PT, R9, R12, PT ;  /* 0x0000000c0900720c */ /* 0x000fe20003f44070 */
[----:B------:R-:W-:Y:S01]  /*29130*/  STL [R1+0x1314], R0 ;  /* 0x0013140001007387 */ /* 0x000fe20000100800 */
[----:B0-----:R-:W-:-:S03]  /*29140*/  LEA.HI.X.SX32 R3, R11, R5, 0x1, P3 ;  /* 0x000000050b037211 */ /* 0x001fc600018f0eff */
[----:B------:R0:W4:Y:S01]  /*29150*/  @P0 LDG.E.U8 R30, desc[UR20][R14.64] ;  /* 0x000000140e1e0981 */ /* 0x000122000c1e1100 */
[----:B------:R-:W-:-:S03]  /*29160*/  ISETP.GE.AND P3, PT, R0, RZ, PT ;  /* 0x000000ff0000720c */ /* 0x000fc60003f66270 */
[----:B------:R1:W-:Y:S04]  /*29170*/  STL [R1+0xa68], R2 ;  /* 0x000a680201007387 */ /* 0x0003e80000100800 */
[----:B------:R-:W-:Y:S02]  /*29180*/  @!P2 IMAD.IADD R12, R12, 0x1, -R9 ;  /* 0x000000010c0ca824 */ /* 0x000fe400078e0a09 */
[----:B0-----:R-:W-:Y:S02]  /*29190*/  @P0 IMAD.MOV.U32 R14, RZ, RZ, R2 ;  /* 0x000000ffff0e0224 */ /* 0x001fe400078e0002 */
[----:B-1----:R-:W-:Y:S02]  /*291a0*/  VIADD R2, R64, 0xe4 ;  /* 0x000000e440027836 */ /* 0x002fe40000000000 */
[----:B------:R-:W-:-:S03]  /*291b0*/  @!P3 IMAD.MOV R12, RZ, RZ, -R12 ;  /* 0x000000ffff0cb224 */ /* 0x000fc600078e0a0c */
[----:B------:R-:W-:Y:S02]  /*291c0*/  IABS R11, R2 ;  /* 0x00000002000b7213 */ /* 0x000fe40000000000 */
[----:B------:R-:W-:-:S03]  /*291d0*/  SEL R13, R47, R12, !P1 ;  /* 0x0000000c2f0d7207 */ /* 0x000fc60004800000 */
[----:B------:R-:W-:-:S04]  /*291e0*/  IMAD.HI.U32 R12, R10, R11, RZ ;  /* 0x0000000b0a0c7227 */ /* 0x000fc800078e00ff */
[----:B------:R-:W-:Y:S01]  /*291f0*/  IMAD R13, R13, UR4, RZ ;  /* 0x000000040d0d7c24 */ /* 0x000fe2000f8e02ff */
        /* <DEDUP_REMOVED lines=16> */
[----:B-1----:R-:W-:-:S03]  /*29300*/  IABS R12, R0 ;  /* 0x00000000000c7213 */ /* 0x002fc60000000000 */
        /* <DEDUP_REMOVED lines=9> */
[----:B------:R-:W-:Y:S01]  /*293a0*/  IMAD R11, R11, UR4, RZ ;  /* 0x000000040b0b7c24 */ /* 0x000fe2000f8e02ff */
        /* <DEDUP_REMOVED lines=8> */
[----:B------:R0:W2:Y:S01]  /*29430*/  @P0 LDG.E.U8 R28, desc[UR20][R14.64] ;  /* 0x000000140e1c0981 */ /* 0x0000a2000c1e1100 */
        /* <DEDUP_REMOVED lines=18> */
[----:B------:R-:W-:-:S02]  /*29560*/  ISETP.GT.U32.AND P2, PT, R9, R11, PT ;  /* 0x0000000b0900720c */ /* 0x000fc40003f44070 */
[----:B------:R0:W2:Y:S01]  /*29570*/  @P0 LDG.E.U8 R44, desc[UR20][R24.64] ;  /* 0x00000014182c0981 */ /* 0x0000a2000c1e1100 */
[----:B------:R-:W-:Y:S02]  /*29580*/  @P0 IMAD.MOV.U32 R12, RZ, RZ, R0 ;  /* 0x000000ffff0c0224 */ /* 0x000fe400078e0000 */
[----:B------:R-:W-:Y:S01]  /*29590*/  @P0 IMAD.MOV.U32 R13, RZ, RZ, R3 ;  /* 0x000000ffff0d0224 */ /* 0x000fe200078e0003 */
[----:B------:R-:W-:Y:S04]  /*295a0*/  STL [R1+0x1310], R2 ;  /* 0x0013100201007387 */ /* 0x000fe80000100800 */
[----:B------:R1:W-:Y:S01]  /*295b0*/  STL [R1+0xaa0], R0 ;  /* 0x000aa00001007387 */ /* 0x0003e20000100800 */
[----:B0-----:R-:W-:Y:S02]  /*295c0*/  PRMT R25, RZ, 0x7610, R25 ;  /* 0x00007610ff197816 */ /* 0x001fe40000000019 */
[----:B------:R-:W-:-:S04]  /*295d0*/  @!P2 IMAD.IADD R11, R11, 0x1, -R9 ;  /* 0x000000010b0ba824 */ /* 0x000fc800078e0a09 */
[----:B------:R0:W2:Y:S01]  /*295e0*/  @P0 LDG.E.U8 R25, desc[UR20][R12.64] ;  /* 0x000000140c190981 */ /* 0x0000a2000c1e1100 */
[----:B-1----:R-:W-:Y:S01]  /*295f0*/  VIADD R0, R64, 0xe7 ;  /* 0x000000e740007836 */ /* 0x002fe20000000000 */
[----:B------:R-:W-:-:S04]  /*29600*/  ISETP.GT.U32.AND P2, PT, R9, R11, PT ;  /* 0x0000000b0900720c */ /* 0x000fc80003f44070 */
[----:B0-----:R-:W-:Y:S02]  /*29610*/  IABS R12, R0 ;  /* 0x00000000000c7213 */ /* 0x001fe40000000000 */
[----:B------:R-:W-:-:S03]  /*29620*/  ISETP.GE.AND P3, PT, R2, RZ, PT ;  /* 0x000000ff0200720c */ /* 0x000fc60003f66270 */
[----:B------:R-:W-:-:S04]  /*29630*/  IMAD.HI.U32 R13, R10, R12, RZ ;  /* 0x0000000c0a0d7227 */ /* 0x000fc800078e00ff */
[----:B------:R-:W-:-:S04]  /*29640*/  IMAD.MOV R13, RZ, RZ, -R13 ;  /* 0x000000ffff0d7224 */ /* 0x000fc800078e0a0d */
[----:B------:R-:W-:Y:S02]  /*29650*/  IMAD R12, R9, R13, R12 ;  /* 0x0000000d090c7224 */ /* 0x000fe400078e020c */
[----:B------:R-:W-:-:S03]  /*29660*/  @!P2 IMAD.IADD R11, R11, 0x1, -R9 ;  /* 0x000000010b0ba824 */ /* 0x000fc600078e0a09 */
[----:B------:R-:W-:Y:S01]  /*29670*/  ISETP.GT.U32.AND P2, PT, R9, R12, PT ;  /* 0x0000000c0900720c */ /* 0x000fe20003f44070 */
        /* <DEDUP_REMOVED lines=189> */
[----:B------:R-:W1:Y:S02]  /*2a250*/  LDCU UR4, c[0x0][0x3b0] ;  /* 0x00007600ff0477ac */ /* 0x000e640008000800 */
[----:B------:R-:W-:Y:S02]  /*2a260*/  IADD3 R2, P3, PT, R11, R8, RZ ;  /* 0x000000080b027210 */ /* 0x000fe40007f7e0ff */
[----:B------:R-:W-:Y:S02]  /*2a270*/  ISETP.GT.U32.AND P2, PT, R9, R12, PT ;  /* 0x0000000c0900720c */ /* 0x000fe40003f44070 */
[----:B0-----:R-:W-:Y:S02]  /*2a280*/  LEA.HI.X.SX32 R3, R11, R5, 0x1, P3 ;  /* 0x000000050b037211 */ /* 0x001fe400018f0eff */
[----:B------:R-:W-:Y:S01]  /*2a290*/  ISETP.GE.AND P3, PT, R0, RZ, PT ;  /* 0x000000ff0000720c */ /* 0x000fe20003f66270 */
[----:B------:R-:W-:-:S08]  /*2a2a0*/  VIADD R6, R64, 0xfe ;  /* 0x000000fe40067836 */ /* 0x000fd00000000000 */
[----:B------:R-:W-:Y:S01]  /*2a2b0*/  @!P2 IMAD.IADD R12, R12, 0x1, -R9 ;  /* 0x000000010c0ca824 */ /* 0x000fe200078e0a09 */
[----:B------:R-:W-:-:S03]  /*2a2c0*/  IABS R11, R6 ;  /* 0x00000006000b7213 */ /* 0x000fc60000000000 */
[----:B------:R-:W-:-:S05]  /*2a2d0*/  @!P3 IMAD.MOV R12, RZ, RZ, -R12 ;  /* 0x000000ffff0cb224 */ /* 0x000fca00078e0a0c */
[----:B------:R-:W-:Y:S01]  /*2a2e0*/  SEL R13, R47, R12, !P1 ;  /* 0x0000000c2f0d7207 */ /* 0x000fe20004800000 */
[----:B------:R-:W-:Y:S01]  /*2a2f0*/  IMAD.HI.U32 R12, R10, R11, RZ ;  /* 0x0000000b0a0c7227 */ /* 0x000fe200078e00ff */
[----:B------:R-:W-:-:S03]  /*2a300*/  PRMT R18, RZ, 0x7610, R18 ;  /* 0x00007610ff127816 */ /* 0x000fc60000000012 */
[----:B-1----:R-:W-:Y:S01]  /*2a310*/  IMAD R13, R13, UR4, RZ ;  /* 0x000000040d0d7c24 */ /* 0x002fe2000f8e02ff */
[----:B------:R0:W-:Y:S01]  /*2a320*/  STL [R1+0x12f8], R0 ;  /* 0x0012f80001007387 */ /* 0x0001e20000100800 */
[----:B------:R-:W-:Y:S01]  /*2a330*/  IMAD.MOV R12, RZ, RZ, -R12 ;  /* 0x000000ffff0c7224 */ /* 0x000fe200078e0a0c */
[----:B------:R-:W-:Y:S01]  /*2a340*/  PRMT R16, RZ, 0x7610, R16 ;  /* 0x00007610ff107816 */ /* 0x000fe20000000010 */
[----:B------:R-:W-:Y:S01]  /*2a350*/  VIADD R4, R64, 0xf7 ;  /* 0x000000f740047836 */ /* 0x000fe20000000000 */
[----:B------:R1:W2:Y:S01]  /*2a360*/  @P0 LDG.E.U8 R18, desc[UR20][R14.64] ;  /* 0x000000140e120981 */ /* 0x0002a2000c1e1100 */
[----:B------:R-:W-:Y:S01]  /*2a370*/  IMAD R11, R9, R12, R11 ;  /* 0x0000000c090b7224 */ /* 0x000fe200078e020b */
[----:B------:R-:W3:Y:S01]  /*2a380*/  LDCU UR4, c[0x0][0x3b0] ;  /* 0x00007600ff0477ac */ /* 0x000ee20008000800 */
[----:B0-----:R-:W-:Y:S01]  /*2a390*/  IADD3 R0, P2, PT, R13, R8, RZ ;  /* 0x000000080d007210 */ /* 0x001fe20007f5e0ff */
[----:B------:R0:W-:Y:S01]  /*2a3a0*/  STL [R1+0xb48], R2 ;  /* 0x000b480201007387 */ /* 0x0001e20000100800 */
[----:B-1----:R-:W-:-:S02]  /*2a3b0*/  @P0 IMAD.MOV.U32 R14, RZ, RZ, R2 ;  /* 0x000000ffff0e0224 */ /* 0x002fc400078e0002 */
[----:B------:R-:W-:Y:S01]  /*2a3c0*/  @P0 IMAD.MOV.U32 R15, RZ, RZ, R3 ;  /* 0x000000ffff0f0224 */ /* 0x000fe200078e0003 */
[----:B------:R-:W-:Y:S01]  /*2a3d0*/  STL [R1+0xb44], R3 ;  /* 0x000b440301007387 */ /* 0x000fe20000100800 */
[----:B0-----:R-:W-:-:S03]  /*2a3e0*/  LEA.HI.X.SX32 R2, R13, R5, 0x1, P2 ;  /* 0x000000050d027211 */ /* 0x001fc600010f0eff */
[----:B------:R0:W2:Y:S01]  /*2a3f0*/  @P0 LDG.E.U8 R16, desc[UR20][R14.64] ;  /* 0x000000140e100981 */ /* 0x0000a2000c1e1100 */
[----:B------:R-:W-:Y:S01]  /*2a400*/  ISETP.GT.U32.AND P2, PT, R9, R11, PT ;  /* 0x0000000b0900720c */ /* 0x000fe20003f44070 */
[----:B------:R-:W-:Y:S02]  /*2a410*/  @P0 IMAD.MOV.U32 R12, RZ, RZ, R0 ;  /* 0x000000ffff0c0224 */ /* 0x000fe400078e0000 */
[----:B------:R-:W-:Y:S01]  /*2a420*/  STL [R1+0x12f4], R6 ;  /* 0x0012f40601007387 */ /* 0x000fe20000100800 */
[----:B------:R-:W-:-:S03]  /*2a430*/  @P0 IMAD.MOV.U32 R13, RZ, RZ, R2 ;  /* 0x000000ffff0d0224 */ /* 0x000fc600078e0002 */
[----:B------:R1:W-:Y:S01]  /*2a440*/  STL [R1+0xb50], R0 ;  /* 0x000b500001007387 */ /* 0x0003e20000100800 */
[----:B0-----:R-:W-:-:S03]  /*2a450*/  PRMT R15, RZ, 0x7610, R15 ;  /* 0x00007610ff0f7816 */ /* 0x001fc6000000000f */
[----:B------:R0:W-:Y:S04]  /*2a460*/  STL [R1+0xb4c], R2 ;  /* 0x000b4c0201007387 */ /* 0x0001e80000100800 */
[----:B------:R3:W2:Y:S01]  /*2a470*/  @P0 LDG.E.U8 R15, desc[UR20][R12.64] ;  /* 0x000000140c0f0981 */ /* 0x0006a2000c1e1100 */
[C---:B-1----:R-:W-:Y:S02]  /*2a480*/  VIADD R0, R64.reuse, 0xff ;  /* 0x000000ff40007836 */ /* 0x042fe40000000000 */
[----:B0-----:R-:W-:-:S03]  /*2a490*/  VIADD R2, R64, 0xef ;  /* 0x000000ef40027836 */ /* 0x001fc60000000000 */
[----:B---3--:R-:W-:Y:S01]  /*2a4a0*/  IABS R12, R0 ;  /* 0x00000000000c7213 */ /* 0x008fe20000000000 */
[----:B------:R-:W-:Y:S01]  /*2a4b0*/  @!P2 IMAD.IADD R11, R11, 0x1, -R9 ;  /* 0x000000010b0ba824 */ /* 0x000fe200078e0a09 */
[----:B------:R-:W-:Y:S02]  /*2a4c0*/  IABS R14, R4 ;  /* 0x00000004000e7213 */ /* 0x000fe40000000000 */
[----:B------:R-:W-:Y:S01]  /*2a4d0*/  IABS R13, R2 ;  /* 0x00000002000d7213 */ /* 0x000fe20000000000 */
[----:B------:R-:W-:Y:S01]  /*2a4e0*/  IMAD.HI.U32 R7, R10, R12, RZ ;  /* 0x0000000c0a077227 */ /* 0x000fe200078e00ff */
[----:B------:R-:W-:-:S03]  /*2a4f0*/  ISETP.GT.U32.AND P3, PT, R9, R11, PT ;  /* 0x0000000b0900720c */ /* 0x000fc60003f64070 */
[----:B------:R-:W-:Y:S02]  /*2a500*/  IMAD.MOV R93, RZ, RZ, -R7 ;  /* 0x000000ffff5d7224 */ /* 0x000fe400078e0a07 */
[----:B------:R-:W-:Y:S01]  /*2a510*/  IMAD.HI.U32 R7, R10, R14, RZ ;  /* 0x0000000e0a077227 */ /* 0x000fe200078e00ff */
[----:B------:R-:W-:-:S03]  /*2a520*/  ISETP.GE.AND P2, PT, R6, RZ, PT ;  /* 0x000000ff0600720c */ /* 0x000fc60003f46270 */
[----:B------:R-:W-:-:S04]  /*2a530*/  IMAD.HI.U32 R3, R10, R13, RZ ;  /* 0x0000000d0a037227 */ /* 0x000fc800078e00ff */
[C---:B------:R-:W-:Y:S02]  /*2a540*/  IMAD R10, R9.reuse, R93, R12 ;  /* 0x0000005d090a7224 */ /* 0x040fe400078e020c */
[----:B------:R-:W-:Y:S02]  /*2a550*/  IMAD.MOV R12, RZ, RZ, -R7 ;  /* 0x000000ffff0c7224 */ /* 0x000fe400078e0a07 */
[----:B------:R-:W-:Y:S02]  /*2a560*/  IMAD.MOV R3, RZ, RZ, -R3 ;  /* 0x000000ffff037224 */ /* 0x000fe400078e0a03 */
[C---:B------:R-:W-:Y:S02]  /*2a570*/  IMAD R12, R9.reuse, R12, R14 ;  /* 0x0000000c090c7224 */ /* 0x040fe400078e020e */
[C---:B------:R-:W-:Y:S01]  /*2a580*/  IMAD R13, R9.reuse, R3, R13 ;  /* 0x00000003090d7224 */ /* 0x040fe200078e020d */
[----:B------:R-:W-:Y:S01]  /*2a590*/  ISETP.GT.U32.AND P6, PT, R9, R10, PT ;  /* 0x0000000a0900720c */ /* 0x000fe20003fc4070 */
[----:B------:R-:W-:Y:S01]  /*2a5a0*/  @!P3 IMAD.IADD R11, R11, 0x1, -R9 ;  /* 0x000000010b0bb824 */ /* 0x000fe200078e0a09 */
[----:B------:R-:W-:-:S02]  /*2a5b0*/  ISETP.GT.U32.AND P5, PT, R9, R12, PT ;  /* 0x0000000c0900720c */ /* 0x000fc40003fa4070 */
[----:B------:R-:W-:Y:S01]  /*2a5c0*/  ISETP.GT.U32.AND P3, PT, R9, R13, PT ;  /* 0x0000000d0900720c */ /* 0x000fe20003f64070 */
[----:B------:R-:W-:-:S05]  /*2a5d0*/  @!P2 IMAD.MOV R11, RZ, RZ, -R11 ;  /* 0x000000ffff0ba224 */ /* 0x000fca00078e0a0b */
[----:B------:R-:W-:-:S03]  /*2a5e0*/  SEL R11, R47, R11, !P1 ;  /* 0x0000000b2f0b7207 */ /* 0x000fc60004800000 */
[--C-:B------:R-:W-:Y:S02]  /*2a5f0*/  @!P6 IMAD.IADD R10, R10, 0x1, -R9.reuse ;  /* 0x000000010a0ae824 */ /* 0x100fe400078e0a09 */
[--C-:B------:R-:W-:Y:S02]  /*2a600*/  @!P5 IMAD.IADD R12, R12, 0x1, -R9.reuse ;  /* 0x000000010c0cd824 */ /* 0x100fe400078e0a09 */
[----:B------:R-:W-:Y:S01]  /*2a610*/  IMAD R11, R11, UR4, RZ ;  /* 0x000000040b0b7c24 */ /* 0x000fe2000f8e02ff */
[----:B------:R-:W0:Y:S01]  /*2a620*/  LDCU UR4, c[0x0][0x3b0] ;  /* 0x00007600ff0477ac */ /* 0x000e220008000800 */
[----:B------:R-:W-:Y:S01]  /*2a630*/  @!P3 IMAD.IADD R13, R13, 0x1, -R9 ;  /* 0x000000010d0db824 */ /* 0x000fe200078e0a09 */
[C---:B------:R-:W-:Y:S02]  /*2a640*/  ISETP.GT.U32.AND P3, PT, R9.reuse, R10, PT ;  /* 0x0000000a0900720c */ /* 0x040fe40003f64070 */
[----:B------:R-:W-:Y:S02]  /*2a650*/  ISETP.GT.U32.AND P5, PT, R9, R12, PT ;  /* 0x0000000c0900720c */ /* 0x000fe40003fa4070 */
[----:B------:R-:W-:-:S02]  /*2a660*/  IADD3 R6, P2, PT, R11, R8, RZ ;  /* 0x000000080b067210 */ /* 0x000fc40007f5e0ff */
[----:B------:R-:W-:Y:S02]  /*2a670*/  ISETP.GT.U32.AND P6, PT, R9, R13, PT ;  /* 0x0000000d0900720c */ /* 0x000fe40003fc4070 */
[----:B------:R-:W-:Y:S02]  /*2a680*/  LEA.HI.X.SX32 R7, R11, R5, 0x1, P2 ;  /* 0x000000050b077211 */ /* 0x000fe400010f0eff */
[----:B------:R-:W-:-:S03]  /*2a690*/  ISETP.GE.AND P2, PT, R2, RZ, PT ;  /* 0x000000ff0200720c */ /* 0x000fc60003f46270 */
[--C-:B------:R-:W-:Y:S01]  /*2a6a0*/  @!P3 IMAD.IADD R10, R10, 0x1, -R9.reuse ;  /* 0x000000010a0ab824 */ /* 0x100fe200078e0a09 */
[----:B------:R-:W-:Y:S01]  /*2a6b0*/  ISETP.GE.AND P3, PT, R4, RZ, PT ;  /* 0x000000ff0400720c */ /* 0x000fe20003f66270 */
[----:B------:R-:W-:Y:S01]  /*2a6c0*/  @!P5 IMAD.IADD R12, R12, 0x1, -R9 ;  /* 0x000000010c0cd824 */ /* 0x000fe200078e0a09 */
[----:B------:R-:W-:-:S03]  /*2a6d0*/  ISETP.GE.AND P5, PT, R0, RZ, PT ;  /* 0x000000ff0000720c */ /* 0x000fc60003fa6270 */
[----:B------:R-:W-:-:S04]  /*2a6e0*/  @!P6 IMAD.IADD R13, R13, 0x1, -R9 ;  /* 0x000000010d0de824 */ /* 0x000fc800078e0a09 */
[----:B------:R-:W-:-:S05]  /*2a6f0*/  @!P2 IMAD.MOV R13, RZ, RZ, -R13 ;  /* 0x000000ffff0da224 */ /* 0x000fca00078e0a0d */
[----:B------:R-:W-:Y:S01]  /*2a700*/  SEL R13, R47, R13, !P1 ;  /* 0x0000000d2f0d7207 */ /* 0x000fe20004800000 */
[----:B------:R-:W-:Y:S02]  /*2a710*/  @!P3 IMAD.MOV R12, RZ, RZ, -R12 ;  /* 0x000000ffff0cb224 */ /* 0x000fe400078e0a0c */
[----:B------:R-:W-:Y:S02]  /*2a720*/  @!P5 IMAD.MOV R10, RZ, RZ, -R10 ;  /* 0x000000ffff0ad224 */ /* 0x000fe400078e0a0a */
[----:B0-----:R-:W-:Y:S01]  /*2a730*/  IMAD R13, R13, UR4, RZ ;  /* 0x000000040d0d7c24 */ /* 0x001fe2000f8e02ff */
[----:B------:R-:W-:Y:S01]  /*2a740*/  STL [R1+0x12e0], R0 ;  /* 0x0012e00001007387 */ /* 0x000fe20000100800 */
[C---:B------:R-:W-:Y:S01]  /*2a750*/  SEL R12, R47.reuse, R12, !P1 ;  /* 0x0000000c2f0c7207 */ /* 0x040fe20004800000 */
[----:B------:R-:W0:Y:S01]  /*2a760*/  LDCU UR4, c[0x0][0x3b0] ;  /* 0x00007600ff0477ac */ /* 0x000e220008000800 */
[----:B------:R-:W-:Y:S01]  /*2a770*/  PRMT R11, RZ, 0x7610, R11 ;  /* 0x00007610ff0b7816 */ /* 0x000fe2000000000b */
[----:B------:R-:W-:Y:S01]  /*2a780*/  STL [R1+0x12f0], R2 ;  /* 0x0012f00201007387 */ /* 0x000fe20000100800 */
[----:B------:R-:W-:-:S03]  /*2a790*/  SEL R47, R47, R10, !P1 ;  /* 0x0000000a2f2f7207 */ /* 0x000fc60004800000 */
[----:B------:R1:W-:Y:S01]  /*2a7a0*/  STL [R1+0x12e8], R4 ;  /* 0x0012e80401007387 */ /* 0x0003e20000100800 */
[----:B------:R-:W-:-:S03]  /*2a7b0*/  IMAD R9, R12, UR5, RZ ;  /* 0x000000050c097c24 */ /* 0x000fc6000f8e02ff */
[----:B------:R-:W3:Y:S04]  /*2a7c0*/  LDL.LU R93, [R1+0x1724] ;  /* 0x00172400015d7983 */ /* 0x000ee80000300800 */
[----:B------:R-:W3:Y:S01]  /*2a7d0*/  LDL.LU R3, [R1+0x1720] ;  /* 0x0017200001037983 */ /* 0x000ee20000300800 */
[----:B-1----:R-:W-:-:S03]  /*2a7e0*/  IADD3 R4, P1, PT, R13, R8, RZ ;  /* 0x000000080d047210 */ /* 0x002fc60007f3e0ff */
[----:B------:R-:W-:Y:S01]  /*2a7f0*/  STL [R1+0x418], R6 ;  /* 0x0004180601007387 */ /* 0x000fe20000100800 */
[----:B------:R-:W-:-:S03]  /*2a800*/  LEA.HI.X.SX32 R14, R13, R5, 0x1, P1 ;  /* 0x000000050d0e7211 */ /* 0x000fc600008f0eff */
[----:B------:R1:W-:Y:S01]  /*2a810*/  STL [R1+0x414], R7 ;  /* 0x0004140701007387 */ /* 0x0003e20000100800 */
[----:B------:R-:W-:-:S03]  /*2a820*/  PRMT R10, RZ, 0x7610, R10 ;  /* 0x00007610ff0a7816 */ /* 0x000fc6000000000a */
[----:B------:R-:W3:Y:S01]  /*2a830*/  @P0 LDG.E.U8 R11, desc[UR20][R6.64] ;  /* 0x00000014060b0981 */ /* 0x000ee2000c1e1100 */
[----:B------:R-:W-:Y:S02]  /*2a840*/  @P0 IMAD.MOV.U32 R12, RZ, RZ, R4 ;  /* 0x000000ffff0c0224 */ /* 0x000fe400078e0004 */
[----:B------:R-:W-:-:S05]  /*2a850*/  @P0 IMAD.MOV.U32 R13, RZ, RZ, R14 ;  /* 0x000000ffff0d0224 */ /* 0x000fca00078e000e */
[----:B------:R0:W3:Y:S04]  /*2a860*/  @P0 LDG.E.U8 R10, desc[UR20][R12.64] ;  /* 0x000000140c0a0981 */ /* 0x0000e8000c1e1100 */
[----:B-1----:R-:W3:Y:S04]  /*2a870*/  LDL.LU.64 R6, [R1+0x1718] ;  /* 0x0017180001067983 */ /* 0x002ee80000300a00 */
[----:B------:R-:W3:Y:S04]  /*2a880*/  LDL.LU R2, [R1+0x1710] ;  /* 0x0017100001027983 */ /* 0x000ee80000300800 */
[----:B------:R-:W3:Y:S04]  /*2a890*/  LDL.LU R0, [R1+0x170c] ;  /* 0x00170c0001007983 */ /* 0x000ee80000300800 */
[----:B------:R1:W-:Y:S04]  /*2a8a0*/  STL [R1+0x400], R4 ;  /* 0x0004000401007387 */ /* 0x0003e80000100800 */
[----:B------:R0:W-:Y:S01]  /*2a8b0*/  STL [R1+0x3fc], R14 ;  /* 0x0003fc0e01007387 */ /* 0x0001e20000100800 */
[----:B-1----:R-:W-:-:S05]  /*2a8c0*/  IADD3 R4, P1, PT, R9, R8, RZ ;  /* 0x0000000809047210 */ /* 0x002fca0007f3e0ff */
[----:B------:R1:W-:Y:S01]  /*2a8d0*/  STL [R1+0x410], R4 ;  /* 0x0004100401007387 */ /* 0x0003e20000100800 */
[----:B0-----:R-:W-:Y:S01]  /*2a8e0*/  @P0 IMAD.MOV.U32 R12, RZ, RZ, R4 ;  /* 0x000000ffff0c0224 */ /* 0x001fe200078e0004 */
[----:B------:R-:W-:Y:S01]  /*2a8f0*/  LEA.HI.X.SX32 R14, R9, R5, 0x1, P1 ;  /* 0x00000005090e7211 */ /* 0x000fe200008f0eff */
[----:B-1----:R-:W0:Y:S01]  /*2a900*/  S2R R4, SR_TID.X ;  /* 0x0000000000047919 */ /* 0x002e220000002100 */
[----:B------:R-:W-:-:S03]  /*2a910*/  PRMT R9, RZ, 0x7610, R9 ;  /* 0x00007610ff097816 */ /* 0x000fc60000000009 */
[----:B------:R-:W-:Y:S02]  /*2a920*/  @P0 IMAD.MOV.U32 R13, RZ, RZ, R14 ;  /* 0x000000ffff0d0224 */ /* 0x000fe400078e000e */
[----:B------:R-:W-:-:S03]  /*2a930*/  IMAD R47, R47, UR4, RZ ;  /* 0x000000042f2f7c24 */ /* 0x000fc6000f8e02ff */
[----:B------:R1:W3:Y:S04]  /*2a940*/  @P0 LDG.E.U8 R9, desc[UR20][R12.64] ;  /* 0x000000140c090981 */ /* 0x0002e8000c1e1100 */
[----:B------:R4:W-:Y:S01]  /*2a950*/  STL [R1+0x40c], R14 ;  /* 0x00040c0e01007387 */ /* 0x0009e20000100800 */
[----:B-1----:R-:W-:-:S04]  /*2a960*/  IADD3 R13, P1, PT, R47, R8, RZ ;  /* 0x000000082f0d7210 */ /* 0x002fc80007f3e0ff */
[----:B------:R-:W-:Y:S01]  /*2a970*/  LEA.HI.X.SX32 R12, R47, R5, 0x1, P1 ;  /* 0x000000052f0c7211 */ /* 0x000fe200008f0eff */
[----:B----4-:R-:W4:Y:S04]  /*2a980*/  LDL.LU R14, [R1+0x24] ;  /* 0x00002400010e7983 */ /* 0x010f280000300800 */
[----:B------:R-:W3:Y:S04]  /*2a990*/  LDL.LU R8, [R1+0x30] ;  /* 0x0000300001087983 */ /* 0x000ee80000300800 */
[----:B------:R1:W-:Y:S04]  /*2a9a0*/  STL [R1+0x408], R13 ;  /* 0x0004080d01007387 */ /* 0x0003e80000100800 */
[----:B------:R1:W-:Y:S01]  /*2a9b0*/  STL [R1+0x404], R12 ;  /* 0x0004040c01007387 */ /* 0x0003e20000100800 */
[----:B0-----:R-:W-:-:S02]  /*2a9c0*/  LOP3.LUT R4, R4, 0x7f, RZ, 0xc0, !PT ;  /* 0x0000007f04047812 */ /* 0x001fc400078ec0ff */
[----:B------:R-:W-:Y:S01]  /*2a9d0*/  PRMT R5, RZ, 0x7610, R5 ;  /* 0x00007610ff057816 */ /* 0x000fe20000000005 */
[----:B------:R-:W3:Y:S01]  /*2a9e0*/  LDL.LU R47, [R1+0x3c] ;  /* 0x00003c00012f7983 */ /* 0x000ee20000300800 */
[----:B-1----:R-:W-:-:S04]  /*2a9f0*/  @P0 LOP3.LUT R13, R13, R12, RZ, 0x3c, !PT ;  /* 0x0000000c0d0d0212 */ /* 0x002fc800078e3cff */
[C---:B------:R-:W-:Y:S02]  /*2aa00*/  @P0 LOP3.LUT R12, R13.reuse, R12, RZ, 0x3c, !PT ;  /* 0x0000000c0d0c0212 */ /* 0x040fe400078e3cff */
[----:B------:R-:W-:Y:S02]  /*2aa10*/  LOP3.LUT R4, R4, 0x40, RZ, 0x3c, !PT ;  /* 0x0000004004047812 */ /* 0x000fe400078e3cff */
[----:B------:R-:W-:-:S03]  /*2aa20*/  @P0 LOP3.LUT R13, R13, R12, RZ, 0x3c, !PT ;  /* 0x0000000c0d0d0212 */ /* 0x000fc600078e3cff */
[----:B------:R0:W-:Y:S04]  /*2aa30*/  STS.U8 [R4+UR9+0xc200], R76 ;  /* 0x00c2004c04007988 */ /* 0x0001e80008000009 */
[----:B------:R-:W3:Y:S04]  /*2aa40*/  @P0 LDG.E.U8 R5, desc[UR20][R12.64] ;  /* 0x000000140c050981 */ /* 0x000ee8000c1e1100 */
[----:B------:R1:W-:Y:S04]  /*2aa50*/  STS.U8 [R4+UR9+0xc600], R72 ;  /* 0x00c6004804007988 */ /* 0x0003e80008000009 */
[----:B------:R-:W3:Y:S04]  /*2aa60*/  LDL.LU R12, [R1+0x54] ;  /* 0x00005400010c7983 */ /* 0x000ee80000300800 */
[----:B------:R-:W3:Y:S04]  /*2aa70*/  LDL.LU R13, [R1+0x48] ;  /* 0x00004800010d7983 */ /* 0x000ee80000300800 */
[----:B0-----:R-:W3:Y:S04]  /*2aa80*/  LDL.LU R76, [R1+0x60] ;  /* 0x00006000014c7983 */ /* 0x001ee80000300800 */
[----:B-1----:R-:W3:Y:S04]  /*2aa90*/  LDL.LU R72, [R1+0x6c] ;  /* 0x00006c0001487983 */ /* 0x002ee80000300800 */
[----:B------:R0:W-:Y:S04]  /*2aaa0*/  STS.U8 [R4+UR9+0xca00], R68 ;  /* 0x00ca004404007988 */ /* 0x0001e80008000009 */
[----:B------:R1:W-:Y:S04]  /*2aab0*/  STS.U8 [R4+UR9+0xce00], R63 ;  /* 0x00ce003f04007988 */ /* 0x0003e80008000009 */
[----:B0-----:R-:W3:Y:S04]  /*2aac0*/  LDL.LU R68, [R1+0x78] ;  /* 0x0000780001447983 */ /* 0x001ee80000300800 */
[----:B-1----:R-:W3:Y:S04]  /*2aad0*/  LDL.LU R63, [R1+0x84] ;  /* 0x00008400013f7983 */ /* 0x002ee80000300800 */
[----:B------:R0:W-:Y:S02]  /*2aae0*/  STS.U8 [R4+UR9+0xd200], R59 ;  /* 0x00d2003b04007988 */ /* 0x0001e40008000009 */
[----:B0-----:R-:W0:Y:S02]  /*2aaf0*/  S2R R59, SR_TID.X ;  /* 0x00000000003b7919 */ /* 0x001e240000002100 */
[----:B------:R1:W-:Y:S04]  /*2ab00*/  STS.U8 [R4+UR9+0xd600], R55 ;  /* 0x00d6003704007988 */ /* 0x0003e80008000009 */
[----:B-1----:R-:W4:Y:S01]  /*2ab10*/  LDL.LU R4, [R1+0x1708] ;  /* 0x0017080001047983 */ /* 0x002f220000300800 */
[----:B0-----:R-:W-:-:S04]  /*2ab20*/  LOP3.LUT R59, R59, 0x7f, RZ, 0xc0, !PT ;  /* 0x0000007f3b3b7812 */ /* 0x001fc800078ec0ff */
[----:B------:R-:W-:-:S05]  /*2ab30*/  LOP3.LUT R55, R59, 0x40, RZ, 0x3c, !PT ;  /* 0x000000403b377812 */ /* 0x000fca00078e3cff */
[----:B------:R-:W-:Y:S04]  /*2ab40*/  STS.U8 [R55+UR9+0xda00], R51 ;  /* 0x00da003337007988 */ /* 0x000fe80008000009 */
[----:B------:R-:W-:Y:S01]  /*2ab50*/  STS.U8 [R55+UR9+0xde00], R46 ;  /* 0x00de002e37007988 */ /* 0x000fe20008000009 */
[----:B------:R-:W-:-:S03]  /*2ab60*/  LOP3.LUT R59, R59, 0x50, RZ, 0x3c, !PT ;  /* 0x000000503b3b7812 */ /* 0x000fc600078e3cff */
[----:B------:R-:W-:Y:S04]  /*2ab70*/  STS.U8 [R55+UR9+0xe200], R42 ;  /* 0x00e2002a37007988 */ /* 0x000fe80008000009 */
[----:B------:R-:W-:Y:S04]  /*2ab80*/  STS.U8 [R55+UR9+0xe600], R38 ;  /* 0x00e6002637007988 */ /* 0x000fe80008000009 */
[----:B--2---:R-:W-:Y:S04]  /*2ab90*/  STS.U8 [R55+UR9+0xea00], R34 ;  /* 0x00ea002237007988 */ /* 0x004fe80008000009 */
[----:B------:R-:W-:Y:S04]  /*2aba0*/  STS.U8 [R55+UR9+0xee00], R30 ;  /* 0x00ee001e37007988 */ /* 0x000fe80008000009 */
[----:B------:R-:W-:Y:S04]  /*2abb0*/  STS.U8 [R55+UR9+0xf200], R26 ;  /* 0x00f2001a37007988 */ /* 0x000fe80008000009 */
[----:B------:R-:W-:Y:S04]  /*2abc0*/  STS.U8 [R55+UR9+0xf600], R22 ;  /* 0x00f6001637007988 */ /* 0x000fe80008000009 */
[----:B------:R-:W-:Y:S04]  /*2abd0*/  STS.U8 [R55+UR9+0xfa00], R19 ;  /* 0x00fa001337007988 */ /* 0x000fe80008000009 */
[----:B------:R-:W-:Y:S04]  /*2abe0*/  STS.U8 [R55+UR9+0xfe00], R16 ;  /* 0x00fe001037007988 */ /* 0x000fe80008000009 */
[----:B---3--:R-:W-:Y:S04]  /*2abf0*/  STS.U8 [R59+UR9+0x8280], R63 ;  /* 0x0082803f3b007988 */ /* 0x008fe80008000009 */
        /* <DEDUP_REMOVED lines=8> */
[----:B------:R0:W-:Y:S04]  /*2ac80*/  STS.U8 [R59+UR9+0xa680], R2 ;  /* 0x00a680023b007988 */ /* 0x0001e80008000009 */
[----:B------:R1:W-:Y:S04]  /*2ac90*/  STS.U8 [R59+UR9+0xaa80], R3 ;  /* 0x00aa80033b007988 */ /* 0x0003e80008000009 */
[----:B0-----:R-:W2:Y:S04]  /*2aca0*/  LDL.LU R2, [R1+0x1704] ;  /* 0x0017040001027983 */ /* 0x001ea80000300800 */
[----:B-1----:R-:W3:Y:S04]  /*2acb0*/  LDL.LU R3, [R1+0x1700] ;  /* 0x0017000001037983 */ /* 0x002ee80000300800 */
[----:B------:R-:W4:Y:S04]  /*2acc0*/  LDL.LU R63, [R1+0x80] ;  /* 0x00008000013f7983 */ /* 0x000f280000300800 */
[----:B------:R-:W2:Y:S04]  /*2acd0*/  LDL.LU R68, [R1+0x74] ;  /* 0x0000740001447983 */ /* 0x000ea80000300800 */
[----:B------:R-:W3:Y:S04]  /*2ace0*/  LDL.LU R12, [R1+0x68] ;  /* 0x00006800010c7983 */ /* 0x000ee80000300800 */
[----:B------:R-:W3:Y:S04]  /*2acf0*/  LDL.LU R13, [R1+0x5c] ;  /* 0x00005c00010d7983 */ /* 0x000ee80000300800 */
[----:B------:R-:W3:Y:S04]  /*2ad00*/  LDL.LU R47, [R1+0x50] ;  /* 0x00005000012f7983 */ /* 0x000ee80000300800 */
[----:B------:R-:W3:Y:S04]  /*2ad10*/  LDL.LU R14, [R1+0x44] ;  /* 0x00004400010e7983 */ /* 0x000ee80000300800 */
[----:B------:R-:W3:Y:S01]  /*2ad20*/  LDL.LU R72, [R1+0x38] ;  /* 0x0000380001487983 */ /* 0x000ee20000300800 */
[----:B------:R-:W0:Y:S03]  /*2ad30*/  S2R R8, SR_TID.X ;  /* 0x0000000000087919 */ /* 0x000e260000002100 */
        /* <DEDUP_REMOVED lines=8> */
[----:B------:R-:W-:Y:S01]  /*2adc0*/  STS.U8 [R59+UR9+0xce80], R62 ;  /* 0x00ce803e3b007988 */ /* 0x000fe20008000009 */
[----:B0-----:R-:W-:-:S03]  /*2add0*/  LOP3.LUT R8, R8, 0x7f, RZ, 0xc0, !PT ;  /* 0x0000007f08087812 */ /* 0x001fc600078ec0ff */
[----:B------:R-:W-:Y:S04]  /*2ade0*/  STS.U8 [R59+UR9+0xd280], R58 ;  /* 0x00d2803a3b007988 */ /* 0x000fe80008000009 */
[----:B------:R-:W-:Y:S04]  /*2adf0*/  STS.U8 [R59+UR9+0xd680], R54 ;  /* 0x00d680363b007988 */ /* 0x000fe80008000009 */
[----:B------:R-:W-:Y:S04]  /*2ae00*/  STS.U8 [R59+UR9+0xda80], R50 ;  /* 0x00da80323b007988 */ /* 0x000fe80008000009 */
[----:B------:R-:W-:Y:S01]  /*2ae10*/  STS.U8 [R59+UR9+0xde80], R45 ;  /* 0x00de802d3b007988 */ /* 0x000fe20008000009 */
[----:B------:R-:W-:-:S03]  /*2ae20*/  LOP3.LUT R76, R8, 0x60, RZ, 0x3c, !PT ;  /* 0x00000060084c7812 */ /* 0x000fc600078e3cff */
        /* <DEDUP_REMOVED lines=9> */
[----:B--2---:R-:W-:Y:S04]  /*2aec0*/  STS.U8 [R76+UR9+0x8700], R68 ;  /* 0x008700444c007988 */ /* 0x004fe80008000009 */
[----:B---3--:R0:W-:Y:S04]  /*2aed0*/  STS.U8 [R76+UR9+0x8b00], R12 ;  /* 0x008b000c4c007988 */ /* 0x0081e80008000009 */
[----:B------:R1:W-:Y:S04]  /*2aee0*/  STS.U8 [R76+UR9+0x8f00], R13 ;  /* 0x008f000d4c007988 */ /* 0x0003e80008000009 */
[----:B------:R2:W-:Y:S04]  /*2aef0*/  STS.U8 [R76+UR9+0x9300], R47 ;  /* 0x0093002f4c007988 */ /* 0x0005e80008000009 */
[----:B0-----:R-:W3:Y:S04]  /*2af00*/  LDL.LU R12, [R1+0x7c] ;  /* 0x00007c00010c7983 */ /* 0x001ee80000300800 */
[----:B------:R0:W-:Y:S04]  /*2af10*/  STS.U8 [R76+UR9+0x9700], R14 ;  /* 0x0097000e4c007988 */ /* 0x0001e80008000009 */
[----:B-1----:R-:W4:Y:S04]  /*2af20*/  LDL.LU R13, [R1+0x70] ;  /* 0x00007000010d7983 */ /* 0x002f280000300800 */
[----:B--2---:R-:W2:Y:S04]  /*2af30*/  LDL.LU R47, [R1+0x64] ;  /* 0x00006400012f7983 */ /* 0x004ea80000300800 */
[----:B------:R-:W-:Y:S04]  /*2af40*/  STS.U8 [R76+UR9+0x9b00], R72 ;  /* 0x009b00484c007988 */ /* 0x000fe80008000009 */
[----:B0-----:R-:W2:Y:S04]  /*2af50*/  LDL.LU R14, [R1+0x58] ;  /* 0x00005800010e7983 */ /* 0x001ea80000300800 */
[----:B------:R0:W-:Y:S04]  /*2af60*/  STS.U8 [R76+UR9+0x9f00], R3 ;  /* 0x009f00034c007988 */ /* 0x0001e80008000009 */
[----:B------:R1:W-:Y:S04]  /*2af70*/  STS.U8 [R76+UR9+0xa300], R4 ;  /* 0x00a300044c007988 */ /* 0x0003e80008000009 */
[----:B------:R1:W-:Y:S04]  /*2af80*/  STS.U8 [R76+UR9+0xa700], R7 ;  /* 0x00a700074c007988 */ /* 0x0003e80008000009 */
[----:B0-----:R-:W2:Y:S04]  /*2af90*/  LDL.LU R3, [R1+0x16fc] ;  /* 0x0016fc0001037983 */ /* 0x001ea80000300800 */
[----:B-1----:R-:W2:Y:S04]  /*2afa0*/  LDL.LU R4, [R1+0x16f8] ;  /* 0x0016f80001047983 */ /* 0x002ea80000300800 */
[----:B------:R-:W2:Y:S04]  /*2afb0*/  LDL.LU R7, [R1+0x16f4] ;  /* 0x0016f40001077983 */ /* 0x000ea80000300800 */
        /* <DEDUP_REMOVED lines=23> */
[----:B---3--:R-:W-:Y:S04]  /*2b130*/  STS.U8 [R8+UR9+0x8380], R12 ;  /* 0x0083800c08007988 */ /* 0x008fe80008000009 */
[----:B----4-:R-:W-:Y:S04]  /*2b140*/  STS.U8 [R8+UR9+0x8780], R13 ;  /* 0x0087800d08007988 */ /* 0x010fe80008000009 */
[----:B--2---:R-:W-:Y:S04]  /*2b150*/  STS.U8 [R8+UR9+0x8b80], R47 ;  /* 0x008b802f08007988 */ /* 0x004fe80008000009 */
[----:B------:R0:W-:Y:S02]  /*2b160*/  STS.U8 [R8+UR9+0x8f80], R14 ;  /* 0x008f800e08007988 */ /* 0x0001e40008000009 */
[----:B0-----:R-:W0:Y:S02]  /*2b170*/  LDC R14, c[0x0][0x3a0] ;  /* 0x0000e800ff0e7b82 */ /* 0x001e240000000800 */
[----:B------:R1:W-:Y:S04]  /*2b180*/  STS.U8 [R8+UR9+0x9380], R7 ;  /* 0x0093800708007988 */ /* 0x0003e80008000009 */
[----:B------:R2:W-:Y:S04]  /*2b190*/  STS.U8 [R8+UR9+0x9780], R4 ;  /* 0x0097800408007988 */ /* 0x0005e80008000009 */
[----:B------:R3:W-:Y:S04]  /*2b1a0*/  STS.U8 [R8+UR9+0x9b80], R3 ;  /* 0x009b800308007988 */ /* 0x0007e80008000009 */
[----:B-1----:R1:W5:Y:S04]  /*2b1b0*/  LDL.LU R7, [R1+0x16f0] ;  /* 0x0016f00001077983 */ /* 0x0023680000300800 */
[----:B--2---:R1:W5:Y:S04]  /*2b1c0*/  LDL.LU R4, [R1+0x16ec] ;  /* 0x0016ec0001047983 */ /* 0x0043680000300800 */
[----:B---3--:R1:W5:Y:S04]  /*2b1d0*/  LDL.LU R3, [R1+0x16e8] ;  /* 0x0016e80001037983 */ /* 0x0083680000300800 */
[----:B------:R2:W-:Y:S04]  /*2b1e0*/  STS.U8 [R8+UR9+0x9f80], R2 ;  /* 0x009f800208007988 */ /* 0x0005e80008000009 */
[----:B------:R3:W-:Y:S04]  /*2b1f0*/  STS.U8 [R8+UR9+0xa380], R0 ;  /* 0x00a3800008007988 */ /* 0x0007e80008000009 */
[----:B------:R4:W-:Y:S04]  /*2b200*/  STS.U8 [R8+UR9+0xa780], R6 ;  /* 0x00a7800608007988 */ /* 0x0009e80008000009 */
[----:B--2---:R1:W5:Y:S04]  /*2b210*/  LDL.LU R2, [R1+0x16e4] ;  /* 0x0016e40001027983 */ /* 0x0043680000300800 */
[----:B---3--:R1:W5:Y:S04]  /*2b220*/  LDL.LU R0, [R1+0x16e0] ;  /* 0x0016e00001007983 */ /* 0x0083680000300800 */
[----:B----4-:R1:W5:Y:S04]  /*2b230*/  LDL.LU R6, [R1+0x16dc] ;  /* 0x0016dc0001067983 */ /* 0x0103680000300800 */
[----:B------:R1:W-:Y:S04]  /*2b240*/  STS.U8 [R8+UR9+0xab80], R92 ;  /* 0x00ab805c08007988 */ /* 0x0003e80008000009 */
        /* <DEDUP_REMOVED lines=20> */
[----:B------:R1:W-:Y:S01]  /*2b390*/  STS.U8 [R8+UR9+0xff80], R5 ;  /* 0x00ff800508007988 */ /* 0x0003e20008000009 */
[----:B------:R2:W-:Y:S06]  /*2b3a0*/  MEMBAR.ALL.CTA ;  /* 0x0000000000007992 */ /* 0x0005ec0000008000 */
[----:B--2---:R-:W2:Y:S01]  /*2b3b0*/  FENCE.VIEW.ASYNC.S ;  /* 0x00000000000073c6 */ /* 0x004ea20000000000 */
[----:B0-----:R-:W-:Y:S01]  /*2b3c0*/  VIADD R14, R14, 0x7f ;  /* 0x0000007f0e0e7836 */ /* 0x001fe20000000000 */
[----:B--2---:R-:W-:Y:S01]  /*2b3d0*/  BAR.SYNC.DEFER_BLOCKING 0x0 ;  /* 0x0000000000007b1d */ /* 0x004fe20000010000 */
[----:B------:R-:W-:-:S04]  /*2b3e0*/  ISETP.NE.U32.AND P0, PT, RZ, UR12, PT ;  /* 0x0000000cff007c0c */ /* 0x000fc8000bf05070 */
[C---:B------:R-:W-:Y:S02]  /*2b3f0*/  ISETP.LT.OR P1, PT, R14.reuse, 0x80, P0 ;  /* 0x000000800e00780c */ /* 0x040fe40000721670 */
[----:B------:R-:W-:-:S11]  /*2b400*/  ISETP.GE.AND P2, PT, R14, 0x100, PT ;  /* 0x000001000e00780c */ /* 0x000fd60003f46270 */
[----:B-1----:R-:W-:Y:S05]  /*2b410*/  @P1 BRA `(.L_x_6) ;  /* 0x0000000000d81947 */ /* 0x002fea0003800000 */
[----:B------:R-:W-:Y:S02]  /*2b420*/  USHF.R.U32.HI UR14, URZ, 0x4, UR9 ;  /* 0x00000004ff0e7899 */ /* 0x000fe40008011609 */
[----:B------:R-:W-:Y:S02]  /*2b430*/  UIADD3 UR5, UPT, UPT, UR9, 0x8000, URZ ;  /* 0x0000800009057890 */ /* 0x000fe4000fffe0ff */
[----:B------:R-:W-:Y:S02]  /*2b440*/  USGXT.U32 UR14, UR14, 0xe ;  /* 0x0000000e0e0e789a */ /* 0x000fe40008000000 */
[----:B------:R-:W-:Y:S02]  /*2b450*/  USHF.R.U32.HI UR5, URZ, 0x4, UR5 ;  /* 0x00000004ff057899 */ /* 0x000fe40008011605 */
[----:B------:R-:W-:Y:S02]  /*2b460*/  UIADD3 UR32, UP1, UPT, UR14, 0x100, URZ ;  /* 0x000001000e207890 */ /* 0x000fe4000ff3e0ff */
[----:B------:R-:W-:Y:S01]  /*2b470*/  USGXT.U32 UR12, UR5, 0xe ;  /* 0x0000000e050c789a */ /* 0x000fe20008000000 */
[----:B------:R-:W-:Y:S01]  /*2b480*/  UMOV UR4, URZ ;  /* 0x000000ff00047c82 */ /* 0x000fe20008000000 */
[----:B------:R-:W-:Y:S01]  /*2b490*/  UMOV UR6, URZ ;  /* 0x000000ff00067c82 */ /* 0x000fe20008000000 */
[----:B------:R-:W-:-:S02]  /*2b4a0*/  UIADD3.X UR33, UPT, UPT, UR4, 0x40004040, URZ, UP1, !UPT ;  /* 0x4000404004217890 */ /* 0x000fc40008ffe4ff */
[----:B------:R-:W-:Y:S01]  /*2b4b0*/  UIADD3 UR34, UP1, UPT, UR12, 0x2, URZ ;  /* 0x000000020c227890 */ /* 0x000fe2000ff3e0ff */
[----:B------:R-:W-:Y:S01]  /*2b4c0*/  UMOV UR4, UR11 ;  /* 0x0000000b00047c82 */ /* 0x000fe20008000000 */
[----:B------:R-:W-:Y:S02]  /*2b4d0*/  UMOV UR5, URZ ;  /* 0x000000ff00057c82 */ /* 0x000fe40008000000 */
[----:B------:R-:W-:Y:S01]  /*2b4e0*/  UIADD3.X UR35, UPT, UPT, UR6, 0x40004040, URZ, UP1, !UPT ;  /* 0x4000404006237890 */ /* 0x000fe20008ffe4ff */
[----:B------:R-:W-:Y:S01]  /*2b4f0*/  UMOV UR25, UR4 ;  /* 0x0000000400197c82 */ /* 0x000fe20008000000 */
[----:B------:R-:W-:Y:S02]  /*2b500*/  UIADD3.64 UR4, UPT, UPT, UR32, 0x100, URZ ;  /* 0x0000010020047897 */ /* 0x000fe4000fffe0ff */
[----:B------:R-:W-:Y:S02]  /*2b510*/  UIADD3.64 UR6, UPT, UPT, UR34, 0x2, URZ ;  /* 0x0000000222067897 */ /* 0x000fe4000fffe0ff */
[----:B------:R-:W-:-:S02]  /*2b520*/  UIADD3.64 UR16, UPT, UPT, UR32, 0x200, URZ ;  /* 0x0000020020107897 */ /* 0x000fc4000fffe0ff */
[----:B------:R-:W-:Y:S02]  /*2b530*/  UIADD3.64 UR18, UPT, UPT, UR34, 0x4, URZ ;  /* 0x0000000422127897 */ /* 0x000fe4000fffe0ff */
[----:B------:R-:W-:Y:S02]  /*2b540*/  UIADD3 UR24, UPT, UPT, UR8, 0x100, URZ ;  /* 0x0000010008187890 */ /* 0x000fe4000fffe0ff */
[----:B------:R-:W-:Y:S02]  /*2b550*/  UIADD3.64 UR22, UPT, UPT, UR32, 0x300, URZ ;  /* 0x0000030020167897 */ /* 0x000fe4000fffe0ff */
[----:B------:R-:W-:Y:S02]  /*2b560*/  UIADD3 UR46, UPT, UPT, UR8, 0x100, URZ ;  /* 0x00000100082e7890 */ /* 0x000fe4000fffe0ff */
[----:B------:R-:W-:Y:S02]  /*2b570*/  UIADD3.64 UR26, UPT, UPT, UR32, 0x400, URZ ;  /* 0x00000400201a7897 */ /* 0x000fe4000fffe0ff */
[----:B------:R-:W-:-:S02]  /*2b580*/  UIADD3 UR47, UPT, UPT, UR8, 0x100, URZ ;  /* 0x00000100082f7890 */ /* 0x000fc4000fffe0ff */
[----:B------:R-:W-:Y:S01]  /*2b590*/  UIADD3.64 UR28, UPT, UPT, UR32, 0x500, URZ ;  /* 0x00000500201c7897 */ /* 0x000fe2000fffe0ff */
[----:B------:R-:W-:Y:S01]  /*2b5a0*/  UMOV UR36, 0x0 ;  /* 0x0000000000247882 */ /* 0x000fe20000000000 */
[----:B------:R-:W-:Y:S01]  /*2b5b0*/  UMOV UR37, 0x8408490 ;  /* 0x0840849000257882 */ /* 0x000fe20000000000 */
[----:B------:R-:W-:Y:S01]  /*2b5c0*/  UIADD3 UR52, UPT, UPT, UR8, 0x100, URZ ;  /* 0x0000010008347890 */ /* 0x000fe2000fffe0ff */
[----:B------:R-:W-:Y:S01]  /*2b5d0*/  UMOV UR15, 0x40004040 ;  /* 0x40004040000f7882 */ /* 0x000fe20000000000 */
[----:B------:R-:W-:Y:S01]  /*2b5e0*/  UIADD3.64 UR30, UPT, UPT, UR32, 0x600, URZ ;  /* 0x00000600201e7897 */ /* 0x000fe2000fffe0ff */
[----:B------:R-:W-:Y:S01]  /*2b5f0*/  UMOV UR13, 0x40004040 ;  /* 0x40004040000d7882 */ /* 0x000fe20000000000 */
[----:B------:R-:W-:Y:S01]  /*2b600*/  UMOV UR38, 0x0 ;  /* 0x0000000000267882 */ /* 0x000fe20000000000 */
[----:B------:R-:W-:Y:S01]  /*2b610*/  UMOV UR39, 0x8408490 ;  /* 0x0840849000277882 */ /* 0x000fe20000000000 */
[----:B------:R-:W-:Y:S01]  /*2b620*/  UMOV UR40, 0x0 ;  /* 0x0000000000287882 */ /* 0x000fe20000000000 */
[----:B------:R-:W-:Y:S01]  /*2b630*/  UMOV UR41, 0x8408490 ;  /* 0x0840849000297882 */ /* 0x000fe20000000000 */
[----:B------:R0:W-:Y:S01]  /*2b640*/  UTCQMMA gdesc[UR14], gdesc[UR12], tmem[UR8], tmem[UR36], idesc[UR37], !UPT ;  /* 0x00ff240c0e0075ea */ /* 0x0001e2000f800308 */
[----:B------:R-:W-:Y:S01]  /*2b650*/  UMOV UR42, 0x0 ;  /* 0x00000000002a7882 */ /* 0x000fe20000000000 */
[----:B------:R-:W-:Y:S01]  /*2b660*/  UMOV UR43, 0x8408490 ;  /* 0x08408490002b7882 */ /* 0x000fe20000000000 */
[----:B------:R0:W-:Y:S01]  /*2b670*/  UTCQMMA gdesc[UR32], gdesc[UR34], tmem[UR8], tmem[UR38], idesc[UR39], UPT ;  /* 0x00ff2622200075ea */ /* 0x0001e2000b800308 */
        /* <DEDUP_REMOVED lines=8> */
[----:B------:R0:W-:Y:S01]  /*2b700*/  UTCQMMA gdesc[UR22], gdesc[UR12], tmem[UR24], tmem[UR44], idesc[UR45], !UPT ;  /* 0x00ff2c0c160075ea */ /* 0x0001e2000f800318 */
[----:B------:R-:W-:Y:S01]  /*2b710*/  UMOV UR54, 0x0 ;  /* 0x0000000000367882 */ /* 0x000fe20000000000 */
[----:B------:R-:W-:Y:S01]  /*2b720*/  UMOV UR55, 0x8408490 ;  /* 0x0840849000377882 */ /* 0x000fe20000000000 */
[----:B------:R0:W-:Y:S01]  /*2b730*/  UTCQMMA gdesc[UR26], gdesc[UR34], tmem[UR46], tmem[UR48], idesc[UR49], UPT ;  /* 0x00ff30221a0075ea */ /* 0x0001e2000b80032e */
[----:B------:R0:W-:Y:S01]  /*2b740*/  UTCQMMA gdesc[UR28], gdesc[UR6], tmem[UR47], tmem[UR50], idesc[UR51], UPT ;  /* 0x00ff32061c0075ea */ /* 0x0001e2000b80032f */
[----:B------:R0:W-:Y:S01]  /*2b750*/  UTCQMMA gdesc[UR30], gdesc[UR18], tmem[UR52], tmem[UR54], idesc[UR55], UPT ;  /* 0x00ff36121e0075ea */ /* 0x0001e2000b800334 */
[----:B------:R0:W-:Y:S01]  /*2b760*/  UTCBAR [UR25], URZ ;  /* 0x000000ff190073e9 */ /* 0x0001e200080000ff */
[----:B------:R-:W-:Y:S01]  /*2b770*/  NOP ;  /* 0x0000000000007918 */ /* 0x000fe20000000000 */
.L_x_6:
[----:B0-----:R-:W-:Y:S01]  /*2b780*/  UMOV UR4, URZ ;  /* 0x000000ff00047c82 */ /* 0x001fe20008000000 */
[----:B------:R-:W-:Y:S05]  /*2b790*/  @!P2 BRA `(.L_x_7) ;  /* 0x000001e40098a947 */ /* 0x000fea0003800000 */
[----:B------:R-:W-:Y:S01]  /*2b7a0*/  SHF.R.S32.HI R5, RZ, 0x1f, R14 ;  /* 0x0000001fff057819 */ /* 0x000fe2000001140e */
[----:B------:R-:W-:Y:S02]  /*2b7b0*/  UIADD3 UR4, UPT, UPT, UR9, 0x10000, URZ ;  /* 0x0001000009047890 */ /* 0x000fe4000fffe0ff */
[----:B------:R-:W-:Y:S01]  /*2b7c0*/  UIADD3 UR5, UPT, UPT, UR9, 0x18000, URZ ;  /* 0x0001800009057890 */ /* 0x000fe2000fffe0ff */
[----:B------:R-:W-:Y:S01]  /*2b7d0*/  LEA.HI R5, R5, R14, RZ, 0x7 ;  /* 0x0000000e05057211 */ /* 0x000fe200078f38ff */
[----:B------:R-:W-:Y:S02]  /*2b7e0*/  USHF.R.U32.HI UR4, URZ, 0x4, UR4 ;  /* 0x00000004ff047899 */ /* 0x000fe40008011604 */
[----:B------:R-:W-:Y:S01]  /*2b7f0*/  USHF.R.U32.HI UR5, URZ, 0x4, UR5 ;  /* 0x00000004ff057899 */ /* 0x000fe20008011605 */
[----:B------:R-:W-:Y:S01]  /*2b800*/  SHF.R.S32.HI R8, RZ, 0x7, R5 ;  /* 0x00000007ff087819 */ /* 0x000fe20000011405 */
[----:B-----5:R-:W-:Y:S01]  /*2b810*/  IMAD.SHL.U32 R5, R6, 0x80, RZ ;  /* 0x0000008006057824 */ /* 0x020fe200078e00ff */
[----:B------:R-:W-:Y:S01]  /*2b820*/  USGXT.U32 UR14, UR4, 0xe ;  /* 0x0000000e040e789a */ /* 0x000fe20008000000 */
[----:B------:R-:W-:Y:S01]  /*2b830*/  IMAD.SHL.U32 R6, R7, 0x80, RZ ;  /* 0x0000008007067824 */ /* 0x000fe200078e00ff */
[----:B------:R-:W-:Y:S01]  /*2b840*/  VIMNMX R8, PT, PT, R8, 0x2, !PT ;  /* 0x0000000208087848 */ /* 0x000fe20007fe0100 */
[----:B------:R-:W-:Y:S01]  /*2b850*/  USGXT.U32 UR12, UR5, 0xe ;  /* 0x0000000e050c789a */ /* 0x000fe20008000000 */
[----:B------:R-:W-:Y:S01]  /*2b860*/  SHF.R.S32.HI R9, RZ, 0x1f, R5 ;  /* 0x0000001fff097819 */ /* 0x000fe20000011405 */
[----:B------:R-:W-:-:S02]  /*2b870*/  UIADD3 UR22, UP1, UPT, UR14, 0x100, URZ ;  /* 0x000001000e167890 */ /* 0x000fc4000ff3e0ff */
[----:B------:R-:W-:Y:S01]  /*2b880*/  VIADD R7, R8, 0xfffffffe ;  /* 0xfffffffe08077836 */ /* 0x000fe20000000000 */
[----:B------:R-:W-:Y:S01]  /*2b890*/  UIADD3 UR24, UP2, UPT, UR12, 0x2, URZ ;  /* 0x000000020c187890 */ /* 0x000fe2000ff5e0ff */
[----:B------:R-:W-:Y:S01]  /*2b8a0*/  IMAD.MOV.U32 R8, RZ, RZ, RZ ;  /* 0x000000ffff087224 */ /* 0x000fe200078e00ff */
[----:B------:R-:W-:Y:S01]  /*2b8b0*/  UMOV UR4, URZ ;  /* 0x000000ff00047c82 */ /* 0x000fe20008000000 */
[----:B------:R-:W-:Y:S01]  /*2b8c0*/  UMOV UR5, URZ ;  /* 0x000000ff00057c82 */ /* 0x000fe20008000000 */
[----:B------:R0:W-:Y:S01]  /*2b8d0*/  STL [R1+0x12dc], R7 ;  /* 0x0012dc0701007387 */ /* 0x0001e20000100800 */
[----:B------:R-:W-:Y:S02]  /*2b8e0*/  UIADD3.X UR23, UPT, UPT, UR4, 0x40004040, URZ, UP1, !UPT ;  /* 0x4000404004177890 */ /* 0x000fe40008ffe4ff */
[----:B------:R-:W-:Y:S01]  /*2b8f0*/  UIADD3.X UR25, UPT, UPT, UR5, 0x40004040, URZ, UP2, !UPT ;  /* 0x4000404005197890 */ /* 0x000fe200097fe4ff */
[----:B------:R1:W-:Y:S01]  /*2b900*/  STL [R1+0x12d4], RZ ;  /* 0x0012d4ff01007387 */ /* 0x0003e20000100800 */
[----:B------:R-:W-:Y:S01]  /*2b910*/  UMOV UR18, 0x1 ;  /* 0x0000000100127882 */ /* 0x000fe20000000000 */
[----:B------:R-:W-:-:S02]  /*2b920*/  UIADD3.64 UR26, UPT, UPT, UR22, 0x100, URZ ;  /* 0x00000100161a7897 */ /* 0x000fc4000fffe0ff */
[----:B------:R-:W-:Y:S01]  /*2b930*/  UIADD3.64 UR28, UPT, UPT, UR24, 0x2, URZ ;  /* 0x00000002181c7897 */ /* 0x000fe2000fffe0ff */
[----:B0-----:R-:W-:Y:S01]  /*2b940*/  SHF.R.S32.HI R7, RZ, 0x1f, R6 ;  /* 0x0000001fff077819 */ /* 0x001fe20000011406 */
[----:B------:R-:W-:Y:S02]  /*2b950*/  UIADD3.64 UR30, UPT, UPT, UR22, 0x200, URZ ;  /* 0x00000200161e7897 */ /* 0x000fe4000fffe0ff */
[----:B------:R-:W-:Y:S02]  /*2b960*/  UIADD3.64 UR32, UPT, UPT, UR24, 0x4, URZ ;  /* 0x0000000418207897 */ /* 0x000fe4000fffe0ff */
[----:B------:R-:W-:Y:S02]  /*2b970*/  UIADD3.64 UR34, UPT, UPT, UR22, 0x300, URZ ;  /* 0x0000030016227897 */ /* 0x000fe4000fffe0ff */
[----:B------:R-:W-:Y:S02]  /*2b980*/  UIADD3.64 UR36, UPT, UPT, UR22, 0x400, URZ ;  /* 0x0000040016247897 */ /* 0x000fe4000fffe0ff */
[----:B------:R-:W-:-:S02]  /*2b990*/  UIADD3.64 UR38, UPT, UPT, UR22, 0x500, URZ ;  /* 0x0000050016267897 */ /* 0x000fc4000fffe0ff */
[----:B------:R-:W-:Y:S01]  /*2b9a0*/  UIADD3.64 UR40, UPT, UPT, UR22, 0x600, URZ ;  /* 0x0000060016287897 */ /* 0x000fe2000fffe0ff */
[----:B-1----:R-:W-:-:S11]  /*2b9b0*/  UMOV UR13, 0x40004040 ;  /* 0x40004040000d7882 */ /* 0x002fd60000000000 */
.L_x_10:
[----:B------:R-:W2:Y:S04]  /*2b9c0*/  LDL.LU R13, [R1+0x408] ;  /* 0x00040800010d7983 */ /* 0x000ea80000300800 */
[----:B------:R-:W3:Y:S04]  /*2b9d0*/  LDL.LU R9, [R1+0x418] ;  /* 0x0004180001097983 */ /* 0x000ee80000300800 */
[----:B------:R-:W4:Y:S04]  /*2b9e0*/  LDL.LU R12, [R1+0xb50] ;  /* 0x000b5000010c7983 */ /* 0x000f280000300800 */
[----:B-----5:R-:W5:Y:S04]  /*2b9f0*/  LDL.LU R11, [R1+0xb48] ;  /* 0x000b4800010b7983 */ /* 0x020f680000300800 */
[----:B0-----:R-:W3:Y:S01]  /*2ba00*/  LDL.LU R7, [R1+0xb40] ;  /* 0x000b400001077983 */ /* 0x001ee20000300800 */
[----:B------:R-:W-:-:S03]  /*2ba10*/  IMAD.U32 R8, R8, -0x80000000, RZ ;  /* 0x8000000008087824 */ /* 0x000fc600078e00ff */
[----:B------:R-:W3:Y:S04]  /*2ba20*/  LDL.LU R35, [R1+0x404] ;  /* 0x0004040001237983 */ /* 0x000ee80000300800 */
[----:B------:R-:W3:Y:S04]  /*2ba30*/  LDL.LU R34, [R1+0xb38] ;  /* 0x000b380001227983 */ /* 0x000ee80000300800 */
[----:B------:R-:W3:Y:S01]  /*2ba40*/  LDL.LU R33, [R1+0x414] ;  /* 0x0004140001217983 */ /* 0x000ee20000300800 */
[----:B--2---:R-:W-:-:S05]  /*2ba50*/  IADD3 R13, P1, PT, R6, R13, RZ ;  /* 0x0000000d060d7210 */ /* 0x004fca0007f3e0ff */
[----:B------:R0:W-:Y:S04]  /*2ba60*/  STL [R1+0x408], R13 ;  /* 0x0004080d01007387 */ /* 0x0001e80000100800 */
[----:B------:R-:W2:Y:S04]  /*2ba70*/  LDL.LU R32, [R1+0xb30] ;  /* 0x000b300001207983 */ /* 0x000ea80000300800 */
[----:B------:R-:W2:Y:S04]  /*2ba80*/  LDL.LU R31, [R1+0xb4c] ;  /* 0x000b4c00011f7983 */ /* 0x000ea80000300800 */
[----:B------:R-:W2:Y:S04]  /*2ba90*/  LDL.LU R30, [R1+0xb28] ;  /* 0x000b2800011e7983 */ /* 0x000ea80000300800 */
[----:B------:R-:W2:Y:S04]  /*2baa0*/  LDL.LU R29, [R1+0xb44] ;  /* 0x000b4400011d7983 */ /* 0x000ea80000300800 */
[----:B------:R-:W2:Y:S04]  /*2bab0*/  LDL.LU R28, [R1+0x410] ;  /* 0x00041000011c7983 */ /* 0x000ea80000300800 */
[----:B------:R-:W2:Y:S04]  /*2bac0*/  LDL.LU R27, [R1+0xb3c] ;  /* 0x000b3c00011b7983 */ /* 0x000ea80000300800 */
[----:B------:R-:W2:Y:S01]  /*2bad0*/  LDL.LU R26, [R1+0xb20] ;  /* 0x000b2000011a7983 */ /* 0x000ea20000300800 */
[----:B---3--:R-:W-:-:S03]  /*2bae0*/  IADD3 R9, P2, PT, R6, R9, RZ ;  /* 0x0000000906097210 */ /* 0x008fc60007f5e0ff */
[----:B------:R-:W3:Y:S04]  /*2baf0*/  LDL.LU R25, [R1+0xb34] ;  /* 0x000b340001197983 */ /* 0x000ee80000300800 */
[----:B------:R-:W3:Y:S04]  /*2bb00*/  LDL.LU R24, [R1+0xb18] ;  /* 0x000b180001187983 */ /* 0x000ee80000300800 */
[----:B------:R-:W3:Y:S04]  /*2bb10*/  LDL.LU R14, [R1+0xb2c] ;  /* 0x000b2c00010e7983 */ /* 0x000ee80000300800 */
[----:B------:R-:W3:Y:S04]  /*2bb20*/  LDL.LU R23, [R1+0xb10] ;  /* 0x000b100001177983 */ /* 0x000ee80000300800 */
[----:B------:R-:W3:Y:S04]  /*2bb30*/  LDL.LU R21, [R1+0xb24] ;  /* 0x000b240001157983 */ /* 0x000ee80000300800 */
[----:B------:R-:W3:Y:S04]  /*2bb40*/  LDL.LU R20, [R1+0xb08] ;  /* 0x000b080001147983 */ /* 0x000ee80000300800 */
[----:B------:R1:W-:Y:S04]  /*2bb50*/  STL [R1+0x418], R9 ;  /* 0x0004180901007387 */ /* 0x0003e80000100800 */
[----:B------:R-:W3:Y:S04]  /*2bb60*/  LDL.LU R19, [R1+0x40c] ;  /* 0x00040c0001137983 */ /* 0x000ee80000300800 */
[----:B------:R-:W3:Y:S04]  /*2bb70*/  LDL.LU R18, [R1+0xb00] ;  /* 0x000b000001127983 */ /* 0x000ee80000300800 */
[----:B0-----:R-:W3:Y:S01]  /*2bb80*/  LDL.LU R13, [R1+0xb1c] ;  /* 0x000b1c00010d7983 */ /* 0x001ee20000300800 */
[----:B----4-:R-:W-:-:S03]  /*2bb90*/  IADD3 R12, P3, PT, R6, R12, RZ ;  /* 0x0000000c060c7210 */ /* 0x010fc60007f7e0ff */
[----:B------:R-:W4:Y:S04]  /*2bba0*/  LDL.LU R17, [R1+0xaf8] ;  /* 0x000af80001117983 */ /* 0x000f280000300800 */
[----:B-1----:R-:W4:Y:S01]  /*2bbb0*/  LDL.LU R9, [R1+0xb14] ;  /* 0x000b140001097983 */ /* 0x002f220000300800 */
[----:B-----5:R-:W-:-:S03]  /*2bbc0*/  IADD3 R11, P5, PT, R6, R11, RZ ;  /* 0x0000000b060b7210 */ /* 0x020fc60007fbe0ff */
[----:B------:R-:W5:Y:S04]  /*2bbd0*/  LDL.LU R16, [R1+0xaf0] ;  /* 0x000af00001107983 */ /* 0x000f680000300800 */
[----:B------:R0:W-:Y:S04]  /*2bbe0*/  STL [R1+0xb50], R12 ;  /* 0x000b500c01007387 */ /* 0x0001e80000100800 */
[----:B0-----:R-:W5:Y:S04]  /*2bbf0*/  LDL.LU R12, [R1+0xb0c] ;  /* 0x000b0c00010c7983 */ /* 0x001f680000300800 */
[----:B------:R-:W5:Y:S04]  /*2bc00*/  LDL.LU R15, [R1+0x400] ;  /* 0x00040000010f7983 */ /* 0x000f680000300800 */
[----:B------:R0:W-:Y:S04]  /*2bc10*/  STL [R1+0xb48], R11 ;  /* 0x000b480b01007387 */ /* 0x0001e80000100800 */
[----:B0-----:R-:W5:Y:S01]  /*2bc20*/  LDL.LU R11, [R1+0xb04] ;  /* 0x000b0400010b7983 */ /* 0x001f620000300800 */
[----:B------:R-:W-:-:S02]  /*2bc30*/  SHF.R.S32.HI R22, RZ, 0x1f, R6 ;  /* 0x0000001fff167819 */ /* 0x000fc40000011406 */
[----:B------:R-:W-:-:S03]  /*2bc40*/  IADD3 R7, P6, PT, R6, R7, RZ ;  /* 0x0000000706077210 */ /* 0x000fc60007fde0ff */
[----:B------:R-:W-:Y:S01]  /*2bc50*/  IMAD.X R35, R22, 0x1, R35, P1 ;  /* 0x0000000116237824 */ /* 0x000fe200008e0623 */
[----:B------:R-:W-:Y:S01]  /*2bc60*/  IADD3 R34, P1, PT, R6, R34, RZ ;  /* 0x0000002206227210 */ /* 0x000fe20007f3e0ff */
[----:B------:R0:W-:Y:S01]  /*2bc70*/  STL [R1+0xb40], R7 ;  /* 0x000b400701007387 */ /* 0x0001e20000100800 */
[----:B------:R-:W-:-:S03]  /*2bc80*/  IMAD.X R33, R22, 0x1, R33, P2 ;  /* 0x0000000116217824 */ /* 0x000fc600010e0621 */
[----:B0-----:R-:W5:Y:S04]  /*2bc90*/  LDL.LU R7, [R1+0xae8] ;  /* 0x000ae80001077983 */ /* 0x001f680000300800 */
[----:B------:R-:W-:Y:S04]  /*2bca0*/  STL [R1+0x404], R35 ;  /* 0x0004042301007387 */ /* 0x000fe80000100800 */
[----:B------:R-:W-:Y:S04]  /*2bcb0*/  STL [R1+0xb38], R34 ;  /* 0x000b382201007387 */ /* 0x000fe80000100800 */
[----:B------:R-:W-:Y:S01]  /*2bcc0*/  STL [R1+0x414], R33 ;  /* 0x0004142101007387 */ /* 0x000fe20000100800 */
[----:B--2---:R-:W-:Y:S01]  /*2bcd0*/  IADD3 R32, P2, PT, R6, R32, RZ ;  /* 0x0000002006207210 */ /* 0x004fe20007f5e0ff */
[----:B------:R-:W-:-:S04]  /*2bce0*/  IMAD.X R31, R22, 0x1, R31, P3 ;  /* 0x00000001161f7824 */ /* 0x000fc800018e061f */
        /* <DEDUP_REMOVED lines=11> */
[----:B---3--:R-:W-:-:S03]  /*2bda0*/  IMAD.X R25, R22, 0x1, R25, P1 ;  /* 0x0000000116197824 */ /* 0x008fc600008e0619 */
[----:B------:R-:W-:Y:S01]  /*2bdb0*/  STL [R1+0xb20], R26 ;  /* 0x000b201a01007387 */ /* 0x000fe20000100800 */
[----:B------:R-:W-:Y:S01]  /*2bdc0*/  IMAD.X R14, R22, 0x1, R14, P2 ;  /* 0x00000001160e7824 */ /* 0x000fe200010e060e */
[C---:B------:R-:W-:Y:S02]  /*2bdd0*/  IADD3 R24, P1, PT, R6.reuse, R24, RZ ;  /* 0x0000001806187210 */ /* 0x040fe40007f3e0ff */
[----:B------:R-:W-:Y:S02]  /*2bde0*/  IADD3 R23, P2, PT, R6, R23, RZ ;  /* 0x0000001706177210 */ /* 0x000fe40007f5e0ff */
[----:B------:R0:W-:Y:S01]  /*2bdf0*/  STL [R1+0xb2c], R14 ;  /* 0x000b2c0e01007387 */ /* 0x0001e20000100800 */
[----:B------:R-:W-:-:S03]  /*2be00*/  IMAD.X R21, R22, 0x1, R21, P3 ;  /* 0x0000000116157824 */ /* 0x000fc600018e0615 */
[----:B------:R-:W-:Y:S01]  /*2be10*/  STL [R1+0xb34], R25 ;  /* 0x000b341901007387 */ /* 0x000fe20000100800 */
[----:B------:R-:W-:-:S03]  /*2be20*/  IADD3 R20, P3, PT, R6, R20, RZ ;  /* 0x0000001406147210 */ /* 0x000fc60007f7e0ff */
[----:B0-----:R-:W2:Y:S04]  /*2be30*/  LDL.LU R14, [R1+0xafc] ;  /* 0x000afc00010e7983 */ /* 0x001ea80000300800 */
[----:B------:R-:W-:Y:S01]  /*2be40*/  STL [R1+0xb18], R24 ;  /* 0x000b181801007387 */ /* 0x000fe20000100800 */
[----:B------:R-:W-:-:S03]  /*2be50*/  IMAD.X R19, R22, 0x1, R19, P5 ;  /* 0x0000000116137824 */ /* 0x000fc600028e0613 */
[----:B------:R-:W-:Y:S01]  /*2be60*/  STL [R1+0xb10], R23 ;  /* 0x000b101701007387 */ /* 0x000fe20000100800 */
[----:B------:R-:W-:-:S03]  /*2be70*/  IMAD.X R13, R22, 0x1, R13, P6 ;  /* 0x00000001160d7824 */ /* 0x000fc600030e060d */
[----:B------:R-:W-:Y:S01]  /*2be80*/  STL [R1+0xb24], R21 ;  /* 0x000b241501007387 */ /* 0x000fe20000100800 */
[----:B------:R-:W-:-:S03]  /*2be90*/  IADD3 R18, P5, PT, R6, R18, RZ ;  /* 0x0000001206127210 */ /* 0x000fc60007fbe0ff */
[----:B------:R-:W-:Y:S04]  /*2bea0*/  STL [R1+0xb08], R20 ;  /* 0x000b081401007387 */ /* 0x000fe80000100800 */
[----:B------:R0:W-:Y:S01]  /*2beb0*/  STL [R1+0xb1c], R13 ;  /* 0x000b1c0d01007387 */ /* 0x0001e20000100800 */
[----:B----4-:R-:W-:-:S03]  /*2bec0*/  IMAD.X R9, R22, 0x1, R9, P1 ;  /* 0x0000000116097824 */ /* 0x010fc600008e0609 */
[----:B------:R-:W-:Y:S04]  /*2bed0*/  STL [R1+0x40c], R19 ;  /* 0x00040c1301007387 */ /* 0x000fe80000100800 */
[----:B0-----:R-:W3:Y:S01]  /*2bee0*/  LDL.LU R13, [R1+0xae0] ;  /* 0x000ae000010d7983 */ /* 0x001ee20000300800 */
[----:B------:R-:W-:-:S03]  /*2bef0*/  IADD3 R17, P6, PT, R6, R17, RZ ;  /* 0x0000001106117210 */ /* 0x000fc60007fde0ff */
[----:B------:R-:W-:Y:S04]  /*2bf00*/  STL [R1+0xb00], R18 ;  /* 0x000b001201007387 */ /* 0x000fe80000100800 */
[----:B------:R0:W-:Y:S01]  /*2bf10*/  STL [R1+0xb14], R9 ;  /* 0x000b140901007387 */ /* 0x0001e20000100800 */
[----:B-----5:R-:W-:Y:S01]  /*2bf20*/  IMAD.X R12, R22, 0x1, R12, P2 ;  /* 0x00000001160c7824 */ /* 0x020fe200010e060c */
[----:B------:R-:W-:Y:S02]  /*2bf30*/  IADD3 R16, P1, PT, R6, R16, RZ ;  /* 0x0000001006107210 */ /* 0x000fe40007f3e0ff */
[----:B0-----:R-:W4:Y:S04]  /*2bf40*/  LDL.LU R9, [R1+0xaf4] ;  /* 0x000af40001097983 */ /* 0x001f280000300800 */
[----:B------:R-:W-:Y:S01]  /*2bf50*/  STL [R1+0xaf8], R17 ;  /* 0x000af81101007387 */ /* 0x000fe20000100800 */
[----:B------:R-:W-:-:S03]  /*2bf60*/  IMAD.X R11, R22, 0x1, R11, P3 ;  /* 0x00000001160b7824 */ /* 0x000fc600018e060b */
[----:B------:R0:W-:Y:S04]  /*2bf70*/  STL [R1+0xb0c], R12 ;  /* 0x000b0c0c01007387 */ /* 0x0001e80000100800 */
[----:B0-----:R-:W5:Y:S04]  /*2bf80*/  LDL.LU R12, [R1+0xad8] ;  /* 0x000ad800010c7983 */ /* 0x001f680000300800 */
[----:B------:R-:W-:Y:S04]  /*2bf90*/  STL [R1+0xaf0], R16 ;  /* 0x000af01001007387 */ /* 0x000fe80000100800 */
[----:B------:R0:W-:Y:S04]  /*2bfa0*/  STL [R1+0xb04], R11 ;  /* 0x000b040b01007387 */ /* 0x0001e80000100800 */
[----:B0-----:R-:W5:Y:S01]  /*2bfb0*/  LDL.LU R11, [R1+0xaec] ;  /* 0x000aec00010b7983 */ /* 0x001f620000300800 */
[----:B------:R-:W-:-:S02]  /*2bfc0*/  IADD3 R15, P2, PT, R6, R15, RZ ;  /* 0x0000000f060f7210 */ /* 0x000fc40007f5e0ff */
[----:B------:R-:W-:-:S03]  /*2bfd0*/  IADD3 R7, P3, PT, R6, R7, RZ ;  /* 0x0000000706077210 */ /* 0x000fc60007f7e0ff */
[----:B------:R-:W-:Y:S04]  /*2bfe0*/  STL [R1+0x400], R15 ;  /* 0x0004000f01007387 */ /* 0x000fe80000100800 */
[----:B------:R-:W5:Y:S04]  /*2bff0*/  LDL.LU R35, [R1+0xad0] ;  /* 0x000ad00001237983 */ /* 0x000f680000300800 */
[----:B------:R-:W5:Y:S04]  /*2c000*/  LDL.LU R34, [R1+0x3fc] ;  /* 0x0003fc0001227983 */ /* 0x000f680000300800 */
[----:B------:R-:W5:Y:S04]  /*2c010*/  LDL.LU R33, [R1+0xac8] ;  /* 0x000ac80001217983 */ /* 0x000f680000300800 */
[----:B------:R0:W-:Y:S04]  /*2c020*/  STL [R1+0xae8], R7 ;  /* 0x000ae80701007387 */ /* 0x0001e80000100800 */
[----:B------:R-:W5:Y:S04]  /*2c030*/  LDL.LU R32, [R1+0xae4] ;  /* 0x000ae40001207983 */ /* 0x000f680000300800 */
        /* <DEDUP_REMOVED lines=8> */
[----:B0-----:R-:W5:Y:S04]  /*2c0c0*/  LDL.LU R7, [R1+0xaa0] ;  /* 0x000aa00001077983 */ /* 0x001f680000300800 */
[----:B------:R-:W5:Y:S04]  /*2c0d0*/  LDL.LU R23, [R1+0xabc] ;  /* 0x000abc0001177983 */ /* 0x000f680000300800 */
[----:B------:R-:W5:Y:S04]  /*2c0e0*/  LDL.LU R21, [R1+0xa98] ;  /* 0x000a980001157983 */ /* 0x000f680000300800 */
[----:B------:R-:W5:Y:S01]  /*2c0f0*/  LDL.LU R20, [R1+0xab4] ;  /* 0x000ab40001147983 */ /* 0x000f620000300800 */
[----:B--2---:R-:W-:-:S05]  /*2c100*/  IMAD.X R14, R22, 0x1, R14, P5 ;  /* 0x00000001160e7824 */ /* 0x004fca00028e060e */
[----:B------:R0:W-:Y:S04]  /*2c110*/  STL [R1+0xafc], R14 ;  /* 0x000afc0e01007387 */ /* 0x0001e80000100800 */
[----:B------:R-:W2:Y:S04]  /*2c120*/  LDL.LU R19, [R1+0xa90] ;  /* 0x000a900001137983 */ /* 0x000ea80000300800 */
[----:B------:R-:W2:Y:S04]  /*2c130*/  LDL.LU R18, [R1+0xaac] ;  /* 0x000aac0001127983 */ /* 0x000ea80000300800 */
[----:B0-----:R-:W2:Y:S04]  /*2c140*/  LDL.LU R14, [R1+0xa88] ;  /* 0x000a8800010e7983 */ /* 0x001ea80000300800 */
[----:B------:R-:W2:Y:S01]  /*2c150*/  LDL.LU R17, [R1+0xaa4] ;  /* 0x000aa40001117983 */ /* 0x000ea20000300800 */
[----:B---3--:R-:W-:-:S05]  /*2c160*/  IADD3 R13, P5, PT, R6, R13, RZ ;  /* 0x0000000d060d7210 */ /* 0x008fca0007fbe0ff */
[----:B------:R0:W-:Y:S04]  /*2c170*/  STL [R1+0xae0], R13 ;  /* 0x000ae00d01007387 */ /* 0x0001e80000100800 */
[----:B0-----:R-:W3:Y:S01]  /*2c180*/  LDL.LU R13, [R1+0xa80] ;  /* 0x000a8000010d7983 */ /* 0x001ee20000300800 */
[----:B----4-:R-:W-:-:S03]  /*2c190*/  IMAD.X R9, R22, 0x1, R9, P6 ;  /* 0x0000000116097824 */ /* 0x010fc600030e0609 */
[----:B------:R-:W4:Y:S04]  /*2c1a0*/  LDL.LU R16, [R1+0xa9c] ;  /* 0x000a9c0001107983 */ /* 0x000f280000300800 */
[----:B------:R0:W-:Y:S04]  /*2c1b0*/  STL [R1+0xaf4], R9 ;  /* 0x000af40901007387 */ /* 0x0001e80000100800 */
[----:B0-----:R-:W4:Y:S01]  /*2c1c0*/  LDL.LU R9, [R1+0xa78] ;  /* 0x000a780001097983 */ /* 0x001f220000300800 */
[----:B-----5:R-:W-:-:S03]  /*2c1d0*/  IADD3 R12, P6, PT, R6, R12, RZ ;  /* 0x0000000c060c7210 */ /* 0x020fc60007fde0ff */
[----:B------:R-:W5:Y:S04]  /*2c1e0*/  LDL.LU R15, [R1+0xa94] ;  /* 0x000a9400010f7983 */ /* 0x000f680000300800 */
[----:B------:R0:W-:Y:S04]  /*2c1f0*/  STL [R1+0xad8], R12 ;  /* 0x000ad80c01007387 */ /* 0x0001e80000100800 */
[----:B0-----:R-:W5:Y:S01]  /*2c200*/  LDL.LU R12, [R1+0xa70] ;  /* 0x000a7000010c7983 */ /* 0x001f620000300800 */
[----:B------:R-:W-:-:S05]  /*2c210*/  IMAD.X R11, R22, 0x1, R11, P1 ;  /* 0x00000001160b7824 */ /* 0x000fca00008e060b */
[----:B------:R0:W-:Y:S04]  /*2c220*/  STL [R1+0xaec], R11 ;  /* 0x000aec0b01007387 */ /* 0x0001e80000100800 */
[----:B0-----:R-:W5:Y:S01]  /*2c230*/  LDL.LU R11, [R1+0xa8c] ;  /* 0x000a8c00010b7983 */ /* 0x001f620000300800 */
[----:B------:R-:W-:Y:S01]  /*2c240*/  IADD3 R35, P1, PT, R6, R35, RZ ;  /* 0x0000002306237210 */ /* 0x000fe20007f3e0ff */
[----:B------:R-:W-:Y:S01]  /*2c250*/  IMAD.X R34, R22, 0x1, R34, P2 ;  /* 0x0000000116227824 */ /* 0x000fe200010e0622 */
        /* <DEDUP_REMOVED lines=16> */
[----:B------:R-:W-:Y:S01]  /*2c360*/  IADD3 R25, P1, PT, R6, R25, RZ ;  /* 0x0000001906197210 */ /* 0x000fe20007f3e0ff */
[----:B------:R-:W-:Y:S02]  /*2c370*/  IMAD.X R24, R22, 0x1, R24, P2 ;  /* 0x0000000116187824 */ /* 0x000fe400010e0618 */
[----:B------:R-:W-:Y:S01]  /*2c380*/  STL [R1+0xab0], R27 ;  /* 0x000ab01b01007387 */ /* 0x000fe20000100800 */
[----:B------:R-:W-:-:S03]  /*2c390*/  IADD3 R7, P2, PT, R6, R7, RZ ;  /* 0x0000000706077210 */ /* 0x000fc60007f5e0ff */
[----:B------:R-:W-:Y:S01]  /*2c3a0*/  STL [R1+0xacc], R26 ;  /* 0x000acc1a01007387 */ /* 0x000fe20000100800 */
[----:B------:R-:W-:-:S03]  /*2c3b0*/  IMAD.X R23, R22, 0x1, R23, P3 ;  /* 0x0000000116177824 */ /* 0x000fc600018e0617 */
[----:B------:R0:W-:Y:S01]  /*2c3c0*/  STL [R1+0xaa0], R7 ;  /* 0x000aa00701007387 */ /* 0x0001e20000100800 */
[----:B------:R-:W-:-:S03]  /*2c3d0*/  IADD3 R21, P3, PT, R6, R21, RZ ;  /* 0x0000001506157210 */ /* 0x000fc60007f7e0ff */
[----:B------:R-:W-:Y:S01]  /*2c3e0*/  STL [R1+0xaa8], R25 ;  /* 0x000aa81901007387 */ /* 0x000fe20000100800 */
[----:B------:R-:W-:-:S03]  /*2c3f0*/  IMAD.X R20, R22, 0x1, R20, P5 ;  /* 0x0000000116147824 */ /* 0x000fc600028e0614 */
[----:B0-----:R-:W5:Y:S04]  /*2c400*/  LDL.LU R7, [R1+0xa68] ;  /* 0x000a680001077983 */ /* 0x001f680000300800 */
[----:B------:R-:W-:Y:S04]  /*2c410*/  STL [R1+0xac4], R24 ;  /* 0x000ac41801007387 */ /* 0x000fe80000100800 */
[----:B------:R-:W-:Y:S04]  /*2c420*/  STL [R1+0xabc], R23 ;  /* 0x000abc1701007387 */ /* 0x000fe80000100800 */
[----:B------:R-:W-:Y:S04]  /*2c430*/  STL [R1+0xa98], R21 ;  /* 0x000a981501007387 */ /* 0x000fe80000100800 */
[----:B------:R-:W-:Y:S01]  /*2c440*/  STL [R1+0xab4], R20 ;  /* 0x000ab41401007387 */ /* 0x000fe20000100800 */
[----:B--2---:R-:W-:Y:S01]  /*2c450*/  IADD3 R19, P5, PT, R6, R19, RZ ;  /* 0x0000001306137210 */ /* 0x004fe20007fbe0ff */
[----:B------:R-:W-:Y:S01]  /*2c460*/  IMAD.X R18, R22, 0x1, R18, P6 ;  /* 0x0000000116127824 */ /* 0x000fe200030e0612 */
[----:B------:R-:W-:Y:S01]  /*2c470*/  IADD3 R14, P6, PT, R6, R14, RZ ;  /* 0x0000000e060e7210 */ /* 0x000fe20007fde0ff */
[----:B------:R-:W-:-:S04]  /*2c480*/  IMAD.X R17, R22, 0x1, R17, P1 ;  /* 0x0000000116117824 */ /* 0x000fc800008e0611 */
[----:B------:R0:W-:Y:S04]  /*2c490*/  STL [R1+0xa88], R14 ;  /* 0x000a880e01007387 */ /* 0x0001e80000100800 */
[----:B------:R-:W-:Y:S04]  /*2c4a0*/  STL [R1+0xa90], R19 ;  /* 0x000a901301007387 */ /* 0x000fe80000100800 */
[----:B0-----:R-:W2:Y:S04]  /*2c4b0*/  LDL.LU R14, [R1+0xa84] ;  /* 0x000a8400010e7983 */ /* 0x001ea80000300800 */
[----:B------:R-:W-:Y:S01]  /*2c4c0*/  STL [R1+0xaac], R18 ;  /* 0x000aac1201007387 */ /* 0x000fe20000100800 */
[----:B---3--:R-:W-:Y:S01]  /*2c4d0*/  IADD3 R13, P1, PT, R6, R13, RZ ;  /* 0x0000000d060d7210 */ /* 0x008fe20007f3e0ff */
[----:B----4-:R-:W-:-:S04]  /*2c4e0*/  IMAD.X R16, R22, 0x1, R16, P2 ;  /* 0x0000000116107824 */ /* 0x010fc800010e0610 */
[----:B------:R0:W-:Y:S04]  /*2c4f0*/  STL [R1+0xa80], R13 ;  /* 0x000a800d01007387 */ /* 0x0001e80000100800 */
[----:B0-----:R-:W3:Y:S01]  /*2c500*/  LDL.LU R13, [R1+0xa60] ;  /* 0x000a6000010d7983 */ /* 0x001ee20000300800 */
[----:B------:R-:W-:-:S03]  /*2c510*/  IADD3 R9, P2, PT, R6, R9, RZ ;  /* 0x0000000906097210 */ /* 0x000fc60007f5e0ff */
[----:B------:R-:W-:Y:S04]  /*2c520*/  STL [R1+0xaa4], R17 ;  /* 0x000aa41101007387 */ /* 0x000fe80000100800 */
[----:B------:R0:W-:Y:S01]  /*2c530*/  STL [R1+0xa78], R9 ;  /* 0x000a780901007387 */ /* 0x0001e20000100800 */
[----:B-----5:R-:W-:-:S03]  /*2c540*/  IMAD.X R15, R22, 0x1, R15, P3 ;  /* 0x00000001160f7824 */ /* 0x020fc600018e060f */
[----:B0-----:R-:W4:Y:S01]  /*2c550*/  LDL.LU R9, [R1+0xa7c] ;  /* 0x000a7c0001097983 */ /* 0x001f220000300800 */
[----:B------:R-:W-:-:S03]  /*2c560*/  IADD3 R12, P3, PT, R6, R12, RZ ;  /* 0x0000000c060c7210 */ /* 0x000fc60007f7e0ff */
[----:B------:R-:W-:Y:S04]  /*2c570*/  STL [R1+0xa9c], R16 ;  /* 0x000a9c1001007387 */ /* 0x000fe80000100800 */
[----:B------:R0:W-:Y:S04]  /*2c580*/  STL [R1+0xa70], R12 ;  /* 0x000a700c01007387 */ /* 0x0001e80000100800 */
[----:B0-----:R-:W5:Y:S01]  /*2c590*/  LDL.LU R12, [R1+0xa58] ;  /* 0x000a5800010c7983 */ /* 0x001f620000300800 */
[----:B------:R-:W-:-:S03]  /*2c5a0*/  IMAD.X R11, R22, 0x1, R11, P5 ;  /* 0x00000001160b7824 */ /* 0x000fc600028e060b */
        /* <DEDUP_REMOVED lines=15> */
[----:B------:R-:W5:Y:S01]  /*2c6a0*/  LDL.LU R23, [R1+0xa20] ;  /* 0x000a200001177983 */ /* 0x000f620000300800 */
[----:B------:R-:W-:-:S03]  /*2c6b0*/  IADD3 R7, P5, PT, R6, R7, RZ ;  /* 0x0000000706077210 */ /* 0x000fc60007fbe0ff */
[----:B------:R-:W5:Y:S04]  /*2c6c0*/  LDL.LU R21, [R1+0xa3c] ;  /* 0x000a3c0001157983 */ /* 0x000f680000300800 */
[----:B------:R-:W5:Y:S04]  /*2c6d0*/  LDL.LU R20, [R1+0xa18] ;  /* 0x000a180001147983 */ /* 0x000f680000300800 */
[----:B------:R0:W-:Y:S04]  /*2c6e0*/  STL [R1+0xa68], R7 ;  /* 0x000a680701007387 */ /* 0x0001e80000100800 */
[----:B------:R-:W5:Y:S04]  /*2c6f0*/  LDL.LU R19, [R1+0xa34] ;  /* 0x000a340001137983 */ /* 0x000f680000300800 */
[----:B------:R-:W5:Y:S04]  /*2c700*/  LDL.LU R18, [R1+0xa10] ;  /* 0x000a100001127983 */ /* 0x000f680000300800 */
[----:B0-----:R-:W5:Y:S04]  /*2c710*/  LDL.LU R7, [R1+0xa2c] ;  /* 0x000a2c0001077983 */ /* 0x001f680000300800 */
[----:B------:R-:W5:Y:S01]  /*2c720*/  LDL.LU R17, [R1+0xa08] ;  /* 0x000a080001117983 */ /* 0x000f620000300800 */
[----:B--2---:R-:W-:-:S05]  /*2c730*/  IMAD.X R14, R22, 0x1, R14, P6 ;  /* 0x00000001160e7824 */ /* 0x004fca00030e060e */
[----:B------:R0:W-:Y:S04]  /*2c740*/  STL [R1+0xa84], R14 ;  /* 0x000a840e01007387 */ /* 0x0001e80000100800 */
        /* <DEDUP_REMOVED lines=9> */
[----:B-----5:R-:W-:-:S05]  /*2c7e0*/  IADD3 R12, P1, PT, R6, R12, RZ ;  /* 0x0000000c060c7210 */ /* 0x020fca0007f3e0ff */
[----:B------:R0:W-:Y:S01]  /*2c7f0*/  STL [R1+0xa58], R12 ;  /* 0x000a580c01007387 */ /* 0x0001e20000100800 */
[----:B------:R-:W-:Y:S01]  /*2c800*/  IMAD.X R35, R22, 0x1, R35, P2 ;  /* 0x0000000116237824 */ /* 0x000fe200010e0623 */
[----:B------:R-:W-:Y:S02]  /*2c810*/  IADD3 R34, P2, PT, R6, R34, RZ ;  /* 0x0000002206227210 */ /* 0x000fe40007f5e0ff */
[----:B0-----:R-:W5:Y:S01]  /*2c820*/  LDL.LU R12, [R1+0x9f0] ;  /* 0x0009f000010c7983 */ /* 0x001f620000300800 */
        /* <DEDUP_REMOVED lines=18> */
[----:B------:R-:W-:-:S03]  /*2c950*/  IMAD.X R11, R22, 0x1, R11, P3 ;  /* 0x00000001160b7824 */ /* 0x000fc600018e060b */
[----:B------:R-:W-:Y:S04]  /*2c960*/  STL [R1+0xa30], R26 ;  /* 0x000a301a01007387 */ /* 0x000fe80000100800 */
[----:B------:R0:W-:Y:S04]  /*2c970*/  STL [R1+0xa44], R11 ;  /* 0x000a440b01007387 */ /* 0x0001e80000100800 */
[----:B------:R-:W-:Y:S04]  /*2c980*/  STL [R1+0xa4c], R25 ;  /* 0x000a4c1901007387 */ /* 0x000fe80000100800 */
[----:B0-----:R-:W5:Y:S01]  /*2c990*/  LDL.LU R11, [R1+0xa0c] ;  /* 0x000a0c00010b7983 */ /* 0x001f620000300800 */
[----:B------:R-:W-:Y:S01]  /*2c9a0*/  IADD3 R24, P2, PT, R6, R24, RZ ;  /* 0x0000001806187210 */ /* 0x000fe20007f5e0ff */
[----:B------:R-:W-:Y:S01]  /*2c9b0*/  IMAD.X R21, R22, 0x1, R21, P5 ;  /* 0x0000000116157824 */ /* 0x000fe200028e0615 */
[----:B------:R-:W-:-:S02]  /*2c9c0*/  IADD3 R23, P3, PT, R6, R23, RZ ;  /* 0x0000001706177210 */ /* 0x000fc40007f7e0ff */
[----:B------:R-:W-:Y:S01]  /*2c9d0*/  IADD3 R20, P5, PT, R6, R20, RZ ;  /* 0x0000001406147210 */ /* 0x000fe20007fbe0ff */
[----:B------:R-:W-:Y:S01]  /*2c9e0*/  STL [R1+0xa28], R24 ;  /* 0x000a281801007387 */ /* 0x000fe20000100800 */
[----:B------:R-:W-:-:S03]  /*2c9f0*/  IMAD.X R19, R22, 0x1, R19, P6 ;  /* 0x0000000116137824 */ /* 0x000fc600030e0613 */
[----:B------:R-:W-:Y:S01]  /*2ca00*/  STL [R1+0xa20], R23 ;  /* 0x000a201701007387 */ /* 0x000fe20000100800 */
[----:B------:R-:W-:-:S03]  /*2ca10*/  IMAD.X R7, R22, 0x1, R7, P1 ;  /* 0x0000000116077824 */ /* 0x000fc600008e0607 */
[----:B------:R-:W-:Y:S01]  /*2ca20*/  STL [R1+0xa3c], R21 ;  /* 0x000a3c1501007387 */ /* 0x000fe20000100800 */
[----:B------:R-:W-:-:S03]  /*2ca30*/  IADD3 R18, P6, PT, R6, R18, RZ ;  /* 0x0000001206127210 */ /* 0x000fc60007fde0ff */
[----:B------:R-:W-:Y:S04]  /*2ca40*/  STL [R1+0xa18], R20 ;  /* 0x000a181401007387 */ /* 0x000fe80000100800 */
[----:B------:R0:W-:Y:S04]  /*2ca50*/  STL [R1+0xa2c], R7 ;  /* 0x000a2c0701007387 */ /* 0x0001e80000100800 */
[----:B------:R-:W-:Y:S01]  /*2ca60*/  STL [R1+0xa34], R19 ;  /* 0x000a341301007387 */ /* 0x000fe20000100800 */
[----:B------:R-:W-:-:S03]  /*2ca70*/  IADD3 R17, P1, PT, R6, R17, RZ ;  /* 0x0000001106117210 */ /* 0x000fc60007f3e0ff */
[----:B0-----:R-:W5:Y:S04]  /*2ca80*/  LDL.LU R7, [R1+0x9e8] ;  /* 0x0009e80001077983 */ /* 0x001f680000300800 */
[----:B------:R-:W-:Y:S01]  /*2ca90*/  STL [R1+0xa10], R18 ;  /* 0x000a101201007387 */ /* 0x000fe20000100800 */
[----:B--2---:R-:W-:-:S05]  /*2caa0*/  IMAD.X R14, R22, 0x1, R14, P2 ;  /* 0x00000001160e7824 */ /* 0x004fca00010e060e */
[----:B------:R0:W-:Y:S01]  /*2cab0*/  STL [R1+0xa24], R14 ;  /* 0x000a240e01007387 */ /* 0x0001e20000100800 */
[----:B------:R-:W-:-:S03]  /*2cac0*/  IADD3 R16, P2, PT, R6, R16, RZ ;  /* 0x0000001006107210 */ /* 0x000fc60007f5e0ff */
[----:B0-----:R-:W2:Y:S04]  /*2cad0*/  LDL.LU R14, [R1+0xa04] ;  /* 0x000a0400010e7983 */ /* 0x001ea80000300800 */
[----:B------:R-:W-:Y:S01]  /*2cae0*/  STL [R1+0xa08], R17 ;  /* 0x000a081101007387 */ /* 0x000fe20000100800 */
[----:B---3--:R-:W-:-:S05]  /*2caf0*/  IMAD.X R13, R22, 0x1, R13, P3 ;  /* 0x00000001160d7824 */ /* 0x008fca00018e060d */
[----:B------:R0:W-:Y:S01]  /*2cb00*/  STL [R1+0xa1c], R13 ;  /* 0x000a1c0d01007387 */ /* 0x0001e20000100800 */
[----:B----4-:R-:W-:-:S03]  /*2cb10*/  IADD3 R15, P3, PT, R6, R15, RZ ;  /* 0x0000000f060f7210 */ /* 0x010fc60007f7e0ff */
[----:B0-----:R-:W3:Y:S01]  /*2cb20*/  LDL.LU R13, [R1+0x9e0] ;  /* 0x0009e000010d7983 */ /* 0x001ee20000300800 */
[----:B------:R-:W-:-:S03]  /*2cb30*/  IMAD.X R9, R22, 0x1, R9, P5 ;  /* 0x0000000116097824 */ /* 0x000fc600028e0609 */
[----:B------:R-:W-:Y:S04]  /*2cb40*/  STL [R1+0xa00], R16 ;  /* 0x000a001001007387 */ /* 0x000fe80000100800 */
[----:B------:R0:W-:Y:S04]  /*2cb50*/  STL [R1+0xa14], R9 ;  /* 0x000a140901007387 */ /* 0x0001e80000100800 */
[----:B0-----:R-:W4:Y:S01]  /*2cb60*/  LDL.LU R9, [R1+0x9fc] ;  /* 0x0009fc0001097983 */ /* 0x001f220000300800 */
[----:B-----5:R-:W-:-:S03]  /*2cb70*/  IADD3 R12, P5, PT, R6, R12, RZ ;  /* 0x0000000c060c7210 */ /* 0x020fc60007fbe0ff */
        /* <DEDUP_REMOVED lines=14> */
[----:B0-----:R-:W5:Y:S01]  /*2cc60*/  LDL.LU R12, [R1+0x9a8] ;  /* 0x0009a800010c7983 */ /* 0x001f620000300800 */
[----:B------:R-:W-:-:S03]  /*2cc70*/  IMAD.X R11, R22, 0x1, R11, P6 ;  /* 0x00000001160b7824 */ /* 0x000fc600030e060b */
[----:B------:R-:W5:Y:S04]  /*2cc80*/  LDL.LU R23, [R1+0x9c4] ;  /* 0x0009c40001177983 */ /* 0x000f680000300800 */
[----:B------:R-:W5:Y:S04]  /*2cc90*/  LDL.LU R21, [R1+0x9a0] ;  /* 0x0009a00001157983 */ /* 0x000f680000300800 */
[----:B------:R-:W5:Y:S04]  /*2cca0*/  LDL.LU R20, [R1+0x9bc] ;  /* 0x0009bc0001147983 */ /* 0x000f680000300800 */
[----:B------:R0:W-:Y:S04]  /*2ccb0*/  STL [R1+0xa0c], R11 ;  /* 0x000a0c0b01007387 */ /* 0x0001e80000100800 */
[----:B------:R-:W5:Y:S04]  /*2ccc0*/  LDL.LU R19, [R1+0x998] ;  /* 0x0009980001137983 */ /* 0x000f680000300800 */
[----:B------:R-:W5:Y:S04]  /*2ccd0*/  LDL.LU R18, [R1+0x9b4] ;  /* 0x0009b40001127983 */ /* 0x000f680000300800 */
[----:B0-----:R-:W5:Y:S04]  /*2cce0*/  LDL.LU R11, [R1+0x990] ;  /* 0x00099000010b7983 */ /* 0x001f680000300800 */
[----:B------:R-:W5:Y:S01]  /*2ccf0*/  LDL.LU R17, [R1+0x9ac] ;  /* 0x0009ac0001117983 */ /* 0x000f620000300800 */
[----:B------:R-:W-:-:S05]  /*2cd00*/  IADD3 R7, P6, PT, R6, R7, RZ ;  /* 0x0000000706077210 */ /* 0x000fca0007fde0ff */
[----:B------:R0:W-:Y:S04]  /*2cd10*/  STL [R1+0x9e8], R7 ;  /* 0x0009e80701007387 */ /* 0x0001e80000100800 */
        /* <DEDUP_REMOVED lines=9> */
[----:B----4-:R-:W-:-:S05]  /*2cdb0*/  IMAD.X R9, R22, 0x1, R9, P2 ;  /* 0x0000000116097824 */ /* 0x010fca00010e0609 */
[----:B------:R0:W-:Y:S01]  /*2cdc0*/  STL [R1+0x9fc], R9 ;  /* 0x0009fc0901007387 */ /* 0x0001e20000100800 */
[----:B-----5:R-:W-:Y:S01]  /*2cdd0*/  IADD3 R35, P2, PT, R6, R35, RZ ;  /* 0x0000002306237210 */ /* 0x020fe20007f5e0ff */
[----:B------:R-:W-:Y:S02]  /*2cde0*/  IMAD.X R34, R22, 0x1, R34, P3 ;  /* 0x0000000116227824 */ /* 0x000fe400018e0622 */
[----:B0-----:R-:W4:Y:S01]  /*2cdf0*/  LDL.LU R9, [R1+0x994] ;  /* 0x0009940001097983 */ /* 0x001f220000300800 */
        /* <DEDUP_REMOVED lines=27> */
[----:B------:R-:W-:Y:S01]  /*2cfb0*/  STL [R1+0x9cc], R24 ;  /* 0x0009cc1801007387 */ /* 0x000fe20000100800 */
[----:B------:R-:W-:Y:S01]  /*2cfc0*/  IADD3 R19, P6, PT, R6, R19, RZ ;  /* 0x0000001306137210 */ /* 0x000fe20007fde0ff */
[----:B------:R-:W-:Y:S02]  /*2cfd0*/  IMAD.X R18, R22, 0x1, R18, P1 ;  /* 0x0000000116127824 */ /* 0x000fe400008e0612 */
[----:B------:R-:W-:Y:S01]  /*2cfe0*/  STL [R1+0x9c4], R23 ;  /* 0x0009c41701007387 */ /* 0x000fe20000100800 */
[----:B------:R-:W-:-:S03]  /*2cff0*/  IADD3 R11, P1, PT, R6, R11, RZ ;  /* 0x0000000b060b7210 */ /* 0x000fc60007f3e0ff */
[----:B------:R-:W-:Y:S04]  /*2d000*/  STL [R1+0x9a0], R21 ;  /* 0x0009a01501007387 */ /* 0x000fe80000100800 */
[----:B------:R-:W-:Y:S04]  /*2d010*/  STL [R1+0x9bc], R20 ;  /* 0x0009bc1401007387 */ /* 0x000fe80000100800 */
[----:B------:R0:W-:Y:S04]  /*2d020*/  STL [R1+0x990], R11 ;  /* 0x0009900b01007387 */ /* 0x0001e80000100800 */
[----:B------:R-:W-:Y:S04]  /*2d030*/  STL [R1+0x998], R19 ;  /* 0x0009981301007387 */ /* 0x000fe80000100800 */
[----:B0-----:R-:W5:Y:S01]  /*2d040*/  LDL.LU R11, [R1+0x98c] ;  /* 0x00098c00010b7983 */ /* 0x001f620000300800 */
[----:B------:R-:W-:Y:S01]  /*2d050*/  IMAD.X R17, R22, 0x1, R17, P2 ;  /* 0x0000000116117824 */ /* 0x000fe200010e0611 */
[----:B------:R-:W-:-:S02]  /*2d060*/  IADD3 R7, P2, PT, R6, R7, RZ ;  /* 0x0000000706077210 */ /* 0x000fc40007f5e0ff */
[----:B------:R-:W-:Y:S01]  /*2d070*/  STL [R1+0x9b4], R18 ;  /* 0x0009b41201007387 */ /* 0x000fe20000100800 */
[----:B------:R-:W-:-:S03]  /*2d080*/  IMAD.X R16, R22, 0x1, R16, P3 ;  /* 0x0000000116107824 */ /* 0x000fc600018e0610 */
[----:B------:R0:W-:Y:S04]  /*2d090*/  STL [R1+0x988], R7 ;  /* 0x0009880701007387 */ /* 0x0001e80000100800 */
[----:B0-----:R-:W5:Y:S04]  /*2d0a0*/  LDL.LU R7, [R1+0x968] ;  /* 0x0009680001077983 */ /* 0x001f680000300800 */
[----:B------:R-:W-:Y:S01]  /*2d0b0*/  STL [R1+0x9ac], R17 ;  /* 0x0009ac1101007387 */ /* 0x000fe20000100800 */
[----:B--2---:R-:W-:Y:S01]  /*2d0c0*/  IADD3 R14, P3, PT, R6, R14, RZ ;  /* 0x0000000e060e7210 */ /* 0x004fe20007f7e0ff */
[----:B------:R-:W-:-:S04]  /*2d0d0*/  IMAD.X R15, R22, 0x1, R15, P5 ;  /* 0x00000001160f7824 */ /* 0x000fc800028e060f */
[----:B------:R0:W-:Y:S04]  /*2d0e0*/  STL [R1+0x980], R14 ;  /* 0x0009800e01007387 */ /* 0x0001e80000100800 */
[----:B0-----:R-:W2:Y:S04]  /*2d0f0*/  LDL.LU R14, [R1+0x984] ;  /* 0x00098400010e7983 */ /* 0x001ea80000300800 */
[----:B------:R-:W-:Y:S01]  /*2d100*/  STL [R1+0x9a4], R16 ;  /* 0x0009a41001007387 */ /* 0x000fe20000100800 */
[----:B---3--:R-:W-:-:S05]  /*2d110*/  IADD3 R13, P5, PT, R6, R13, RZ ;  /* 0x0000000d060d7210 */ /* 0x008fca0007fbe0ff */
[----:B------:R0:W-:Y:S04]  /*2d120*/  STL [R1+0x978], R13 ;  /* 0x0009780d01007387 */ /* 0x0001e80000100800 */
[----:B0-----:R-:W3:Y:S01]  /*2d130*/  LDL.LU R13, [R1+0x960] ;  /* 0x00096000010d7983 */ /* 0x001ee20000300800 */
[----:B----4-:R-:W-:-:S03]  /*2d140*/  IMAD.X R9, R22, 0x1, R9, P6 ;  /* 0x0000000116097824 */ /* 0x010fc600030e0609 */
[----:B------:R-:W-:Y:S04]  /*2d150*/  STL [R1+0x99c], R15 ;  /* 0x00099c0f01007387 */ /* 0x000fe80000100800 */
[----:B------:R-:W4:Y:S04]  /*2d160*/  LDL.LU R35, [R1+0x97c] ;  /* 0x00097c0001237983 */ /* 0x000f280000300800 */
[----:B------:R-:W4:Y:S04]  /*2d170*/  LDL.LU R34, [R1+0x958] ;  /* 0x0009580001227983 */ /* 0x000f280000300800 */
[----:B------:R-:W4:Y:S04]  /*2d180*/  LDL.LU R33, [R1+0x974] ;  /* 0x0009740001217983 */ /* 0x000f280000300800 */
[----:B------:R0:W-:Y:S04]  /*2d190*/  STL [R1+0x994], R9 ;  /* 0x0009940901007387 */ /* 0x0001e80000100800 */
        /* <DEDUP_REMOVED lines=9> */
[----:B0-----:R-:W4:Y:S01]  /*2d230*/  LDL.LU R9, [R1+0x94c] ;  /* 0x00094c0001097983 */ /* 0x001f220000300800 */
[----:B-----5:R-:W-:-:S03]  /*2d240*/  IADD3 R12, P6, PT, R6, R12, RZ ;  /* 0x0000000c060c7210 */ /* 0x020fc60007fde0ff */
        /* <DEDUP_REMOVED lines=8> */
[----:B------:R-:W-:-:S05]  /*2d2d0*/  IMAD.X R11, R22, 0x1, R11, P1 ;  /* 0x00000001160b7824 */ /* 0x000fca00008e060b */
[----:B------:R0:W-:Y:S04]  /*2d2e0*/  STL [R1+0x98c], R11 ;  /* 0x00098c0b01007387 */ /* 0x0001e80000100800 */
[----:B0-----:R-:W5:Y:S01]  /*2d2f0*/  LDL.LU R11, [R1+0x92c] ;  /* 0x00092c00010b7983 */ /* 0x001f620000300800 */
[----:B------:R-:W-:-:S03]  /*2d300*/  IADD3 R7, P1, PT, R6, R7, RZ ;  /* 0x0000000706077210 */ /* 0x000fc60007f3e0ff */
[----:B------:R-:W5:Y:S04]  /*2d310*/  LDL.LU R16, [R1+0x908] ;  /* 0x0009080001107983 */ /* 0x000f680000300800 */
[----:B------:R0:W-:Y:S04]  /*2d320*/  STL [R1+0x968], R7 ;  /* 0x0009680701007387 */ /* 0x0001e80000100800 */
[----:B0-----:R-:W5:Y:S04]  /*2d330*/  LDL.LU R7, [R1+0x924] ;  /* 0x0009240001077983 */ /* 0x001f680000300800 */
[----:B------:R-:W5:Y:S01]  /*2d340*/  LDL.LU R15, [R1+0x900] ;  /* 0x00090000010f7983 */ /* 0x000f620000300800 */
[----:B--2---:R-:W-:-:S05]  /*2d350*/  IMAD.X R14, R22, 0x1, R14, P2 ;  /* 0x00000001160e7824 */ /* 0x004fca00010e060e */
[----:B------:R0:W-:Y:S04]  /*2d360*/  STL [R1+0x984], R14 ;  /* 0x0009840e01007387 */ /* 0x0001e80000100800 */
[----:B0-----:R-:W2:Y:S01]  /*2d370*/  LDL.LU R14, [R1+0x91c] ;  /* 0x00091c00010e7983 */ /* 0x001ea20000300800 */
[----:B---3--:R-:W-:-:S05]  /*2d380*/  IADD3 R13, P2, PT, R6, R13, RZ ;  /* 0x0000000d060d7210 */ /* 0x008fca0007f5e0ff */
[----:B------:R0:W-:Y:S01]  /*2d390*/  STL [R1+0x960], R13 ;  /* 0x0009600d01007387 */ /* 0x0001e20000100800 */
[----:B----4-:R-:W-:Y:S01]  /*2d3a0*/  IMAD.X R35, R22, 0x1, R35, P3 ;  /* 0x0000000116237824 */ /* 0x010fe200018e0623 */
[----:B------:R-:W-:Y:S02]  /*2d3b0*/  IADD3 R34, P3, PT, R6, R34, RZ ;  /* 0x0000002206227210 */ /* 0x000fe40007f7e0ff */
[----:B0-----:R-:W3:Y:S01]  /*2d3c0*/  LDL.LU R13, [R1+0x8f8] ;  /* 0x0008f800010d7983 */ /* 0x001ee20000300800 */
        /* <DEDUP_REMOVED lines=21> */
[----:B------:R0:W-:Y:S01]  /*2d520*/  STL [R1+0x94c], R9 ;  /* 0x00094c0901007387 */ /* 0x0001e20000100800 */
[----:B-----5:R-:W-:-:S03]  /*2d530*/  IADD3 R23, P5, PT, R6, R23, RZ ;  /* 0x0000001706177210 */ /* 0x020fc60007fbe0ff */
[----:B------:R-:W-:Y:S01]  /*2d540*/  STL [R1+0x954], R25 ;  /* 0x0009541901007387 */ /* 0x000fe20000100800 */
[----:B------:R-:W-:Y:S01]  /*2d550*/  IMAD.X R21, R22, 0x1, R21, P6 ;  /* 0x0000000116157824 */ /* 0x000fe200030e0615 */
[----:B------:R-:W-:Y:S02]  /*2d560*/  IADD3 R20, P6, PT, R6, R20, RZ ;  /* 0x0000001406147210 */ /* 0x000fe40007fde0ff */
[----:B0-----:R-:W4:Y:S04]  /*2d570*/  LDL.LU R9, [R1+0x914] ;  /* 0x0009140001097983 */ /* 0x001f280000300800 */
        /* <DEDUP_REMOVED lines=8> */
[----:B------:R-:W-:Y:S04]  /*2d600*/  STL [R1+0x93c], R19 ;  /* 0x00093c1301007387 */ /* 0x000fe80000100800 */
[----:B0-----:R-:W5:Y:S01]  /*2d610*/  LDL.LU R12, [R1+0x8f0] ;  /* 0x0008f000010c7983 */ /* 0x001f620000300800 */
[----:B------:R-:W-:-:S03]  /*2d620*/  IMAD.X R11, R22, 0x1, R11, P3 ;  /* 0x00000001160b7824 */ /* 0x000fc600018e060b */
[----:B------:R-:W-:Y:S04]  /*2d630*/  STL [R1+0x918], R18 ;  /* 0x0009181201007387 */ /* 0x000fe80000100800 */
[----:B------:R0:W-:Y:S04]  /*2d640*/  STL [R1+0x92c], R11 ;  /* 0x00092c0b01007387 */ /* 0x0001e80000100800 */
[----:B0-----:R-:W5:Y:S01]  /*2d650*/  LDL.LU R11, [R1+0x90c] ;  /* 0x00090c00010b7983 */ /* 0x001f620000300800 */
[----:B------:R-:W-:Y:S01]  /*2d660*/  IADD3 R17, P2, PT, R6, R17, RZ ;  /* 0x0000001106117210 */ /* 0x000fe20007f5e0ff */
[----:B------:R-:W-:Y:S01]  /*2d670*/  IMAD.X R7, R22, 0x1, R7, P5 ;  /* 0x0000000116077824 */ /* 0x000fe200028e0607 */
[----:B------:R-:W-:-:S03]  /*2d680*/  IADD3 R16, P3, PT, R6, R16, RZ ;  /* 0x0000001006107210 */ /* 0x000fc60007f7e0ff */
[----:B------:R-:W-:Y:S01]  /*2d690*/  STL [R1+0x910], R17 ;  /* 0x0009101101007387 */ /* 0x000fe20000100800 */
[----:B------:R-:W-:-:S03]  /*2d6a0*/  IADD3 R15, P5, PT, R6, R15, RZ ;  /* 0x0000000f060f7210 */ /* 0x000fc60007fbe0ff */
[----:B------:R0:W-:Y:S04]  /*2d6b0*/  STL [R1+0x924], R7 ;  /* 0x0009240701007387 */ /* 0x0001e80000100800 */
[----:B0-----:R-:W5:Y:S04]  /*2d6c0*/  LDL.LU R7, [R1+0x8e8] ;  /* 0x0008e80001077983 */ /* 0x001f680000300800 */
[----:B------:R-:W-:Y:S01]  /*2d6d0*/  STL [R1+0x908], R16 ;  /* 0x0009081001007387 */ /* 0x000fe20000100800 */
[----:B--2---:R-:W-:-:S05]  /*2d6e0*/  IMAD.X R14, R22, 0x1, R14, P6 ;  /* 0x00000001160e7824 */ /* 0x004fca00030e060e */
[----:B------:R0:W-:Y:S04]  /*2d6f0*/  STL [R1+0x91c], R14 ;  /* 0x00091c0e01007387 */ /* 0x0001e80000100800 */
[----:B0-----:R-:W2:Y:S04]  /*2d700*/  LDL.LU R14, [R1+0x904] ;  /* 0x00090400010e7983 */ /* 0x001ea80000300800 */
[----:B------:R-:W-:Y:S04]  /*2d710*/  STL [R1+0x900], R15 ;  /* 0x0009000f01007387 */ /* 0x000fe80000100800 */
[----:B------:R-:W2:Y:S04]  /*2d720*/  LDL.LU R35, [R1+0x8e0] ;  /* 0x0008e00001237983 */ /* 0x000ea80000300800 */
[----:B------:R-:W2:Y:S01]  /*2d730*/  LDL.LU R34, [R1+0x8fc] ;  /* 0x0008fc0001227983 */ /* 0x000ea20000300800 */
[----:B---3--:R-:W-:-:S03]  /*2d740*/  IADD3 R13, P6, PT, R6, R13, RZ ;  /* 0x0000000d060d7210 */ /* 0x008fc60007fde0ff */
[----:B------:R-:W3:Y:S04]  /*2d750*/  LDL.LU R33, [R1+0x8d8] ;  /* 0x0008d80001217983 */ /* 0x000ee80000300800 */
[----:B------:R0:W-:Y:S04]  /*2d760*/  STL [R1+0x8f8], R13 ;  /* 0x0008f80d01007387 */ /* 0x0001e80000100800 */
        /* <DEDUP_REMOVED lines=9> */
[----:B0-----:R-:W3:Y:S04]  /*2d800*/  LDL.LU R13, [R1+0x8b0] ;  /* 0x0008b000010d7983 */ /* 0x001ee80000300800 */
[----:B------:R-:W3:Y:S04]  /*2d810*/  LDL.LU R23, [R1+0x8cc] ;  /* 0x0008cc0001177983 */ /* 0x000ee80000300800 */
[----:B------:R-:W3:Y:S04]  /*2d820*/  LDL.LU R21, [R1+0x8a8] ;  /* 0x0008a80001157983 */ /* 0x000ee80000300800 */
[----:B------:R-:W3:Y:S01]  /*2d830*/  LDL.LU R20, [R1+0x8c4] ;  /* 0x0008c40001147983 */ /* 0x000ee20000300800 */
[----:B----4-:R-:W-:-:S05]  /*2d840*/  IMAD.X R9, R22, 0x1, R9, P1 ;  /* 0x0000000116097824 */ /* 0x010fca00008e0609 */
[----:B------:R0:W-:Y:S04]  /*2d850*/  STL [R1+0x914], R9 ;  /* 0x0009140901007387 */ /* 0x0001e80000100800 */
[----:B------:R-:W4:Y:S04]  /*2d860*/  LDL.LU R19, [R1+0x8a0] ;  /* 0x0008a00001137983 */ /* 0x000f280000300800 */
[----:B------:R-:W4:Y:S04]  /*2d870*/  LDL.LU R18, [R1+0x8bc] ;  /* 0x0008bc0001127983 */ /* 0x000f280000300800 */
[----:B0-----:R-:W4:Y:S04]  /*2d880*/  LDL.LU R9, [R1+0x898] ;  /* 0x0008980001097983 */ /* 0x001f280000300800 */
[----:B------:R-:W4:Y:S01]  /*2d890*/  LDL.LU R17, [R1+0x8b4] ;  /* 0x0008b40001117983 */ /* 0x000f220000300800 */
[----:B-----5:R-:W-:-:S05]  /*2d8a0*/  IADD3 R12, P1, PT, R6, R12, RZ ;  /* 0x0000000c060c7210 */ /* 0x020fca0007f3e0ff */
[----:B------:R0:W-:Y:S04]  /*2d8b0*/  STL [R1+0x8f0], R12 ;  /* 0x0008f00c01007387 */ /* 0x0001e80000100800 */
[----:B0-----:R-:W5:Y:S01]  /*2d8c0*/  LDL.LU R12, [R1+0x890] ;  /* 0x00089000010c7983 */ /* 0x001f620000300800 */
[----:B------:R-:W-:-:S03]  /*2d8d0*/  IMAD.X R11, R22, 0x1, R11, P2 ;  /* 0x00000001160b7824 */ /* 0x000fc600010e060b */
[----:B------:R-:W5:Y:S04]  /*2d8e0*/  LDL.LU R16, [R1+0x8ac] ;  /* 0x0008ac0001107983 */ /* 0x000f680000300800 */
[----:B------:R0:W-:Y:S04]  /*2d8f0*/  STL [R1+0x90c], R11 ;  /* 0x00090c0b01007387 */ /* 0x0001e80000100800 */
[----:B0-----:R-:W5:Y:S04]  /*2d900*/  LDL.LU R11, [R1+0x888] ;  /* 0x00088800010b7983 */ /* 0x001f680000300800 */
[----:B------:R-:W5:Y:S01]  /*2d910*/  LDL.LU R15, [R1+0x8a4] ;  /* 0x0008a400010f7983 */ /* 0x000f620000300800 */
[----:B------:R-:W-:-:S05]  /*2d920*/  IADD3 R7, P2, PT, R6, R7, RZ ;  /* 0x0000000706077210 */ /* 0x000fca0007f5e0ff */
[----:B------:R0:W-:Y:S04]  /*2d930*/  STL [R1+0x8e8], R7 ;  /* 0x0008e80701007387 */ /* 0x0001e80000100800 */
[----:B0-----:R-:W5:Y:S01]  /*2d940*/  LDL.LU R7, [R1+0x880] ;  /* 0x0008800001077983 */ /* 0x001f620000300800 */
[----:B--2---:R-:W-:-:S05]  /*2d950*/  IMAD.X R14, R22, 0x1, R14, P3 ;  /* 0x00000001160e7824 */ /* 0x004fca00018e060e */
[----:B------:R0:W-:Y:S01]  /*2d960*/  STL [R1+0x904], R14 ;  /* 0x0009040e01007387 */ /* 0x0001e20000100800 */
[----:B------:R-:W-:Y:S01]  /*2d970*/  IADD3 R35, P3, PT, R6, R35, RZ ;  /* 0x0000002306237210 */ /* 0x000fe20007f7e0ff */
[----:B------:R-:W-:Y:S02]  /*2d980*/  IMAD.X R34, R22, 0x1, R34, P5 ;  /* 0x0000000116227824 */ /* 0x000fe400028e0622 */
[----:B0-----:R-:W2:Y:S01]  /*2d990*/  LDL.LU R14, [R1+0x89c] ;  /* 0x00089c00010e7983 */ /* 0x001ea20000300800 */
[----:B---3--:R-:W-:-:S03]  /*2d9a0*/  IADD3 R33, P5, PT, R6, R33, RZ ;  /* 0x0000002106217210 */ /* 0x008fc60007fbe0ff */
        /* <DEDUP_REMOVED lines=25> */
[----:B0-----:R-:W3:Y:S04]  /*2db40*/  LDL.LU R13, [R1+0x878] ;  /* 0x00087800010d7983 */ /* 0x001ee80000300800 */
[----:B------:R-:W-:Y:S04]  /*2db50*/  STL [R1+0x8d4], R24 ;  /* 0x0008d41801007387 */ /* 0x000fe80000100800 */
[----:B------:R-:W-:Y:S01]  /*2db60*/  STL [R1+0x8cc], R23 ;  /* 0x0008cc1701007387 */ /* 0x000fe20000100800 */
[----:B----4-:R-:W-:Y:S01]  /*2db70*/  IADD3 R19, P1, PT, R6, R19, RZ ;  /* 0x0000001306137210 */ /* 0x010fe20007f3e0ff */
[----:B------:R-:W-:-:S02]  /*2db80*/  IMAD.X R18, R22, 0x1, R18, P2 ;  /* 0x0000000116127824 */ /* 0x000fc400010e0612 */
[----:B------:R-:W-:Y:S01]  /*2db90*/  STL [R1+0x8a8], R21 ;  /* 0x0008a81501007387 */ /* 0x000fe20000100800 */
[----:B------:R-:W-:-:S03]  /*2dba0*/  IADD3 R9, P2, PT, R6, R9, RZ ;  /* 0x0000000906097210 */ /* 0x000fc60007f5e0ff */
[----:B------:R-:W-:Y:S04]  /*2dbb0*/  STL [R1+0x8c4], R20 ;  /* 0x0008c41401007387 */ /* 0x000fe80000100800 */
[----:B------:R0:W-:Y:S01]  /*2dbc0*/  STL [R1+0x898], R9 ;  /* 0x0008980901007387 */ /* 0x0001e20000100800 */
[----:B------:R-:W-:-:S03]  /*2dbd0*/  IMAD.X R17, R22, 0x1, R17, P3 ;  /* 0x0000000116117824 */ /* 0x000fc600018e0611 */
[----:B------:R-:W-:Y:S04]  /*2dbe0*/  STL [R1+0x8a0], R19 ;  /* 0x0008a01301007387 */ /* 0x000fe80000100800 */
[----:B0-----:R-:W4:Y:S04]  /*2dbf0*/  LDL.LU R9, [R1+0x894] ;  /* 0x0008940001097983 */ /* 0x001f280000300800 */
[----:B------:R-:W-:Y:S01]  /*2dc00*/  STL [R1+0x8bc], R18 ;  /* 0x0008bc1201007387 */ /* 0x000fe20000100800 */
[----:B-----5:R-:W-:Y:S01]  /*2dc10*/  IADD3 R12, P3, PT, R6, R12, RZ ;  /* 0x0000000c060c7210 */ /* 0x020fe20007f7e0ff */
[----:B------:R-:W-:-:S04]  /*2dc20*/  IMAD.X R16, R22, 0x1, R16, P5 ;  /* 0x0000000116107824 */ /* 0x000fc800028e0610 */
[----:B------:R0:W-:Y:S04]  /*2dc30*/  STL [R1+0x890], R12 ;  /* 0x0008900c01007387 */ /* 0x0001e80000100800 */
[----:B0-----:R-:W5:Y:S01]  /*2dc40*/  LDL.LU R12, [R1+0x870] ;  /* 0x00087000010c7983 */ /* 0x001f620000300800 */
[----:B------:R-:W-:-:S03]  /*2dc50*/  IADD3 R11, P5, PT, R6, R11, RZ ;  /* 0x0000000b060b7210 */ /* 0x000fc60007fbe0ff */
[----:B------:R-:W-:Y:S04]  /*2dc60*/  STL [R1+0x8b4], R17 ;  /* 0x0008b41101007387 */ /* 0x000fe80000100800 */
[----:B------:R0:W-:Y:S04]  /*2dc70*/  STL [R1+0x888], R11 ;  /* 0x0008880b01007387 */ /* 0x0001e80000100800 */
[----:B0-----:R-:W5:Y:S01]  /*2dc80*/  LDL.LU R11, [R1+0x88c] ;  /* 0x00088c00010b7983 */ /* 0x001f620000300800 */
[----:B------:R-:W-:Y:S01]  /*2dc90*/  IMAD.X R15, R22, 0x1, R15, P6 ;  /* 0x00000001160f7824 */ /* 0x000fe200030e060f */
[----:B------:R-:W-:-:S02]  /*2dca0*/  IADD3 R7, P6, PT, R6, R7, RZ ;  /* 0x0000000706077210 */ /* 0x000fc40007fde0ff */
[----:B------:R-:W-:Y:S04]  /*2dcb0*/  STL [R1+0x8ac], R16 ;  /* 0x0008ac1001007387 */ /* 0x000fe80000100800 */
[----:B------:R0:W-:Y:S04]  /*2dcc0*/  STL [R1+0x880], R7 ;  /* 0x0008800701007387 */ /* 0x0001e80000100800 */
[----:B0-----:R-:W5:Y:S04]  /*2dcd0*/  LDL.LU R7, [R1+0x868] ;  /* 0x0008680001077983 */ /* 0x001f680000300800 */
[----:B------:R-:W-:Y:S04]  /*2dce0*/  STL [R1+0x8a4], R15 ;  /* 0x0008a40f01007387 */ /* 0x000fe80000100800 */
[----:B------:R-:W5:Y:S04]  /*2dcf0*/  LDL.LU R35, [R1+0x884] ;  /* 0x0008840001237983 */ /* 0x000f680000300800 */
[----:B------:R-:W5:Y:S04]  /*2dd00*/  LDL.LU R34, [R1+0x860] ;  /* 0x0008600001227983 */ /* 0x000f680000300800 */
[----:B------:R-:W5:Y:S01]  /*2dd10*/  LDL.LU R33, [R1+0x87c] ;  /* 0x00087c0001217983 */ /* 0x000f620000300800 */
[----:B--2---:R-:W-:-:S05]  /*2dd20*/  IMAD.X R14, R22, 0x1, R14, P1 ;  /* 0x00000001160e7824 */ /* 0x004fca00008e060e */
[----:B------:R0:W-:Y:S04]  /*2dd30*/  STL [R1+0x89c], R14 ;  /* 0x00089c0e01007387 */ /* 0x0001e80000100800 */
        /* <DEDUP_REMOVED lines=9> */
[----:B0-----:R-:W2:Y:S04]  /*2ddd0*/  LDL.LU R14, [R1+0x854] ;  /* 0x00085400010e7983 */ /* 0x001ea80000300800 */
[----:B------:R-:W2:Y:S04]  /*2dde0*/  LDL.LU R23, [R1+0x830] ;  /* 0x0008300001177983 */ /* 0x000ea80000300800 */
[----:B------:R-:W2:Y:S04]  /*2ddf0*/  LDL.LU R21, [R1+0x84c] ;  /* 0x00084c0001157983 */ /* 0x000ea80000300800 */
[----:B------:R-:W2:Y:S01]  /*2de00*/  LDL.LU R20, [R1+0x828] ;  /* 0x0008280001147983 */ /* 0x000ea20000300800 */
[----:B---3--:R-:W-:-:S05]  /*2de10*/  IADD3 R13, P1, PT, R6, R13, RZ ;  /* 0x0000000d060d7210 */ /* 0x008fca0007f3e0ff */
[----:B------:R0:W-:Y:S04]  /*2de20*/  STL [R1+0x878], R13 ;  /* 0x0008780d01007387 */ /* 0x0001e80000100800 */
[----:B------:R-:W3:Y:S04]  /*2de30*/  LDL.LU R19, [R1+0x844] ;  /* 0x0008440001137983 */ /* 0x000ee80000300800 */
[----:B------:R-:W3:Y:S04]  /*2de40*/  LDL.LU R18, [R1+0x820] ;  /* 0x0008200001127983 */ /* 0x000ee80000300800 */
[----:B0-----:R-:W3:Y:S04]  /*2de50*/  LDL.LU R13, [R1+0x83c] ;  /* 0x00083c00010d7983 */ /* 0x001ee80000300800 */
[----:B------:R-:W3:Y:S01]  /*2de60*/  LDL.LU R17, [R1+0x818] ;  /* 0x0008180001117983 */ /* 0x000ee20000300800 */
[----:B----4-:R-:W-:-:S05]  /*2de70*/  IMAD.X R9, R22, 0x1, R9, P2 ;  /* 0x0000000116097824 */ /* 0x010fca00010e0609 */
[----:B------:R0:W-:Y:S04]  /*2de80*/  STL [R1+0x894], R9 ;  /* 0x0008940901007387 */ /* 0x0001e80000100800 */
        /* <DEDUP_REMOVED lines=8> */
[----:B0-----:R-:W5:Y:S01]  /*2df10*/  LDL.LU R11, [R1+0x824] ;  /* 0x00082400010b7983 */ /* 0x001f620000300800 */
[----:B------:R-:W-:-:S05]  /*2df20*/  IADD3 R7, P3, PT, R6, R7, RZ ;  /* 0x0000000706077210 */ /* 0x000fca0007f7e0ff */
[----:B------:R0:W-:Y:S01]  /*2df30*/  STL [R1+0x868], R7 ;  /* 0x0008680701007387 */ /* 0x0001e20000100800 */
[----:B------:R-:W-:Y:S01]  /*2df40*/  IMAD.X R35, R22, 0x1, R35, P5 ;  /* 0x0000000116237824 */ /* 0x000fe200028e0623 */
[----:B------:R-:W-:Y:S02]  /*2df50*/  IADD3 R34, P5, PT, R6, R34, RZ ;  /* 0x0000002206227210 */ /* 0x000fe40007fbe0ff */
[----:B0-----:R-:W5:Y:S01]  /*2df60*/  LDL.LU R7, [R1+0x800] ;  /* 0x0008000001077983 */ /* 0x001f620000300800 */
[----:B------:R-:W-:-:S03]  /*2df70*/  IMAD.X R33, R22, 0x1, R33, P6 ;  /* 0x0000000116217824 */ /* 0x000fc600030e0621 */
        /* <DEDUP_REMOVED lines=26> */
[----:B------:R-:W-:Y:S04]  /*2e120*/  STL [R1+0x838], R24 ;  /* 0x0008381801007387 */ /* 0x000fe80000100800 */
[----:B------:R-:W-:Y:S01]  /*2e130*/  STL [R1+0x830], R23 ;  /* 0x0008301701007387 */ /* 0x000fe20000100800 */
[----:B---3--:R-:W-:-:S03]  /*2e140*/  IMAD.X R19, R22, 0x1, R19, P2 ;  /* 0x0000000116137824 */ /* 0x008fc600010e0613 */
[----:B------:R-:W-:Y:S01]  /*2e150*/  STL [R1+0x84c], R21 ;  /* 0x00084c1501007387 */ /* 0x000fe20000100800 */
[----:B------:R-:W-:-:S03]  /*2e160*/  IMAD.X R13, R22, 0x1, R13, P3 ;  /* 0x00000001160d7824 */ /* 0x000fc600018e060d */
[----:B------:R-:W-:Y:S01]  /*2e170*/  STL [R1+0x828], R20 ;  /* 0x0008281401007387 */ /* 0x000fe20000100800 */
[----:B------:R-:W-:-:S03]  /*2e180*/  IADD3 R18, P2, PT, R6, R18, RZ ;  /* 0x0000001206127210 */ /* 0x000fc60007f5e0ff */
[----:B------:R0:W-:Y:S04]  /*2e190*/  STL [R1+0x83c], R13 ;  /* 0x00083c0d01007387 */ /* 0x0001e80000100800 */
[----:B------:R-:W-:Y:S04]  /*2e1a0*/  STL [R1+0x844], R19 ;  /* 0x0008441301007387 */ /* 0x000fe80000100800 */
[----:B0-----:R-:W3:Y:S01]  /*2e1b0*/  LDL.LU R13, [R1+0x7f8] ;  /* 0x0007f800010d7983 */ /* 0x001ee20000300800 */
[----:B------:R-:W-:-:S03]  /*2e1c0*/  IADD3 R17, P3, PT, R6, R17, RZ ;  /* 0x0000001106117210 */ /* 0x000fc60007f7e0ff */
[----:B------:R-:W-:Y:S01]  /*2e1d0*/  STL [R1+0x820], R18 ;  /* 0x0008201201007387 */ /* 0x000fe20000100800 */
[----:B----4-:R-:W-:-:S05]  /*2e1e0*/  IMAD.X R9, R22, 0x1, R9, P5 ;  /* 0x0000000116097824 */ /* 0x010fca00028e0609 */
[----:B------:R0:W-:Y:S01]  /*2e1f0*/  STL [R1+0x834], R9 ;  /* 0x0008340901007387 */ /* 0x0001e20000100800 */
[----:B------:R-:W-:-:S03]  /*2e200*/  IADD3 R16, P5, PT, R6, R16, RZ ;  /* 0x0000001006107210 */ /* 0x000fc60007fbe0ff */
[----:B0-----:R-:W4:Y:S04]  /*2e210*/  LDL.LU R9, [R1+0x814] ;  /* 0x0008140001097983 */ /* 0x001f280000300800 */
[----:B------:R-:W-:Y:S01]  /*2e220*/  STL [R1+0x818], R17 ;  /* 0x0008181101007387 */ /* 0x000fe20000100800 */
[----:B-----5:R-:W-:-:S05]  /*2e230*/  IMAD.X R12, R22, 0x1, R12, P6 ;  /* 0x00000001160c7824 */ /* 0x020fca00030e060c */
[----:B------:R0:W-:Y:S04]  /*2e240*/  STL [R1+0x82c], R12 ;  /* 0x00082c0c01007387 */ /* 0x0001e80000100800 */
[----:B0-----:R-:W5:Y:S01]  /*2e250*/  LDL.LU R12, [R1+0x7f0] ;  /* 0x0007f000010c7983 */ /* 0x001f620000300800 */
[----:B------:R-:W-:-:S03]  /*2e260*/  IMAD.X R11, R22, 0x1, R11, P1 ;  /* 0x00000001160b7824 */ /* 0x000fc600008e060b */
[----:B------:R-:W-:Y:S04]  /*2e270*/  STL [R1+0x810], R16 ;  /* 0x0008101001007387 */ /* 0x000fe80000100800 */
[----:B------:R0:W-:Y:S04]  /*2e280*/  STL [R1+0x824], R11 ;  /* 0x0008240b01007387 */ /* 0x0001e80000100800 */
[----:B0-----:R-:W5:Y:S01]  /*2e290*/  LDL.LU R11, [R1+0x80c] ;  /* 0x00080c00010b7983 */ /* 0x001f620000300800 */
[C---:B------:R-:W-:Y:S02]  /*2e2a0*/  IADD3 R15, P6, PT, R6.reuse, R15, RZ ;  /* 0x0000000f060f7210 */ /* 0x040fe40007fde0ff */
        /* <DEDUP_REMOVED lines=81> */
[----:B------:R-:W-:-:S04]  /*2e7c0*/  IMAD.X R16, R22, 0x1, R16, P6 ;  /* 0x0000000116107824 */ /* 0x000fc800030e0610 */
[----:B------:R0:W-:Y:S04]  /*2e7d0*/  STL [R1+0x798], R13 ;  /* 0x0007980d01007387 */ /* 0x0001e80000100800 */
[----:B0-----:R-:W3:Y:S04]  /*2e7e0*/  LDL.LU R13, [R1+0x778] ;  /* 0x00077800010d7983 */ /* 0x001ee80000300800 */
[----:B------:R-:W-:Y:S01]  /*2e7f0*/  STL [R1+0x7bc], R17 ;  /* 0x0007bc1101007387 */ /* 0x000fe20000100800 */
[----:B----4-:R-:W-:-:S05]  /*2e800*/  IADD3 R9, P6, PT, R6, R9, RZ ;  /* 0x0000000906097210 */ /* 0x010fca0007fde0ff */
[----:B------:R0:W-:Y:S01]  /*2e810*/  STL [R1+0x790], R9 ;  /* 0x0007900901007387 */ /* 0x0001e20000100800 */
[----:B------:R-:W-:-:S03]  /*2e820*/  IMAD.X R15, R22, 0x1, R15, P1 ;  /* 0x00000001160f7824 */ /* 0x000fc600008e060f */
[----:B0-----:R-:W4:Y:S04]  /*2e830*/  LDL.LU R9, [R1+0x794] ;  /* 0x0007940001097983 */ /* 0x001f280000300800 */
[----:B------:R-:W-:Y:S01]  /*2e840*/  STL [R1+0x7b4], R16 ;  /* 0x0007b41001007387 */ /* 0x000fe20000100800 */
[----:B-----5:R-:W-:-:S05]  /*2e850*/  IADD3 R12, P1, PT, R6, R12, RZ ;  /* 0x0000000c060c7210 */ /* 0x020fca0007f3e0ff */
        /* <DEDUP_REMOVED lines=89> */
[----:B------:R-:W-:-:S03]  /*2edf0*/  IADD3 R15, P1, PT, R6, R15, RZ ;  /* 0x0000000f060f7210 */ /* 0x000fc60007f3e0ff */
[----:B0-----:R-:W3:Y:S04]  /*2ee00*/  LDL.LU R13, [R1+0x6f0] ;  /* 0x0006f000010d7983 */ /* 0x001ee80000300800 */
[----:B------:R-:W-:Y:S01]  /*2ee10*/  STL [R1+0x718], R16 ;  /* 0x0007181001007387 */ /* 0x000fe20000100800 */
[----:B----4-:R-:W-:-:S05]  /*2ee20*/  IMAD.X R9, R22, 0x1, R9, P2 ;  /* 0x0000000116097824 */ /* 0x010fca00010e0609 */
[----:B------:R0:W-:Y:S04]  /*2ee30*/  STL [R1+0x72c], R9 ;  /* 0x00072c0901007387 */ /* 0x0001e80000100800 */
[----:B0-----:R-:W4:Y:S04]  /*2ee40*/  LDL.LU R9, [R1+0x714] ;  /* 0x0007140001097983 */ /* 0x001f280000300800 */
[----:B------:R-:W-:Y:S04]  /*2ee50*/  STL [R1+0x710], R15 ;  /* 0x0007100f01007387 */ /* 0x000fe80000100800 */
[----:B------:R-:W4:Y:S04]  /*2ee60*/  LDL.LU R35, [R1+0x6e8] ;  /* 0x0006e80001237983 */ /* 0x000f280000300800 */
[----:B------:R-:W4:Y:S01]  /*2ee70*/  LDL.LU R34, [R1+0x70c] ;  /* 0x00070c0001227983 */ /* 0x000f220000300800 */
[----:B-----5:R-:W-:-:S03]  /*2ee80*/  IADD3 R12, P2, PT, R6, R12, RZ ;  /* 0x0000000c060c7210 */ /* 0x020fc60007f5e0ff */
        /* <DEDUP_REMOVED lines=15> */
[----:B------:R-:W-:-:S05]  /*2ef80*/  IMAD.X R11, R22, 0x1, R11, P3 ;  /* 0x00000001160b7824 */ /* 0x000fca00018e060b */
        /* <DEDUP_REMOVED lines=18> */
[----:B------:R-:W-:Y:S01]  /*2f0b0*/  IADD3 R35, P6, PT, R6, R35, RZ ;  /* 0x0000002306237210 */ /* 0x000fe20007fde0ff */
[----:B------:R-:W-:Y:S02]  /*2f0c0*/  IMAD.X R34, R22, 0x1, R34, P1 ;  /* 0x0000000116227824 */ /* 0x000fe400008e0622 */
[----:B0-----:R-:W4:Y:S01]  /*2f0d0*/  LDL.LU R9, [R1+0x6a4] ;  /* 0x0006a40001097983 */ /* 0x001f220000300800 */
[----:B-----5:R-:W-:-:S03]  /*2f0e0*/  IADD3 R33, P1, PT, R6, R33, RZ ;  /* 0x0000002106217210 */ /* 0x020fc60007f3e0ff */
        /* <DEDUP_REMOVED lines=27> */
[----:B------:R-:W-:Y:S01]  /*2f2a0*/  STL [R1+0x6d4], R23 ;  /* 0x0006d41701007387 */ /* 0x000fe20000100800 */
[----:B------:R-:W-:Y:S01]  /*2f2b0*/  IADD3 R19, P3, PT, R6, R19, RZ ;  /* 0x0000001306137210 */ /* 0x000fe20007f7e0ff */
[----:B------:R-:W-:-:S02]  /*2f2c0*/  IMAD.X R18, R22, 0x1, R18, P5 ;  /* 0x0000000116127824 */ /* 0x000fc400028e0612 */
[----:B------:R-:W-:Y:S01]  /*2f2d0*/  STL [R1+0x6b0], R21 ;  /* 0x0006b01501007387 */ /* 0x000fe20000100800 */
[----:B------:R-:W-:-:S03]  /*2f2e0*/  IADD3 R11, P5, PT, R6, R11, RZ ;  /* 0x0000000b060b7210 */ /* 0x000fc60007fbe0ff */
[----:B------:R-:W-:Y:S04]  /*2f2f0*/  STL [R1+0x6cc], R20 ;  /* 0x0006cc1401007387 */ /* 0x000fe80000100800 */
[----:B------:R0:W-:Y:S04]  /*2f300*/  STL [R1+0x6a0], R11 ;  /* 0x0006a00b01007387 */ /* 0x0001e80000100800 */
[----:B------:R-:W-:Y:S04]  /*2f310*/  STL [R1+0x6a8], R19 ;  /* 0x0006a81301007387 */ /* 0x000fe80000100800 */
[----:B0-----:R-:W5:Y:S01]  /*2f320*/  LDL.LU R11, [R1+0x69c] ;  /* 0x00069c00010b7983 */ /* 0x001f620000300800 */
[----:B------:R-:W-:-:S03]  /*2f330*/  IMAD.X R17, R22, 0x1, R17, P6 ;  /* 0x0000000116117824 */ /* 0x000fc600030e0611 */
[----:B------:R-:W-:Y:S01]  /*2f340*/  STL [R1+0x6c4], R18 ;  /* 0x0006c41201007387 */ /* 0x000fe20000100800 */
[----:B------:R-:W-:Y:S01]  /*2f350*/  IADD3 R7, P6, PT, R6, R7, RZ ;  /* 0x0000000706077210 */ /* 0x000fe20007fde0ff */
[----:B------:R-:W-:-:S04]  /*2f360*/  IMAD.X R16, R22, 0x1, R16, P1 ;  /* 0x0000000116107824 */ /* 0x000fc800008e0610 */
        /* <DEDUP_REMOVED lines=10> */
[----:B0-----:R-:W3:Y:S04]  /*2f410*/  LDL.LU R13, [R1+0x670] ;  /* 0x00067000010d7983 */ /* 0x001ee80000300800 */
[----:B------:R-:W-:Y:S04]  /*2f420*/  STL [R1+0x6ac], R15 ;  /* 0x0006ac0f01007387 */ /* 0x000fe80000100800 */
[----:B------:R-:W3:Y:S04]  /*2f430*/  LDL.LU R35, [R1+0x68c] ;  /* 0x00068c0001237983 */ /* 0x000ee80000300800 */
[----:B------:R-:W3:Y:S01]  /*2f440*/  LDL.LU R34, [R1+0x668] ;  /* 0x0006680001227983 */ /* 0x000ee20000300800 */
[----:B----4-:R-:W-:-:S03]  /*2f450*/  IMAD.X R9, R22, 0x1, R9, P3 ;  /* 0x0000000116097824 */ /* 0x010fc600018e0609 */
        /* <DEDUP_REMOVED lines=11> */
[----:B0-----:R-:W4:Y:S04]  /*2f510*/  LDL.LU R9, [R1+0x65c] ;  /* 0x00065c0001097983 */ /* 0x001f280000300800 */
[----:B------:R-:W4:Y:S04]  /*2f520*/  LDL.LU R23, [R1+0x638] ;  /* 0x0006380001177983 */ /* 0x000f280000300800 */
[----:B------:R-:W4:Y:S04]  /*2f530*/  LDL.LU R21, [R1+0x654] ;  /* 0x0006540001157983 */ /* 0x000f280000300800 */
[----:B------:R-:W4:Y:S01]  /*2f540*/  LDL.LU R20, [R1+0x630] ;  /* 0x0006300001147983 */ /* 0x000f220000300800 */
[----:B-----5:R-:W-:-:S05]  /*2f550*/  IADD3 R12, P3, PT, R6, R12, RZ ;  /* 0x0000000c060c7210 */ /* 0x020fca0007f7e0ff */
[----:B------:R0:W-:Y:S04]  /*2f560*/  STL [R1+0x680], R12 ;  /* 0x0006800c01007387 */ /* 0x0001e80000100800 */
[----:B------:R-:W5:Y:S04]  /*2f570*/  LDL.LU R19, [R1+0x64c] ;  /* 0x00064c0001137983 */ /* 0x000f680000300800 */
[----:B------:R-:W5:Y:S04]  /*2f580*/  LDL.LU R18, [R1+0x628] ;  /* 0x0006280001127983 */ /* 0x000f680000300800 */
[----:B0-----:R-:W5:Y:S04]  /*2f590*/  LDL.LU R12, [R1+0x644] ;  /* 0x00064400010c7983 */ /* 0x001f680000300800 */
[----:B------:R-:W5:Y:S01]  /*2f5a0*/  LDL.LU R17, [R1+0x620] ;  /* 0x0006200001117983 */ /* 0x000f620000300800 */
[----:B------:R-:W-:-:S05]  /*2f5b0*/  IMAD.X R11, R22, 0x1, R11, P5 ;  /* 0x00000001160b7824 */ /* 0x000fca00028e060b */
[----:B------:R0:W-:Y:S04]  /*2f5c0*/  STL [R1+0x69c], R11 ;  /* 0x00069c0b01007387 */ /* 0x0001e80000100800 */
        /* <DEDUP_REMOVED lines=11> */
[----:B------:R-:W-:Y:S01]  /*2f680*/  IMAD.X R35, R22, 0x1, R35, P1 ;  /* 0x0000000116237824 */ /* 0x000fe200008e0623 */
[----:B------:R-:W-:Y:S02]  /*2f690*/  IADD3 R34, P1, PT, R6, R34, RZ ;  /* 0x0000002206227210 */ /* 0x000fe40007f3e0ff */
[----:B0-----:R-:W3:Y:S01]  /*2f6a0*/  LDL.LU R13, [R1+0x608] ;  /* 0x00060800010d7983 */ /* 0x001ee20000300800 */
[----:B----4-:R-:W-:-:S03]  /*2f6b0*/  IMAD.X R33, R22, 0x1, R33, P2 ;  /* 0x0000000116217824 */ /* 0x010fc600010e0621 */
        /* <DEDUP_REMOVED lines=21> */
[----:B------:R-:W-:-:S03]  /*2f810*/  IADD3 R23, P2, PT, R6, R23, RZ ;  /* 0x0000001706177210 */ /* 0x000fc60007f5e0ff */
[----:B------:R-:W-:Y:S01]  /*2f820*/  STL [R1+0x664], R25 ;  /* 0x0006641901007387 */ /* 0x000fe20000100800 */
[----:B------:R-:W-:Y:S01]  /*2f830*/  IMAD.X R21, R22, 0x1, R21, P3 ;  /* 0x0000000116157824 */ /* 0x000fe200018e0615 */
[----:B------:R-:W-:Y:S02]  /*2f840*/  IADD3 R20, P3, PT, R6, R20, RZ ;  /* 0x0000001406147210 */ /* 0x000fe40007f7e0ff */
[----:B0-----:R-:W4:Y:S04]  /*2f850*/  LDL.LU R9, [R1+0x624] ;  /* 0x0006240001097983 */ /* 0x001f280000300800 */
[----:B------:R-:W-:Y:S04]  /*2f860*/  STL [R1+0x640], R24 ;  /* 0x0006401801007387 */ /* 0x000fe80000100800 */
[----:B------:R-:W-:Y:S01]  /*2f870*/  STL [R1+0x638], R23 ;  /* 0x0006381701007387 */ /* 0x000fe20000100800 */
[----:B-----5:R-:W-:-:S03]  /*2f880*/  IMAD.X R19, R22, 0x1, R19, P5 ;  /* 0x0000000116137824 */ /* 0x020fc600028e0613 */
[----:B------:R-:W-:Y:S01]  /*2f890*/  STL [R1+0x654], R21 ;  /* 0x0006541501007387 */ /* 0x000fe20000100800 */
[----:B------:R-:W-:-:S03]  /*2f8a0*/  IMAD.X R12, R22, 0x1, R12, P6 ;  /* 0x00000001160c7824 */ /* 0x000fc600030e060c */
[----:B------:R-:W-:Y:S01]  /*2f8b0*/  STL [R1+0x630], R20 ;  /* 0x0006301401007387 */ /* 0x000fe20000100800 */
[----:B------:R-:W-:-:S03]  /*2f8c0*/  IADD3 R18, P5, PT, R6, R18, RZ ;  /* 0x0000001206127210 */ /* 0x000fc60007fbe0ff */
[----:B------:R0:W-:Y:S04]  /*2f8d0*/  STL [R1+0x644], R12 ;  /* 0x0006440c01007387 */ /* 0x0001e80000100800 */
[----:B------:R-:W-:Y:S04]  /*2f8e0*/  STL [R1+0x64c], R19 ;  /* 0x00064c1301007387 */ /* 0x000fe80000100800 */
[----:B0-----:R-:W5:Y:S04]  /*2f8f0*/  LDL.LU R12, [R1+0x600] ;  /* 0x00060000010c7983 */ /* 0x001f680000300800 */
[----:B------:R-:W-:Y:S01]  /*2f900*/  STL [R1+0x628], R18 ;  /* 0x0006281201007387 */ /* 0x000fe20000100800 */
[----:B------:R-:W-:-:S05]  /*2f910*/  IMAD.X R11, R22, 0x1, R11, P1 ;  /* 0x00000001160b7824 */ /* 0x000fca00008e060b */
[----:B------:R0:W-:Y:S04]  /*2f920*/  STL [R1+0x63c], R11 ;  /* 0x00063c0b01007387 */ /* 0x0001e80000100800 */
[----:B0-----:R-:W5:Y:S01]  /*2f930*/  LDL.LU R11, [R1+0x61c] ;  /* 0x00061c00010b7983 */ /* 0x001f620000300800 */
[C---:B------:R-:W-:Y:S02]  /*2f940*/  IADD3 R17, P6, PT, R6.reuse, R17, RZ ;  /* 0x0000001106117210 */ /* 0x040fe40007fde0ff */
[----:B------:R-:W-:-:S03]  /*2f950*/  IADD3 R16, P1, PT, R6, R16, RZ ;  /* 0x0000001006107210 */ /* 0x000fc60007f3e0ff */
[----:B------:R-:W-:Y:S01]  /*2f960*/  STL [R1+0x620], R17 ;  /* 0x0006201101007387 */ /* 0x000fe20000100800 */
[----:B------:R-:W-:Y:S01]  /*2f970*/  IMAD.X R7, R22, 0x1, R7, P2 ;  /* 0x0000000116077824 */ /* 0x000fe200010e0607 */
[----:B------:R-:W-:-:S04]  /*2f980*/  IADD3 R15, P2, PT, R6, R15, RZ ;  /* 0x0000000f060f7210 */ /* 0x000fc80007f5e0ff */
        /* <DEDUP_REMOVED lines=89> */
[----:B0-----:R-:W5:Y:S04]  /*2ff20*/  LDL.LU R12, [R1+0x580] ;  /* 0x00058000010c7983 */ /* 0x001f680000300800 */
[----:B------:R-:W-:Y:S01]  /*2ff30*/  STL [R1+0x5c4], R17 ;  /* 0x0005c41101007387 */ /* 0x000fe20000100800 */
[----:B------:R-:W-:-:S05]  /*2ff40*/  IADD3 R11, P2, PT, R6, R11, RZ ;  /* 0x0000000b060b7210 */ /* 0x000fca0007f5e0ff */
[----:B------:R0:W-:Y:S04]  /*2ff50*/  STL [R1+0x598], R11 ;  /* 0x0005980b01007387 */ /* 0x0001e80000100800 */
[----:B0-----:R-:W5:Y:S01]  /*2ff60*/  LDL.LU R11, [R1+0x59c] ;  /* 0x00059c00010b7983 */ /* 0x001f620000300800 */
[----:B------:R-:W-:-:S03]  /*2ff70*/  IMAD.X R15, R22, 0x1, R15, P3 ;  /* 0x00000001160f7824 */ /* 0x000fc600018e060f */
[----:B------:R-:W-:Y:S01]  /*2ff80*/  STL [R1+0x5bc], R16 ;  /* 0x0005bc1001007387 */ /* 0x000fe20000100800 */
[----:B------:R-:W-:-:S05]  /*2ff90*/  IADD3 R7, P3, PT, R6, R7, RZ ;  /* 0x0000000706077210 */ /* 0x000fca0007f7e0ff */
        /* <DEDUP_REMOVED lines=63> */
[----:B------:R-:W-:Y:S01]  /*30390*/  IMAD.X R14, R22, 0x1, R14, P3 ;  /* 0x00000001160e7824 */ /* 0x000fe200018e060e */
[----:B------:R-:W-:-:S04]  /*303a0*/  IADD3 R23, P3, PT, R6, R23, RZ ;  /* 0x0000001706177210 */ /* 0x000fc80007f7e0ff */
        /* <DEDUP_REMOVED lines=24> */
[----:B0-----:R-:W5:Y:S04]  /*30530*/  LDL.LU R12, [R1+0x500] ;  /* 0x00050000010c7983 */ /* 0x001f680000300800 */
[----:B------:R-:W-:Y:S01]  /*30540*/  STL [R1+0x520], R16 ;  /* 0x0005201001007387 */ /* 0x000fe20000100800 */
[----:B------:R-:W-:-:S05]  /*30550*/  IMAD.X R11, R22, 0x1, R11, P5 ;  /* 0x00000001160b7824 */ /* 0x000fca00028e060b */
[----:B------:R0:W-:Y:S04]  /*30560*/  STL [R1+0x534], R11 ;  /* 0x0005340b01007387 */ /* 0x0001e80000100800 */
[----:B0-----:R-:W5:Y:S01]  /*30570*/  LDL.LU R11, [R1+0x51c] ;  /* 0x00051c00010b7983 */ /* 0x001f620000300800 */
[----:B------:R-:W-:-:S05]  /*30580*/  IADD3 R15, P3, PT, R6, R15, RZ ;  /* 0x0000000f060f7210 */ /* 0x000fca0007f7e0ff */
[----:B------:R-:W-:Y:S04]  /*30590*/  STL [R1+0x518], R15 ;  /* 0x0005180f01007387 */ /* 0x000fe80000100800 */
[----:B------:R-:W5:Y:S04]  /*305a0*/  LDL.LU R35, [R1+0x4f8] ;  /* 0x0004f80001237983 */ /* 0x000f680000300800 */
[----:B------:R-:W5:Y:S01]  /*305b0*/  LDL.LU R34, [R1+0x514] ;  /* 0x0005140001227983 */ /* 0x000f620000300800 */
[----:B------:R-:W-:-:S03]  /*305c0*/  IADD3 R7, P5, PT, R6, R7, RZ ;  /* 0x0000000706077210 */ /* 0x000fc60007fbe0ff */
        /* <DEDUP_REMOVED lines=88> */
[----:B0-----:R-:W5:Y:S04]  /*30b50*/  LDL.LU R12, [R1+0x480] ;  /* 0x00048000010c7983 */ /* 0x001f680000300800 */
[----:B------:R-:W-:Y:S04]  /*30b60*/  STL [R1+0x4bc], R15 ;  /* 0x0004bc0f01007387 */ /* 0x000fe80000100800 */
[----:B------:R-:W5:Y:S04]  /*30b70*/  LDL.LU R35, [R1+0x49c] ;  /* 0x00049c0001237983 */ /* 0x000f680000300800 */
[----:B------:R-:W5:Y:S01]  /*30b80*/  LDL.LU R34, [R1+0x478] ;  /* 0x0004780001227983 */ /* 0x000f620000300800 */
[----:B------:R-:W-:-:S03]  /*30b90*/  IMAD.X R11, R22, 0x1, R11, P6 ;  /* 0x00000001160b7824 */ /* 0x000fc600030e060b */
        /* <DEDUP_REMOVED lines=15> */
[----:B------:R-:W-:-:S05]  /*30c90*/  IADD3 R7, P6, PT, R6, R7, RZ ;  /* 0x0000000706077210 */ /* 0x000fca0007fde0ff */
        /* <DEDUP_REMOVED lines=48> */
[----:B------:R-:W-:Y:S04]  /*30fa0*/  STL [R1+0x450], R24 ;  /* 0x0004501801007387 */ /* 0x000fe80000100800 */
        /* <DEDUP_REMOVED lines=8> */
[----:B------:R-:W-:Y:S04]  /*31030*/  STL [R1+0x45c], R19 ;  /* 0x00045c1301007387 */ /* 0x000fe80000100800 */
        /* <DEDUP_REMOVED lines=165> */
[----:B------:R-:W-:Y:S01]  /*31a90*/  STL [R1+0x364], R27 ;  /* 0x0003641b01007387 */ /* 0x000fe20000100800 */
[C---:B------:R-:W-:Y:S02]  /*31aa0*/  IMAD.X R25, R22.reuse, 0x1, R25, P5 ;  /* 0x0000000116197824 */ /* 0x040fe400028e0619 */
[----:B------:R-:W-:Y:S01]  /*31ab0*/  IMAD.X R9, R22, 0x1, R9, P6 ;  /* 0x0000000116097824 */ /* 0x000fe200030e0609 */
[----:B------:R-:W-:Y:S01]  /*31ac0*/  STL [R1+0x11d0], R26 ;  /* 0x0011d01a01007387 */ /* 0x000fe20000100800 */
[----:B------:R-:W-:-:S03]  /*31ad0*/  IADD3 R24, P5, PT, R5, R24, RZ ;  /* 0x0000001805187210 */ /* 0x000fc60007fbe0ff */
[----:B------:R0:W-:Y:S01]  /*31ae0*/  STL [R1+0x354], R9 ;  /* 0x0003540901007387 */ /* 0x0001e20000100800 */
[C---:B------:R-:W-:Y:S01]  /*31af0*/  IADD3 R23, P6, PT, R5.reuse, R23, RZ ;  /* 0x0000001705177210 */ /* 0x040fe20007fde0ff */
[----:B------:R-:W-:Y:S02]  /*31b00*/  IMAD.X R21, R22, 0x1, R21, P1 ;  /* 0x0000000116157824 */ /* 0x000fe400008e0615 */
[----:B------:R-:W-:Y:S01]  /*31b10*/  STL [R1+0x35c], R25 ;  /* 0x00035c1901007387 */ /* 0x000fe20000100800 */
[----:B0-----:R-:W-:Y:S02]  /*31b20*/  SHF.R.S32.HI R9, RZ, 0x1f, R5 ;  /* 0x0000001fff097819 */ /* 0x001fe40000011405 */
[----:B------:R-:W-:Y:S01]  /*31b30*/  IADD3 R20, P1, PT, R5, R20, RZ ;  /* 0x0000001405147210 */ /* 0x000fe20007f3e0ff */
        /* <DEDUP_REMOVED lines=9> */
[----:B0-----:R-:W4:Y:S04]  /*31bd0*/  LDL.LU R12, [R1+0x11ac] ;  /* 0x0011ac00010c7983 */ /* 0x001f280000300800 */
[----:B------:R-:W-:Y:S01]  /*31be0*/  STL [R1+0x11b0], R18 ;  /* 0x0011b01201007387 */ /* 0x000fe20000100800 */
[----:B------:R-:W-:-:S05]  /*31bf0*/  IMAD.X R11, R9, 0x1, R11, P5 ;  /* 0x00000001090b7824 */ /* 0x000fca00028e060b */
[----:B------:R0:W-:Y:S04]  /*31c00*/  STL [R1+0x11c4], R11 ;  /* 0x0011c40b01007387 */ /* 0x0001e80000100800 */
[----:B0-----:R-:W5:Y:S01]  /*31c10*/  LDL.LU R11, [R1+0x1188] ;  /* 0x00118800010b7983 */ /* 0x001f620000300800 */
[C---:B------:R-:W-:Y:S02]  /*31c20*/  IADD3 R17, P3, PT, R5.reuse, R17, RZ ;  /* 0x0000001105117210 */ /* 0x040fe40007f7e0ff */
[----:B------:R-:W-:-:S03]  /*31c30*/  IADD3 R16, P5, PT, R5, R16, RZ ;  /* 0x0000001005107210 */ /* 0x000fc60007fbe0ff */
[----:B------:R-:W-:Y:S01]  /*31c40*/  STL [R1+0x11a8], R17 ;  /* 0x0011a81101007387 */ /* 0x000fe20000100800 */
[----:B------:R-:W-:-:S05]  /*31c50*/  IMAD.X R7, R9, 0x1, R7, P6 ;  /* 0x0000000109077824 */ /* 0x000fca00030e0607 */
[----:B------:R0:W-:Y:S01]  /*31c60*/  STL [R1+0x11bc], R7 ;  /* 0x0011bc0701007387 */ /* 0x0001e20000100800 */
[----:B------:R-:W-:-:S03]  /*31c70*/  IADD3 R15, P6, PT, R5, R15, RZ ;  /* 0x0000000f050f7210 */ /* 0x000fc60007fde0ff */
        /* <DEDUP_REMOVED lines=40> */
[----:B--2---:R-:W-:-:S05]  /*31f00*/  IADD3 R14, P3, PT, R5, R14, RZ ;  /* 0x0000000e050e7210 */ /* 0x004fca0007f7e0ff */
[----:B------:R0:W-:Y:S01]  /*31f10*/  STL [R1+0x1180], R14 ;  /* 0x0011800e01007387 */ /* 0x0001e20000100800 */
[----:B------:R-:W-:Y:S01]  /*31f20*/  IMAD.X R36, R9, 0x1, R36, P5 ;  /* 0x0000000109247824 */ /* 0x000fe200028e0624 */
[----:B------:R-:W-:Y:S02]  /*31f30*/  IADD3 R35, P5, PT, R5, R35, RZ ;  /* 0x0000002305237210 */ /* 0x000fe40007fbe0ff */
[----:B0-----:R-:W2:Y:S01]  /*31f40*/  LDL.LU R14, [R1+0x1144] ;  /* 0x00114400010e7983 */ /* 0x001ea20000300800 */
[----:B---3--:R-:W-:-:S03]  /*31f50*/  IMAD.X R34, R9, 0x1, R34, P6 ;  /* 0x0000000109227824 */ /* 0x008fc600030e0622 */
        /* <DEDUP_REMOVED lines=35> */
[----:B------:R0:W-:Y:S04]  /*32190*/  STL [R1+0x1140], R13 ;  /* 0x0011400d01007387 */ /* 0x0001e80000100800 */
[----:B------:R-:W-:Y:S04]  /*321a0*/  STL [R1+0x1148], R19 ;  /* 0x0011481301007387 */ /* 0x000fe80000100800 */
[----:B0-----:R-:W3:Y:S04]  /*321b0*/  LDL.LU R13, [R1+0x1120] ;  /* 0x00112000010d7983 */ /* 0x001ee80000300800 */
[----:B------:R-:W-:Y:S01]  /*321c0*/  STL [R1+0x1164], R18 ;  /* 0x0011641201007387 */ /* 0x000fe20000100800 */
[----:B----4-:R-:W-:Y:S01]  /*321d0*/  IADD3 R12, P5, PT, R5, R12, RZ ;  /* 0x0000000c050c7210 */ /* 0x010fe20007fbe0ff */
[----:B------:R-:W-:-:S04]  /*321e0*/  IMAD.X R16, R9, 0x1, R16, P6 ;  /* 0x0000000109107824 */ /* 0x000fc800030e0610 */
[----:B------:R0:W-:Y:S04]  /*321f0*/  STL [R1+0x1138], R12 ;  /* 0x0011380c01007387 */ /* 0x0001e80000100800 */
[----:B0-----:R-:W4:Y:S04]  /*32200*/  LDL.LU R12, [R1+0x113c] ;  /* 0x00113c00010c7983 */ /* 0x001f280000300800 */
[----:B------:R-:W-:Y:S01]  /*32210*/  STL [R1+0x115c], R17 ;  /* 0x00115c1101007387 */ /* 0x000fe20000100800 */
[----:B-----5:R-:W-:-:S05]  /*32220*/  IADD3 R11, P6, PT, R5, R11, RZ ;  /* 0x0000000b050b7210 */ /* 0x020fca0007fde0ff */
        /* <DEDUP_REMOVED lines=43> */
[----:B------:R0:W-:Y:S01]  /*324e0*/  STL [R1+0x1134], R7 ;  /* 0x0011340701007387 */ /* 0x0001e20000100800 */
[----:B------:R-:W-:Y:S01]  /*324f0*/  IADD3 R36, P5, PT, R5, R36, RZ ;  /* 0x0000002405247210 */ /* 0x000fe20007fbe0ff */
[----:B------:R-:W-:Y:S02]  /*32500*/  IMAD.X R35, R9, 0x1, R35, P6 ;  /* 0x0000000109237824 */ /* 0x000fe400030e0623 */
[----:B0-----:R-:W5:Y:S01]  /*32510*/  LDL.LU R7, [R1+0x10c4] ;  /* 0x0010c40001077983 */ /* 0x001f620000300800 */
[----:B------:R-:W-:-:S03]  /*32520*/  IADD3 R34, P6, PT, R5, R34, RZ ;  /* 0x0000002205227210 */ /* 0x000fc60007fde0ff */
[----:B------:R-:W-:Y:S04]  /*32530*/  STL [R1+0x1110], R36 ;  /* 0x0011102401007387 */ /* 0x000fe80000100800 */
[----:B------:R-:W-:Y:S04]  /*32540*/  STL [R1+0x112c], R35 ;  /* 0x00112c2301007387 */ /* 0x000fe80000100800 */
[----:B------:R-:W-:Y:S01]  /*32550*/  STL [R1+0x11e8], R34 ;  /* 0x0011e82201007387 */ /* 0x000fe20000100800 */
[----:B--2---:R-:W-:Y:S01]  /*32560*/  IMAD.X R33, R9, 0x1, R33, P1 ;  /* 0x0000000109217824 */ /* 0x004fe200008e0621 */
[----:B------:R-:W-:-:S04]  /*32570*/  IADD3 R32, P1, PT, R5, R32, RZ ;  /* 0x0000002005207210 */ /* 0x000fc80007f3e0ff */
        /* <DEDUP_REMOVED lines=28> */
[----:B------:R-:W-:-:S04]  /*32740*/  IADD3 R18, P3, PT, R5, R18, RZ ;  /* 0x0000001205127210 */ /* 0x000fc80007f7e0ff */
[----:B------:R0:W-:Y:S04]  /*32750*/  STL [R1+0x1100], R14 ;  /* 0x0011000e01007387 */ /* 0x0001e80000100800 */
[----:B------:R-:W-:Y:S01]  /*32760*/  STL [R1+0x1208], R19 ;  /* 0x0012081301007387 */ /* 0x000fe20000100800 */
        /* <DEDUP_REMOVED lines=11> */
[----:B------:R-:W-:Y:S01]  /*32820*/  STL [R1+0x10d4], R16 ;  /* 0x0010d41001007387 */ /* 0x000fe20000100800 */
[----:B-----5:R-:W-:-:S05]  /*32830*/  IMAD.X R11, R9, 0x1, R11, P2 ;  /* 0x00000001090b7824 */ /* 0x020fca00010e060b */
        /* <DEDUP_REMOVED lines=39> */
[----:B------:R0:W-:Y:S04]  /*32ab0*/  STL [R1+0x10b4], R11 ;  /* 0x0010b40b01007387 */ /* 0x0001e80000100800 */
[----:B0-----:R-:W5:Y:S01]  /*32ac0*/  LDL.LU R11, [R1+0x107c] ;  /* 0x00107c00010b7983 */ /* 0x001f620000300800 */
[----:B------:R-:W-:Y:S01]  /*32ad0*/  IMAD.X R36, R9, 0x1, R36, P6 ;  /* 0x0000000109247824 */ /* 0x000fe200030e0624 */
[----:B------:R-:W-:Y:S01]  /*32ae0*/  IADD3 R35, P6, PT, R5, R35, RZ ;  /* 0x0000002305237210 */ /* 0x000fe20007fde0ff */
        /* <DEDUP_REMOVED lines=38> */
[----:B0-----:R-:W5:Y:S04]  /*32d50*/  LDL.LU R7, [R1+0x1058] ;  /* 0x0010580001077983 */ /* 0x001f680000300800 */
[----:B------:R-:W-:Y:S01]  /*32d60*/  STL [R1+0x1228], R18 ;  /* 0x0012281201007387 */ /* 0x000fe20000100800 */
[----:B--2---:R-:W-:Y:S01]  /*32d70*/  IADD3 R14, P6, PT, R5, R14, RZ ;  /* 0x0000000e050e7210 */ /* 0x004fe20007fde0ff */
[----:B------:R-:W-:-:S04]  /*32d80*/  IMAD.X R16, R9, 0x1, R16, P1 ;  /* 0x0000000109107824 */ /* 0x000fc800008e0610 */
[----:B------:R0:W-:Y:S04]  /*32d90*/  STL [R1+0x1070], R14 ;  /* 0x0010700e01007387 */ /* 0x0001e80000100800 */
        /* <DEDUP_REMOVED lines=8> */
[----:B------:R0:W-:Y:S04]  /*32e20*/  STL [R1+0x1060], R12 ;  /* 0x0010600c01007387 */ /* 0x0001e80000100800 */
[----:B0-----:R-:W4:Y:S04]  /*32e30*/  LDL.LU R12, [R1+0x106c] ;  /* 0x00106c00010c7983 */ /* 0x001f280000300800 */
[----:B------:R-:W-:Y:S04]  /*32e40*/  STL [R1+0x1084], R15 ;  /* 0x0010840f01007387 */ /* 0x000fe80000100800 */
[----:B------:R-:W4:Y:S04]  /*32e50*/  LDL.LU R36, [R1+0x1048] ;  /* 0x0010480001247983 */ /* 0x000f280000300800 */
[----:B------:R-:W4:Y:S01]  /*32e60*/  LDL.LU R35, [R1+0x1064] ;  /* 0x0010640001237983 */ /* 0x000f220000300800 */
[----:B-----5:R-:W-:-:S03]  /*32e70*/  IMAD.X R11, R9, 0x1, R11, P3 ;  /* 0x00000001090b7824 */ /* 0x020fc600018e060b */
        /* <DEDUP_REMOVED lines=73> */
[----:B------:R-:W-:-:S02]  /*33310*/  IADD3 R18, P5, PT, R5, R18, RZ ;  /* 0x0000001205127210 */ /* 0x000fc40007fbe0ff */
        /* <DEDUP_REMOVED lines=13> */
[----:B------:R0:W-:Y:S04]  /*333f0*/  STL [R1+0x1014], R13 ;  /* 0x0010140d01007387 */ /* 0x0001e80000100800 */
[----:B0-----:R-:W3:Y:S04]  /*33400*/  LDL.LU R13, [R1+0xfe0] ;  /* 0x000fe000010d7983 */ /* 0x001ee80000300800 */
[----:B------:R-:W-:Y:S04]  /*33410*/  STL [R1+0xff8], R15 ;  /* 0x000ff80f01007387 */ /* 0x000fe80000100800 */
[----:B------:R-:W3:Y:S04]  /*33420*/  LDL.LU R36, [R1+0xffc] ;  /* 0x000ffc0001247983 */ /* 0x000ee80000300800 */
[----:B------:R-:W3:Y:S04]  /*33430*/  LDL.LU R35, [R1+0xfd8] ;  /* 0x000fd80001237983 */ /* 0x000ee80000300800 */
[----:B------:R-:W3:Y:S01]  /*33440*/  LDL.LU R34, [R1+0xff4] ;  /* 0x000ff40001227983 */ /* 0x000ee20000300800 */
[----:B----4-:R-:W-:-:S05]  /*33450*/  IADD3 R12, P3, PT, R5, R12, RZ ;  /* 0x0000000c050c7210 */ /* 0x010fca0007f7e0ff */
        /* <DEDUP_REMOVED lines=18> */
[----:B------:R-:W4:Y:S01]  /*33580*/  LDL.LU R17, [R1+0x1258] ;  /* 0x0012580001117983 */ /* 0x000f220000300800 */
[----:B-----5:R-:W-:-:S05]  /*33590*/  IMAD.X R11, R9, 0x1, R11, P5 ;  /* 0x00000001090b7824 */ /* 0x020fca00028e060b */
        /* <DEDUP_REMOVED lines=15> */
[----:B------:R-:W-:-:S03]  /*33690*/  IMAD.X R34, R9, 0x1, R34, P2 ;  /* 0x0000000109227824 */ /* 0x000fc600010e0622 */
[----:B------:R-:W-:Y:S04]  /*336a0*/  STL [R1+0xffc], R36 ;  /* 0x000ffc2401007387 */ /* 0x000fe80000100800 */
[----:B------:R-:W-:Y:S01]  /*336b0*/  STL [R1+0xfd8], R35 ;  /* 0x000fd82301007387 */ /* 0x000fe20000100800 */
[----:B----4-:R-:W-:-:S03]  /*336c0*/  IADD3 R33, P2, PT, R5, R33, RZ ;  /* 0x0000002105217210 */ /* 0x010fc60007f5e0ff */
        /* <DEDUP_REMOVED lines=29> */
[----:B------:R-:W-:Y:S01]  /*338a0*/  IADD3 R12, P6, PT, R5, R12, RZ ;  /* 0x0000000c050c7210 */ /* 0x000fe20007fde0ff */
[----:B------:R-:W-:Y:S01]  /*338b0*/  STL [R1+0xfbc], R20 ;  /* 0x000fbc1401007387 */ /* 0x000fe20000100800 */
[----:B------:R-:W-:-:S03]  /*338c0*/  IMAD.X R17, R9, 0x1, R17, P1 ;  /* 0x0000000109117824 */ /* 0x000fc600008e0611 */
[----:B------:R0:W-:Y:S04]  /*338d0*/  STL [R1+0xfa0], R12 ;  /* 0x000fa00c01007387 */ /* 0x0001e80000100800 */
[----:B------:R-:W-:Y:S04]  /*338e0*/  STL [R1+0xfa8], R19 ;  /* 0x000fa81301007387 */ /* 0x000fe80000100800 */
[----:B0-----:R-:W4:Y:S04]  /*338f0*/  LDL.LU R12, [R1+0xf80] ;  /* 0x000f8000010c7983 */ /* 0x001f280000300800 */
[----:B------:R-:W-:Y:S01]  /*33900*/  STL [R1+0x1244], R18 ;  /* 0x0012441201007387 */ /* 0x000fe20000100800 */
[----:B-----5:R-:W-:-:S05]  /*33910*/  IADD3 R11, P1, PT, R5, R11, RZ ;  /* 0x0000000b050b7210 */ /* 0x020fca0007f3e0ff */
[----:B------:R0:W-:Y:S04]  /*33920*/  STL [R1+0xf98], R11 ;  /* 0x000f980b01007387 */ /* 0x0001e80000100800 */
        /* <DEDUP_REMOVED lines=8> */
[----:B--2---:R-:W-:-:S05]  /*339b0*/  IADD3 R14, P3, PT, R5, R14, RZ ;  /* 0x0000000e050e7210 */ /* 0x004fca0007f7e0ff */
[----:B------:R0:W-:Y:S04]  /*339c0*/  STL [R1+0xf88], R14 ;  /* 0x000f880e01007387 */ /* 0x0001e80000100800 */
[----:B0-----:R-:W2:Y:S04]  /*339d0*/  LDL.LU R14, [R1+0xf94] ;  /* 0x000f9400010e7983 */ /* 0x001ea80000300800 */
[----:B------:R-:W-:Y:S04]  /*339e0*/  STL [R1+0xfac], R15 ;  /* 0x000fac0f01007387 */ /* 0x000fe80000100800 */
[----:B------:R-:W2:Y:S04]  /*339f0*/  LDL.LU R36, [R1+0xf70] ;  /* 0x000f700001247983 */ /* 0x000ea80000300800 */
[----:B------:R-:W2:Y:S01]  /*33a00*/  LDL.LU R35, [R1+0xf8c] ;  /* 0x000f8c0001237983 */ /* 0x000ea20000300800 */
[----:B---3--:R-:W-:-:S03]  /*33a10*/  IMAD.X R13, R9, 0x1, R13, P5 ;  /* 0x00000001090d7824 */ /* 0x008fc600028e060d */
        /* <DEDUP_REMOVED lines=20> */
[----:B----4-:R-:W-:-:S05]  /*33b60*/  IADD3 R12, P5, PT, R5, R12, RZ ;  /* 0x0000000c050c7210 */ /* 0x010fca0007fbe0ff */
[----:B------:R0:W-:Y:S04]  /*33b70*/  STL [R1+0xf80], R12 ;  /* 0x000f800c01007387 */ /* 0x0001e80000100800 */
        /* <DEDUP_REMOVED lines=49> */
[----:B------:R0:W-:Y:S04]  /*33e90*/  STL [R1+0x126c], R13 ;  /* 0x00126c0d01007387 */ /* 0x0001e80000100800 */
[----:B------:R-:W-:Y:S01]  /*33ea0*/  STL [R1+0xf4c], R19 ;  /* 0x000f4c1301007387 */ /* 0x000fe20000100800 */
        /* <DEDUP_REMOVED lines=10> */
[C---:B------:R-:W-:Y:S02]  /*33f50*/  IADD3 R16, P2, PT, R5.reuse, R16, RZ ;  /* 0x0000001005107210 */ /* 0x040fe40007f5e0ff */
[----:B------:R-:W-:-:S03]  /*33f60*/  IADD3 R15, P3, PT, R5, R15, RZ ;  /* 0x0000000f050f7210 */ /* 0x000fc60007f7e0ff */
[----:B------:R-:W-:Y:S01]  /*33f70*/  STL [R1+0xf28], R16 ;  /* 0x000f281001007387 */ /* 0x000fe20000100800 */
[----:B------:R-:W-:-:S05]  /*33f80*/  IMAD.X R7, R9, 0x1, R7, P5 ;  /* 0x0000000109077824 */ /* 0x000fca00028e0607 */
[----:B------:R0:W-:Y:S04]  /*33f90*/  STL [R1+0xf3c], R7 ;  /* 0x000f3c0701007387 */ /* 0x0001e80000100800 */
[----:B0-----:R-:W5:Y:S04]  /*33fa0*/  LDL.LU R7, [R1+0xf08] ;  /* 0x000f080001077983 */ /* 0x001f680000300800 */
[----:B------:R-:W-:Y:S04]  /*33fb0*/  STL [R1+0xf20], R15 ;  /* 0x000f200f01007387 */ /* 0x000fe80000100800 */
[----:B------:R-:W5:Y:S04]  /*33fc0*/  LDL.LU R36, [R1+0xf24] ;  /* 0x000f240001247983 */ /* 0x000f680000300800 */
[----:B------:R-:W5:Y:S04]  /*33fd0*/  LDL.LU R35, [R1+0xf00] ;  /* 0x000f000001237983 */ /* 0x000f680000300800 */
[----:B------:R-:W5:Y:S01]  /*33fe0*/  LDL.LU R34, [R1+0xf1c] ;  /* 0x000f1c0001227983 */ /* 0x000f620000300800 */
        /* <DEDUP_REMOVED lines=20> */
[----:B---3--:R-:W-:-:S05]  /*34130*/  IMAD.X R13, R9, 0x1, R13, P6 ;  /* 0x00000001090d7824 */ /* 0x008fca00030e060d */
[----:B------:R0:W-:Y:S04]  /*34140*/  STL [R1+0xf34], R13 ;  /* 0x000f340d01007387 */ /* 0x0001e80000100800 */
        /* <DEDUP_REMOVED lines=66> */
[----:B0-----:R-:W5:Y:S04]  /*34570*/  LDL.LU R11, [R1+0xebc] ;  /* 0x000ebc00010b7983 */ /* 0x001f680000300800 */
[----:B------:R-:W-:Y:S04]  /*34580*/  STL [R1+0xed4], R15 ;  /* 0x000ed40f01007387 */ /* 0x000fe80000100800 */
[----:B------:R-:W5:Y:S04]  /*34590*/  LDL.LU R36, [R1+0xe98] ;  /* 0x000e980001247983 */ /* 0x000f680000300800 */
[----:B------:R-:W5:Y:S04]  /*345a0*/  LDL.LU R35, [R1+0xeb4] ;  /* 0x000eb40001237983 */ /* 0x000f680000300800 */
[----:B------:R-:W5:Y:S01]  /*345b0*/  LDL.LU R34, [R1+0xe90] ;  /* 0x000e900001227983 */ /* 0x000f620000300800 */
[----:B------:R-:W-:-:S05]  /*345c0*/  IMAD.X R7, R9, 0x1, R7, P6 ;  /* 0x0000000109077824 */ /* 0x000fca00030e0607 */
        /* <DEDUP_REMOVED lines=19> */
[----:B--2---:R-:W-:-:S05]  /*34700*/  IADD3 R14, P6, PT, R5, R14, RZ ;  /* 0x0000000e050e7210 */ /* 0x004fca0007fde0ff */
[----:B------:R0:W-:Y:S04]  /*34710*/  STL [R1+0xea8], R14 ;  /* 0x000ea80e01007387 */ /* 0x0001e80000100800 */
        /* <DEDUP_REMOVED lines=8> */
[----:B0-----:R-:W4:Y:S01]  /*347a0*/  LDL.LU R12, [R1+0xe64] ;  /* 0x000e6400010c7983 */ /* 0x001f220000300800 */
[----:B-----5:R-:W-:-:S05]  /*347b0*/  IMAD.X R11, R9, 0x1, R11, P2 ;  /* 0x00000001090b7824 */ /* 0x020fca00010e060b */
        /* <DEDUP_REMOVED lines=40> */
[----:B------:R0:W-:Y:S04]  /*34a40*/  STL [R1+0xe6c], R7 ;  /* 0x000e6c0701007387 */ /* 0x0001e80000100800 */
        /* <DEDUP_REMOVED lines=50> */
[----:B0-----:R-:W3:Y:S01]  /*34d70*/  LDL.LU R13, [R1+0xdd8] ;  /* 0x000dd800010d7983 */ /* 0x001ee20000300800 */
[----:B----4-:R-:W-:-:S05]  /*34d80*/  IADD3 R12, P2, PT, R5, R12, RZ ;  /* 0x0000000c050c7210 */ /* 0x010fca0007f5e0ff */
[----:B------:R0:W-:Y:S01]  /*34d90*/  STL [R1+0xe30], R12 ;  /* 0x000e300c01007387 */ /* 0x0001e20000100800 */
[----:B------:R-:W-:Y:S01]  /*34da0*/  IMAD.X R36, R9, 0x1, R36, P3 ;  /* 0x0000000109247824 */ /* 0x000fe200018e0624 */
[----:B------:R-:W-:Y:S02]  /*34db0*/  IADD3 R35, P3, PT, R5, R35, RZ ;  /* 0x0000002305237210 */ /* 0x000fe40007f7e0ff */
[----:B0-----:R-:W4:Y:S01]  /*34dc0*/  LDL.LU R12, [R1+0xdf4] ;  /* 0x000df400010c7983 */ /* 0x001f220000300800 */
[----:B-----5:R-:W-:-:S03]  /*34dd0*/  IMAD.X R34, R9, 0x1, R34, P5 ;  /* 0x0000000109227824 */ /* 0x020fc600028e0622 */
        /* <DEDUP_REMOVED lines=54> */
[----:B------:R-:W3:Y:S04]  /*35140*/  LDL.LU R35, [R1+0xddc] ;  /* 0x000ddc0001237983 */ /* 0x000ee80000300800 */
[----:B------:R-:W3:Y:S01]  /*35150*/  LDL.LU R34, [R1+0xdb8] ;  /* 0x000db80001227983 */ /* 0x000ee20000300800 */
[----:B----4-:R-:W-:-:S05]  /*35160*/  IMAD.X R12, R9, 0x1, R12, P1 ;  /* 0x00000001090c7824 */ /* 0x010fca00008e060c */
        /* <DEDUP_REMOVED lines=29> */
[----:B0-----:R-:W2:Y:S01]  /*35340*/  LDL.LU R14, [R1+0x12c4] ;  /* 0x0012c400010e7983 */ /* 0x001ea20000300800 */
[----:B---3--:R-:W-:-:S05]  /*35350*/  IMAD.X R13, R9, 0x1, R13, P3 ;  /* 0x00000001090d7824 */ /* 0x008fca00018e060d */
[----:B------:R0:W-:Y:S01]  /*35360*/  STL [R1+0xde4], R13 ;  /* 0x000de40d01007387 */ /* 0x0001e20000100800 */
[----:B------:R-:W-:Y:S01]  /*35370*/  IADD3 R36, P3, PT, R5, R36, RZ ;  /* 0x0000002405247210 */ /* 0x000fe20007f7e0ff */
[----:B------:R-:W-:Y:S02]  /*35380*/  IMAD.X R35, R9, 0x1, R35, P5 ;  /* 0x0000000109237824 */ /* 0x000fe400028e0623 */
[----:B0-----:R-:W3:Y:S01]  /*35390*/  LDL.LU R13, [R1+0xd78] ;  /* 0x000d7800010d7983 */ /* 0x001ee20000300800 */
[----:B------:R-:W-:-:S03]  /*353a0*/  IADD3 R34, P5, PT, R5, R34, RZ ;  /* 0x0000002205227210 */ /* 0x000fc60007fbe0ff */
[----:B------:R-:W-:Y:S04]  /*353b0*/  STL [R1+0xdc0], R36 ;  /* 0x000dc02401007387 */ /* 0x000fe80000100800 */
[----:B------:R-:W-:Y:S01]  /*353c0*/  STL [R1+0xddc], R35 ;  /* 0x000ddc2301007387 */ /* 0x000fe20000100800 */
        /* <DEDUP_REMOVED lines=33> */
[----:B------:R-:W-:Y:S04]  /*355e0*/  STL [R1+0xd9c], R19 ;  /* 0x000d9c1301007387 */ /* 0x000fe80000100800 */
        /* <DEDUP_REMOVED lines=185> */
[----:B------:R0:W-:Y:S04]  /*36180*/  STL [R1+0xcdc], R14 ;  /* 0x000cdc0e01007387 */ /* 0x0001e80000100800 */
[----:B------:R-:W-:Y:S04]  /*36190*/  STL [R1+0xce4], R19 ;  /* 0x000ce41301007387 */ /* 0x000fe80000100800 */
        /* <DEDUP_REMOVED lines=188> */
[----:B------:R-:W-:Y:S01]  /*36d60*/  IMAD.X R7, R9, 0x1, R7, P1 ;  /* 0x0000000109077824 */ /* 0x000fe200008e0607 */
[----:B------:R-:W-:-:S04]  /*36d70*/  IADD3 R16, P1, PT, R5, R16, RZ ;  /* 0x0000001005107210 */ /* 0x000fc80007f3e0ff */
[----:B------:R0:W-:Y:S04]  /*36d80*/  STL [R1+0xbf4], R7 ;  /* 0x000bf40701007387 */ /* 0x0001e80000100800 */
[----:B0-----:R-:W5:Y:S04]  /*36d90*/  LDL.LU R7, [R1+0xbb8] ;  /* 0x000bb80001077983 */ /* 0x001f680000300800 */
[----:B------:R-:W-:Y:S01]  /*36da0*/  STL [R1+0xbd8], R17 ;  /* 0x000bd81101007387 */ /* 0x000fe20000100800 */
[----:B--2---:R-:W-:Y:S01]  /*36db0*/  IMAD.X R14, R9, 0x1, R14, P2 ;  /* 0x00000001090e7824 */ /* 0x004fe200010e060e */
[----:B------:R-:W-:-:S04]  /*36dc0*/  IADD3 R15, P2, PT, R5, R15, RZ ;  /* 0x0000000f050f7210 */ /* 0x000fc80007f5e0ff */
[----:B------:R0:W-:Y:S04]  /*36dd0*/  STL [R1+0xbec], R14 ;  /* 0x000bec0e01007387 */ /* 0x0001e80000100800 */
        /* <DEDUP_REMOVED lines=94> */
[----:B------:R-:W-:Y:S04]  /*373c0*/  STL [R1+0xb74], R16 ;  /* 0x000b741001007387 */ /* 0x000fe80000100800 */
[----:B------:R-:W5:Y:S04]  /*373d0*/  LDL.LU R36, [R1+0xb54] ;  /* 0x000b540001247983 */ /* 0x000f680000300800 */
[----:B------:R0:W-:Y:S04]  /*373e0*/  STL [R1+0xb6c], R15 ;  /* 0x000b6c0f01007387 */ /* 0x0001e80000100800 */
[----:B------:R-:W5:Y:S01]  /*373f0*/  LDL.LU R35, [R1+0x344] ;  /* 0x0003440001237983 */ /* 0x000f620000300800 */
[----:B--2---:R-:W-:-:S05]  /*37400*/  IADD3 R14, P3, PT, R5, R14, RZ ;  /* 0x0000000e050e7210 */ /* 0x004fca0007f7e0ff */
[----:B------:R1:W-:Y:S04]  /*37410*/  STL [R1+0x340], R14 ;  /* 0x0003400e01007387 */ /* 0x0003e80000100800 */
[----:B------:R-:W2:Y:S04]  /*37420*/  LDL.LU R34, [R1+0x328] ;  /* 0x0003280001227983 */ /* 0x000ea80000300800 */
[----:B------:R-:W2:Y:S01]  /*37430*/  LDL.LU R33, [R1+0x33c] ;  /* 0x00033c0001217983 */ /* 0x000ea20000300800 */
[----:B---3--:R-:W-:-:S05]  /*37440*/  IMAD.X R13, R9, 0x1, R13, P5 ;  /* 0x00000001090d7824 */ /* 0x008fca00028e060d */
        /* <DEDUP_REMOVED lines=14> */
[----:B0-----:R-:W2:Y:S04]  /*37530*/  LDL R15, [R1+0x12d4] ;  /* 0x0012d400010f7983 */ /* 0x001ea80000100800 */
[----:B------:R-:W2:Y:S04]  /*37540*/  LDL.LU R19, [R1+0x304] ;  /* 0x0003040001137983 */ /* 0x000ea80000300800 */
[----:B------:R-:W2:Y:S04]  /*37550*/  LDL.LU R18, [R1+0x2e8] ;  /* 0x0002e80001127983 */ /* 0x000ea80000300800 */
[----:B------:R-:W2:Y:S04]  /*37560*/  LDL.LU R17, [R1+0x2fc] ;  /* 0x0002fc0001117983 */ /* 0x000ea80000300800 */
[----:B------:R-:W2:Y:S04]  /*37570*/  LDL.LU R16, [R1+0x2e0] ;  /* 0x0002e00001107983 */ /* 0x000ea80000300800 */
[----:B-1----:R-:W2:Y:S01]  /*37580*/  LDL.LU R14, [R1+0x2f4] ;  /* 0x0002f400010e7983 */ /* 0x002ea20000300800 */
[----:B----4-:R-:W-:-:S05]  /*37590*/  IADD3 R12, P5, PT, R5, R12, RZ ;  /* 0x0000000c050c7210 */ /* 0x010fca0007fbe0ff */
[----:B------:R0:W-:Y:S04]  /*375a0*/  STL [R1+0x338], R12 ;  /* 0x0003380c01007387 */ /* 0x0001e80000100800 */
[----:B---3--:R-:W3:Y:S04]  /*375b0*/  LDL.LU R13, [R1+0x2ec] ;  /* 0x0002ec00010d7983 */ /* 0x008ee80000300800 */
[----:B0-----:R-:W4:Y:S01]  /*375c0*/  LDL.LU R12, [R1+0x2e4] ;  /* 0x0002e400010c7983 */ /* 0x001f220000300800 */
[----:B-----5:R-:W-:-:S05]  /*375d0*/  IMAD.X R11, R9, 0x1, R11, P6 ;  /* 0x00000001090b7824 */ /* 0x020fca00030e060b */
[----:B------:R0:W-:Y:S04]  /*375e0*/  STL [R1+0xb5c], R11 ;  /* 0x000b5c0b01007387 */ /* 0x0001e80000100800 */
[----:B0-----:R-:W5:Y:S01]  /*375f0*/  LDL.LU R11, [R1+0x2dc] ;  /* 0x0002dc00010b7983 */ /* 0x001f620000300800 */
[----:B------:R-:W-:Y:S01]  /*37600*/  IADD3 R7, P6, PT, R5, R7, RZ ;  /* 0x0000000705077210 */ /* 0x000fe20007fde0ff */
[----:B------:R-:W-:-:S04]  /*37610*/  IMAD.X R36, R9, 0x1, R36, P1 ;  /* 0x0000000109247824 */ /* 0x000fc800008e0624 */
[----:B------:R0:W-:Y:S01]  /*37620*/  STL [R1+0x330], R7 ;  /* 0x0003300701007387 */ /* 0x0001e20000100800 */
[----:B------:R-:W1:Y:S01]  /*37630*/  SYNCS.PHASECHK.TRANS64.TRYWAIT P1, [UR11], R8 ;  /* 0x00000008ff0075a7 */ /* 0x000e62000802110b */
[----:B------:R-:W-:Y:S02]  /*37640*/  IMAD.X R35, R9, 0x1, R35, P2 ;  /* 0x0000000109237824 */ /* 0x000fe400010e0623 */
[----:B------:R1:W-:Y:S04]  /*37650*/  STL [R1+0xb54], R36 ;  /* 0x000b542401007387 */ /* 0x0003e80000100800 */
[----:B------:R1:W-:Y:S01]  /*37660*/  STL [R1+0x344], R35 ;  /* 0x0003442301007387 */ /* 0x0003e20000100800 */
[----:B------:R-:W-:Y:S01]  /*37670*/  PRMT R10, RZ, 0x7610, R10 ;  /* 0x00007610ff0a7816 */ /* 0x000fe2000000000a */
[----:B0-----:R-:W0:Y:S01]  /*37680*/  LDC R7, c[0x0][0x3a0] ;  /* 0x0000e800ff077b82 */ /* 0x001e220000000800 */
[----:B--2---:R-:W-:Y:S01]  /*37690*/  IADD3 R34, P2, PT, R5, R34, RZ ;  /* 0x0000002205227210 */ /* 0x004fe20007f5e0ff */
[----:B------:R-:W-:-:S04]  /*376a0*/  IMAD.X R33, R9, 0x1, R33, P3 ;  /* 0x0000000109217824 */ /* 0x000fc800018e0621 */
[----:B------:R2:W-:Y:S04]  /*376b0*/  STL [R1+0x328], R34 ;  /* 0x0003282201007387 */ /* 0x0005e80000100800 */
[----:B------:R2:W-:Y:S01]  /*376c0*/  STL [R1+0x33c], R33 ;  /* 0x00033c2101007387 */ /* 0x0005e20000100800 */
[----:B------:R-:W-:Y:S01]  /*376d0*/  IADD3 R32, P3, PT, R5, R32, RZ ;  /* 0x0000002005207210 */ /* 0x000fe20007f7e0ff */
[----:B------:R-:W-:-:S04]  /*376e0*/  IMAD.X R31, R9, 0x1, R31, P5 ;  /* 0x00000001091f7824 */ /* 0x000fc800028e061f */
[----:B------:R2:W-:Y:S01]  /*376f0*/  STL [R1+0x320], R32 ;  /* 0x0003202001007387 */ /* 0x0005e20000100800 */
[----:B------:R-:W-:-:S03]  /*37700*/  IADD3 R30, P5, PT, R5, R30, RZ ;  /* 0x0000001e051e7210 */ /* 0x000fc60007fbe0ff */
[----:B------:R2:W-:Y:S01]  /*37710*/  STL [R1+0x334], R31 ;  /* 0x0003341f01007387 */ /* 0x0005e20000100800 */
[----:B------:R-:W-:-:S03]  /*37720*/  IMAD.X R29, R9, 0x1, R29, P6 ;  /* 0x00000001091d7824 */ /* 0x000fc600030e061d */
        /* <DEDUP_REMOVED lines=19> */
[----:B------:R-:W-:-:S03]  /*37860*/  VIADD R15, R15, 0x1 ;  /* 0x000000010f0f7836 */ /* 0x000fc60000000000 */
[----:B------:R2:W-:Y:S01]  /*37870*/  STL [R1+0x2f0], R20 ;  /* 0x0002f01401007387 */ /* 0x0005e20000100800 */
[----:B------:R-:W-:-:S03]  /*37880*/  IMAD.X R19, R9, 0x1, R19, P2 ;  /* 0x0000000109137824 */ /* 0x000fc600010e0613 */
[----:B------:R2:W-:Y:S01]  /*37890*/  STL [R1+0x12d8], R15 ;  /* 0x0012d80f01007387 */ /* 0x0005e20000100800 */
[----:B------:R-:W-:Y:S01]  /*378a0*/  IADD3 R18, P2, PT, R5, R18, RZ ;  /* 0x0000001205127210 */ /* 0x000fe20007f5e0ff */
[----:B------:R-:W-:Y:S02]  /*378b0*/  IMAD.X R17, R9, 0x1, R17, P3 ;  /* 0x0000000109117824 */ /* 0x000fe400018e0611 */
[----:B------:R2:W-:Y:S01]  /*378c0*/  STL [R1+0x304], R19 ;  /* 0x0003041301007387 */ /* 0x0005e20000100800 */
[----:B------:R-:W-:-:S03]  /*378d0*/  IADD3 R16, P3, PT, R5, R16, RZ ;  /* 0x0000001005107210 */ /* 0x000fc60007f7e0ff */
[----:B------:R2:W-:Y:S01]  /*378e0*/  STL [R1+0x2e8], R18 ;  /* 0x0002e81201007387 */ /* 0x0005e20000100800 */
[----:B------:R-:W-:-:S03]  /*378f0*/  IMAD.X R14, R9, 0x1, R14, P5 ;  /* 0x00000001090e7824 */ /* 0x000fc600028e060e */
[----:B------:R2:W-:Y:S04]  /*37900*/  STL [R1+0x2fc], R17 ;  /* 0x0002fc1101007387 */ /* 0x0005e80000100800 */
[----:B------:R2:W-:Y:S04]  /*37910*/  STL [R1+0x2e0], R16 ;  /* 0x0002e01001007387 */ /* 0x0005e80000100800 */
[----:B------:R2:W-:Y:S01]  /*37920*/  STL [R1+0x2f4], R14 ;  /* 0x0002f40e01007387 */ /* 0x0005e20000100800 */
[C---:B---3--:R-:W-:Y:S02]  /*37930*/  IMAD.X R13, R9.reuse, 0x1, R13, P6 ;  /* 0x00000001090d7824 */ /* 0x048fe400030e060d */
[----:B----4-:R-:W-:-:S03]  /*37940*/  IMAD.X R12, R9, 0x1, R12, P2 ;  /* 0x00000001090c7824 */ /* 0x010fc600010e060c */
[----:B------:R2:W-:Y:S04]  /*37950*/  STL [R1+0x2ec], R13 ;  /* 0x0002ec0d01007387 */ /* 0x0005e80000100800 */
[----:B------:R2:W-:Y:S01]  /*37960*/  STL [R1+0x2e4], R12 ;  /* 0x0002e40c01007387 */ /* 0x0005e20000100800 */
[----:B0-----:R-:W-:Y:S01]  /*37970*/  IMAD R7, R15, -0x80, R7 ;  /* 0xffffff800f077824 */ /* 0x001fe200078e0207 */
[----:B------:R-:W-:Y:S01]  /*37980*/  IADD3 R2, P5, PT, R5, R2, RZ ;  /* 0x0000000205027210 */ /* 0x000fe20007fbe0ff */
[----:B-----5:R-:W-:-:S05]  /*37990*/  IMAD.X R11, R9, 0x1, R11, P3 ;  /* 0x00000001090b7824 */ /* 0x020fca00018e060b */
[----:B------:R2:W-:Y:S04]  /*379a0*/  STL [R1+0x2dc], R11 ;  /* 0x0002dc0b01007387 */ /* 0x0005e80000100800 */
[----:B------:R2:W-:Y:S01]  /*379b0*/  STL.S16 [R1+0x230], R10 ;  /* 0x0002300a01007387 */ /* 0x0005e20000100600 */
[----:B------:R-:W-:Y:S01]  /*379c0*/  IADD3 R0, P3, PT, R5, R0, RZ ;  /* 0x0000000005007210 */ /* 0x000fe20007f7e0ff */
[----:B------:R-:W-:Y:S01]  /*379d0*/  IMAD.X R4, R9, 0x1, R4, P5 ;  /* 0x0000000109047824 */ /* 0x000fe200028e0604 */
[C---:B------:R-:W-:Y:S02]  /*379e0*/  ISETP.GT.AND P2, PT, R7.reuse, RZ, PT ;  /* 0x000000ff0700720c */ /* 0x040fe40003f44270 */
[----:B------:R-:W-:Y:S01]  /*379f0*/  ISETP.GT.AND P6, PT, R7, 0x1, PT ;  /* 0x000000010700780c */ /* 0x000fe20003fc4270 */
[----:B------:R-:W-:Y:S01]  /*37a00*/  IMAD.X R3, R9, 0x1, R3, P3 ;  /* 0x0000000109037824 */ /* 0x000fe200018e0603 */
[----:B-1----:R-:W-:Y:S11]  /*37a10*/  @!P1 BRA `(.L_x_8) ;  /* 0x0000029400789947 */ /* 0x002ff60003800000 */
.L_x_16:
[----:B------:R0:W-:Y:S04]  /*37a20*/  STL [R1+0x19e4], R4 ;  /* 0x0019e40401007387 */ /* 0x0001e80000100800 */
[----:B0-----:R-:W3:Y:S01]  /*37a30*/  LDL R4, [R1+0x230] ;  /* 0x0002300001047983 */ /* 0x001ee20000100800 */
[----:B------:R-:W-:Y:S01]  /*37a40*/  @P2 IMAD.MOV.U32 R8, RZ, RZ, R0 ;  /* 0x000000ffff082224 */ /* 0x000fe200078e0000 */
[----:B------:R-:W-:Y:S01]  /*37a50*/  ISETP.GT.AND P1, PT, R7, 0x2, PT ;  /* 0x000000020700780c */ /* 0x000fe20003f24270 */
[----:B------:R-:W-:Y:S01]  /*37a60*/  @P2 IMAD.MOV.U32 R9, RZ, RZ, R3 ;  /* 0x000000ffff092224 */ /* 0x000fe200078e0003 */
        /* <DEDUP_REMOVED lines=21> */
[----:B0-2---:R-:W-:-:S03]  /*37bc0*/  PRMT R34, RZ, 0x7610, R34 ;  /* 0x00007610ff227816 */ /* 0x005fc60000000022 */
        /* <DEDUP_REMOVED lines=53> */
[----:B---3--:R-:W2:Y:S04]  /*37f20*/  @P2 LDG.E.U8 R4, desc[UR20][R8.64] ;  /* 0x0000001408042981 */ /* 0x008ea8000c1e1100 */
        /* <DEDUP_REMOVED lines=47> */
[----:B--2---:R0:W-:Y:S04]  /*38220*/  @P2 STL [R1+0x230], R4 ;  /* 0x0002300401002387 */ /* 0x0041e80000100800 */
[----:B0-----:R-:W2:Y:S01]  /*38230*/  LDL.LU R4, [R1+0x19e4] ;  /* 0x0019e40001047983 */ /* 0x001ea20000300800 */
[----:B------:R-:W-:-:S02]  /*38240*/  @P2 IMAD.MOV.U32 R8, RZ, RZ, R2 ;  /* 0x000000ffff082224 */ /* 0x000fc400078e0002 */
[----:B--2---:R-:W-:-:S05]  /*38250*/  @P2 IMAD.MOV.U32 R9, RZ, RZ, R4 ;  /* 0x000000ffff092224 */ /* 0x004fca00078e0004 */
[----:B------:R-:W2:Y:S04]  /*38260*/  @P2 LDG.E.U8 R34, desc[UR20][R8.64] ;  /* 0x0000001408222981 */ /* 0x000ea8000c1e1100 */
[----:B------:R-:W-:Y:S04]  /*38270*/  STL [R1+0x16f4], R2 ;  /* 0x0016f40201007387 */ /* 0x000fe80000100800 */
[----:B------:R-:W-:Y:S04]  /*38280*/  STL [R1+0x1728], R2 ;  /* 0x0017280201007387 */ /* 0x000fe80000100800 */
[----:B------:R-:W-:Y:S04]  /*38290*/  STL [R1+0x17c8], R2 ;  /* 0x0017c80201007387 */ /* 0x000fe80000100800 */
[----:B------:R-:W-:Y:S04]  /*382a0*/  STL [R1+0x16f0], R4 ;  /* 0x0016f00401007387 */ /* 0x000fe80000100800 */
[----:B------:R-:W-:Y:S04]  /*382b0*/  STL [R1+0x172c], R4 ;  /* 0x00172c0401007387 */ /* 0x000fe80000100800 */
[----:B------:R-:W-:Y:S04]  /*382c0*/  STL [R1+0x17cc], R4 ;  /* 0x0017cc0401007387 */ /* 0x000fe80000100800 */
[----:B--2---:R0:W-:Y:S04]  /*382d0*/  STL [R1+0x22c], R34 ;  /* 0x00022c2201007387 */ /* 0x0041e80000100800 */
[----:B0-----:R-:W2:Y:S04]  /*382e0*/  LDL.LU R34, [R1+0x19e0] ;  /* 0x0019e00001227983 */ /* 0x001ea80000300800 */
[----:B------:R-:W3:Y:S04]  /*382f0*/  LDL R8, [R1+0x2dc] ;  /* 0x0002dc0001087983 */ /* 0x000ee80000100800 */
[----:B------:R-:W3:Y:S01]  /*38300*/  LDL R9, [R1+0x2e0] ;  /* 0x0002e00001097983 */ /* 0x000ee20000100800 */
[----:B------:R-:W-:-:S02]  /*38310*/  PRMT R43, RZ, 0x7610, R43 ;  /* 0x00007610ff2b7816 */ /* 0x000fc4000000002b */
[----:B---3--:R-:W-:-:S04]  /*38320*/  @P6 LOP3.LUT R9, R9, R8, RZ, 0x3c, !PT ;  /* 0x0000000809096212 */ /* 0x008fc800078e3cff */
[----:B------:R-:W-:-:S04]  /*38330*/  @P6 LOP3.LUT R8, R9, R8, RZ, 0x3c, !PT ;  /* 0x0000000809086212 */ /* 0x000fc800078e3cff */
[----:B------:R-:W-:-:S05]  /*38340*/  @P6 LOP3.LUT R9, R9, R8, RZ, 0x3c, !PT ;  /* 0x0000000809096212 */ /* 0x000fca00078e3cff */
[----:B------:R-:W3:Y:S04]  /*38350*/  @P6 LDG.E.U8 R43, desc[UR20][R8.64] ;  /* 0x00000014082b6981 */ /* 0x000ee8000c1e1100 */
[----:B---3--:R0:W-:Y:S04]  /*38360*/  STL [R1+0x228], R43 ;  /* 0x0002282b01007387 */ /* 0x0081e80000100800 */
[----:B0-----:R-:W3:Y:S04]  /*38370*/  LDL.LU R43, [R1+0x19dc] ;  /* 0x0019dc00012b7983 */ /* 0x001ee80000300800 */
[----:B------:R-:W4:Y:S04]  /*38380*/  LDL R8, [R1+0x2e4] ;  /* 0x0002e40001087983 */ /* 0x000f280000100800 */
[----:B------:R-:W4:Y:S01]  /*38390*/  LDL R9, [R1+0x2e8] ;  /* 0x0002e80001097983 */ /* 0x000f220000100800 */
[----:B--2---:R-:W-:-:S02]  /*383a0*/  PRMT R34, RZ, 0x7610, R34 ;  /* 0x00007610ff227816 */ /* 0x004fc40000000022 */
[----:B----4-:R-:W-:-:S04]  /*383b0*/  @P6 LOP3.LUT R9, R9, R8, RZ, 0x3c, !PT ;  /* 0x0000000809096212 */ /* 0x010fc800078e3cff */
[----:B------:R-:W-:-:S04]  /*383c0*/  @P6 LOP3.LUT R8, R9, R8, RZ, 0x3c, !PT ;  /* 0x0000000809086212 */ /* 0x000fc800078e3cff */
[----:B------:R-:W-:-:S05]  /*383d0*/  @P6 LOP3.LUT R9, R9, R8, RZ, 0x3c, !PT ;  /* 0x0000000809096212 */ /* 0x000fca00078e3cff */
[----:B------:R-:W2:Y:S04]  /*383e0*/  @P6 LDG.E.U8 R34, desc[UR20][R8.64] ;  /* 0x0000001408226981 */ /* 0x000ea8000c1e1100 */
[----:B--2---:R0:W-:Y:S04]  /*383f0*/  STL [R1+0x224], R34 ;  /* 0x0002242201007387 */ /* 0x0041e80000100800 */
[----:B0-----:R-:W2:Y:S04]  /*38400*/  LDL.LU R34, [R1+0x19d8] ;  /* 0x0019d80001227983 */ /* 0x001ea80000300800 */
[----:B------:R-:W4:Y:S04]  /*38410*/  LDL R8, [R1+0x2ec] ;  /* 0x0002ec0001087983 */ /* 0x000f280000100800 */
[----:B------:R-:W4:Y:S01]  /*38420*/  LDL R9, [R1+0x2f0] ;  /* 0x0002f00001097983 */ /* 0x000f220000100800 */
[----:B---3--:R-:W-:-:S02]  /*38430*/  PRMT R43, RZ, 0x7610, R43 ;  /* 0x00007610ff2b7816 */ /* 0x008fc4000000002b */
[----:B----4-:R-:W-:-:S04]  /*38440*/  @P1 LOP3.LUT R9, R9, R8, RZ, 0x3c, !PT ;  /* 0x0000000809091212 */ /* 0x010fc800078e3cff */
        /* <DEDUP_REMOVED lines=11> */
[----:B------:R-:W2:Y:S01]  /*38500*/  @P1 LDG.E.U8 R34, desc[UR20][R8.64] ;  /* 0x0000001408221981 */ /* 0x000ea2000c1e1100 */
[----:B------:R-:W-:-:S03]  /*38510*/  ISETP.GT.AND P2, PT, R7, 0x3, PT ;  /* 0x000000030700780c */ /* 0x000fc60003f44270 */
        /* <DEDUP_REMOVED lines=137> */
[----:B------:R-:W-:-:S02]  /*38db0*/  PRMT R44, RZ, 0x7610, R44 ;  /* 0x00007610ff2c7816 */ /* 0x000fc4000000002c */
[----:B----4-:R-:W-:-:S04]  /*38dc0*/  @P3 LOP3.LUT R9, R9, R8, RZ, 0x3c, !PT ;  /* 0x0000000809093212 */ /* 0x010fc800078e3cff */
[----:B------:R-:W-:-:S04]  /*38dd0*/  @P3 LOP3.LUT R8, R9, R8, RZ, 0x3c, !PT ;  /* 0x0000000809083212 */ /* 0x000fc800078e3cff */
[----:B------:R-:W-:-:S05]  /*38de0*/  @P3 LOP3.LUT R9, R9, R8, RZ, 0x3c, !PT ;  /* 0x0000000809093212 */ /* 0x000fca00078e3cff */
[----:B------:R-:W4:Y:S04]  /*38df0*/  @P3 LDG.E.U8 R44, desc[UR20][R8.64] ;  /* 0x00000014082c3981 */ /* 0x000f28000c1e1100 */
[----:B----4-:R0:W-:Y:S04]  /*38e00*/  STL [R1+0x1cc], R44 ;  /* 0x0001cc2c01007387 */ /* 0x0101e80000100800 */
[----:B0-----:R-:W4:Y:S04]  /*38e10*/  LDL.LU R44, [R1+0x1994] ;  /* 0x00199400012c7983 */ /* 0x001f280000300800 */
[----:B------:R-:W2:Y:S04]  /*38e20*/  LDL R8, [R1+0xb7c] ;  /* 0x000b7c0001087983 */ /* 0x000ea80000100800 */
[----:B------:R-:W2:Y:S01]  /*38e30*/  LDL R9, [R1+0xb80] ;  /* 0x000b800001097983 */ /* 0x000ea20000100800 */
[----:B------:R-:W-:-:S02]  /*38e40*/  PRMT R14, RZ, 0x7610, R14 ;  /* 0x00007610ff0e7816 */ /* 0x000fc4000000000e */
[----:B--2---:R-:W-:-:S04]  /*38e50*/  @P3 LOP3.LUT R9, R9, R8, RZ, 0x3c, !PT ;  /* 0x0000000809093212 */ /* 0x004fc800078e3cff */
[----:B------:R-:W-:-:S04]  /*38e60*/  @P3 LOP3.LUT R8, R9, R8, RZ, 0x3c, !PT ;  /* 0x0000000809083212 */ /* 0x000fc800078e3cff */
[----:B------:R-:W-:-:S05]  /*38e70*/  @P3 LOP3.LUT R9, R9, R8, RZ, 0x3c, !PT ;  /* 0x0000000809093212 */ /* 0x000fca00078e3cff */
[----:B------:R-:W2:Y:S01]  /*38e80*/  @P3 LDG.E.U8 R14, desc[UR20][R8.64] ;  /* 0x00000014080e3981 */ /* 0x000ea2000c1e1100 */
[----:B------:R-:W-:-:S03]  /*38e90*/  ISETP.GT.AND P1, PT, R7, 0xb, PT ;  /* 0x0000000b0700780c */ /* 0x000fc60003f24270 */
[----:B--2---:R0:W-:Y:S04]  /*38ea0*/  STL [R1+0x1c8], R14 ;  /* 0x0001c80e01007387 */ /* 0x0041e80000100800 */
[----:B0-----:R-:W2:Y:S04]  /*38eb0*/  LDL.LU R14, [R1+0x1990] ;  /* 0x00199000010e7983 */ /* 0x001ea80000300800 */
[----:B------:R-:W2:Y:S04]  /*38ec0*/  LDL R8, [R1+0xb84] ;  /* 0x000b840001087983 */ /* 0x000ea80000100800 */
[----:B------:R-:W2:Y:S01]  /*38ed0*/  LDL R9, [R1+0xb88] ;  /* 0x000b880001097983 */ /* 0x000ea20000100800 */
[----:B------:R-:W-:-:S02]  /*38ee0*/  PRMT R47, RZ, 0x7610, R47 ;  /* 0x00007610ff2f7816 */ /* 0x000fc4000000002f */
[----:B--2---:R-:W-:-:S04]  /*38ef0*/  @P1 LOP3.LUT R9, R9, R8, RZ, 0x3c, !PT ;  /* 0x0000000809091212 */ /* 0x004fc800078e3cff */
[----:B------:R-:W-:-:S04]  /*38f00*/  @P1 LOP3.LUT R8, R9, R8, RZ, 0x3c, !PT ;  /* 0x0000000809081212 */ /* 0x000fc800078e3cff */
[----:B------:R-:W-:-:S05]  /*38f10*/  @P1 LOP3.LUT R9, R9, R8, RZ, 0x3c, !PT ;  /* 0x0000000809091212 */ /* 0x000fca00078e3cff */
[----:B------:R-:W2:Y:S04]  /*38f20*/  @P1 LDG.E.U8 R47, desc[UR20][R8.64] ;  /* 0x00000014082f1981 */ /* 0x000ea8000c1e1100 */
        /* <DEDUP_REMOVED lines=57> */
[----:B------:R-:W3:Y:S04]  /*392c0*/  LDL R8, [R1+0xbbc] ;  /* 0x000bbc0001087983 */ /* 0x000ee80000100800 */
[----:B------:R-:W3:Y:S01]  /*392d0*/  LDL R9, [R1+0xbc0] ;  /* 0x000bc00001097983 */ /* 0x000ee20000100800 */
[----:B------:R-:W-:-:S03]  /*392e0*/  PRMT R2, RZ, 0x7610, R2 ;  /* 0x00007610ff027816 */ /* 0x000fc60000000002 */
[----:B--2---:R-:W-:Y:S01]  /*392f0*/  STL [R1+0x17d0], R4 ;  /* 0x0017d00401007387 */ /* 0x004fe20000100800 */
[----:B---3--:R-:W-:-:S04]  /*39300*/  @P1 LOP3.LUT R9, R9, R8, RZ, 0x3c, !PT ;  /* 0x0000000809091212 */ /* 0x008fc800078e3cff */
[----:B------:R-:W-:-:S04]  /*39310*/  @P1 LOP3.LUT R8, R9, R8, RZ, 0x3c, !PT ;  /* 0x0000000809081212 */ /* 0x000fc800078e3cff */
[----:B------:R-:W-:-:S05]  /*39320*/  @P1 LOP3.LUT R9, R9, R8, RZ, 0x3c, !PT ;  /* 0x0000000809091212 */ /* 0x000fca00078e3cff */
[----:B------:R0:W2:Y:S04]  /*39330*/  @P1 LDG.E.U8 R2, desc[UR20][R8.64] ;  /* 0x0000001408021981 */ /* 0x0000a8000c1e1100 */
[----:B------:R-:W0:Y:S04]  /*39340*/  LDL R8, [R1+0xbc4] ;  /* 0x000bc40001087983 */ /* 0x000e280000100800 */
[----:B------:R-:W0:Y:S01]  /*39350*/  LDL R9, [R1+0xbc8] ;  /* 0x000bc80001097983 */ /* 0x000e220000100800 */
[----:B------:R-:W-:Y:S02]  /*39360*/  ISETP.GT.AND P2, PT, R7, 0xf, PT ;  /* 0x0000000f0700780c */ /* 0x000fe40003f44270 */
[----:B------:R-:W-:-:S11]  /*39370*/  PRMT R11, RZ, 0x7610, R11 ;  /* 0x00007610ff0b7816 */ /* 0x000fd6000000000b */
[----:B0-----:R-:W-:-:S04]  /*39380*/  @P2 LOP3.LUT R9, R9, R8, RZ, 0x3c, !PT ;  /* 0x0000000809092212 */ /* 0x001fc800078e3cff */
[----:B------:R-:W-:-:S04]  /*39390*/  @P2 LOP3.LUT R8, R9, R8, RZ, 0x3c, !PT ;  /* 0x0000000809082212 */ /* 0x000fc800078e3cff */
[----:B------:R-:W-:-:S05]  /*393a0*/  @P2 LOP3.LUT R9, R9, R8, RZ, 0x3c, !PT ;  /* 0x0000000809092212 */ /* 0x000fca00078e3cff */
[----:B------:R-:W3:Y:S04]  /*393b0*/  @P2 LDG.E.U8 R11, desc[UR20][R8.64] ;  /* 0x00000014080b2981 */ /* 0x000ee8000c1e1100 */
[----:B--2---:R-:W-:Y:S04]  /*393c0*/  STL [R1+0x17d4], R2 ;  /* 0x0017d40201007387 */ /* 0x004fe80000100800 */
[----:B---3--:R0:W-:Y:S04]  /*393d0*/  STL [R1+0x2d0], R11 ;  /* 0x0002d00b01007387 */ /* 0x0081e80000100800 */
[----:B0-----:R-:W2:Y:S04]  /*393e0*/  LDL.LU R11, [R1+0x1974] ;  /* 0x00197400010b7983 */ /* 0x001ea80000300800 */
[----:B------:R-:W3:Y:S04]  /*393f0*/  LDL R8, [R1+0xbcc] ;  /* 0x000bcc0001087983 */ /* 0x000ee80000100800 */
[----:B------:R-:W3:Y:S01]  /*39400*/  LDL R9, [R1+0xbd0] ;  /* 0x000bd00001097983 */ /* 0x000ee20000100800 */
[----:B------:R-:W-:-:S02]  /*39410*/  PRMT R42, RZ, 0x7610, R42 ;  /* 0x00007610ff2a7816 */ /* 0x000fc4000000002a */
[----:B---3--:R-:W-:-:S04]  /*39420*/  @P2 LOP3.LUT R9, R9, R8, RZ, 0x3c, !PT ;  /* 0x0000000809092212 */ /* 0x008fc800078e3cff */
[----:B------:R-:W-:-:S04]  /*39430*/  @P2 LOP3.LUT R8, R9, R8, RZ, 0x3c, !PT ;  /* 0x0000000809082212 */ /* 0x000fc800078e3cff */
[----:B------:R-:W-:-:S05]  /*39440*/  @P2 LOP3.LUT R9, R9, R8, RZ, 0x3c, !PT ;  /* 0x0000000809092212 */ /* 0x000fca00078e3cff */
[----:B------:R-:W3:Y:S01]  /*39450*/  @P2 LDG.E.U8 R42, desc[UR20][R8.64] ;  /* 0x00000014082a2981 */ /* 0x000ee2000c1e1100 */
[----:B------:R-:W-:-:S03]  /*39460*/  ISETP.GT.AND P3, PT, R7, 0x10, PT ;  /* 0x000000100700780c */ /* 0x000fc60003f64270 */
[----:B---3--:R0:W-:Y:S04]  /*39470*/  STL [R1+0x2cc], R42 ;  /* 0x0002cc2a01007387 */ /* 0x0081e80000100800 */
[----:B0-----:R-:W3:Y:S04]  /*39480*/  LDL.LU R42, [R1+0x1970] ;  /* 0x00197000012a7983 */ /* 0x001ee80000300800 */
        /* <DEDUP_REMOVED lines=113> */
[----:B------:R-:W-:Y:S02]  /*39ba0*/  ISETP.GT.AND P3, PT, R7, 0x16, PT ;  /* 0x000000160700780c */ /* 0x000fe40003f64270 */
[----:B------:R-:W-:Y:S01]  /*39bb0*/  PRMT R3, RZ, 0x7610, R3 ;  /* 0x00007610ff037816 */ /* 0x000fe20000000003 */
[----:B--2---:R-:W-:Y:S10]  /*39bc0*/  STL [R1+0x1800], R4 ;  /* 0x0018000401007387 */ /* 0x004ff40000100800 */
[----:B---3--:R-:W-:-:S04]  /*39bd0*/  @P3 LOP3.LUT R9, R9, R8, RZ, 0x3c, !PT ;  /* 0x0000000809093212 */ /* 0x008fc800078e3cff */
        /* <DEDUP_REMOVED lines=133> */
[----:B------:R0:W2:Y:S04]  /*3a430*/  @P1 LDG.E.U8 R2, desc[UR20][R8.64] ;  /* 0x0000001408021981 */ /* 0x0000a8000c1e1100 */
[----:B------:R-:W0:Y:S04]  /*3a440*/  LDL R8, [R1+0xcac] ;  /* 0x000cac0001087983 */ /* 0x000e280000100800 */
[----:B------:R-:W0:Y:S01]  /*3a450*/  LDL R9, [R1+0xcb0] ;  /* 0x000cb00001097983 */ /* 0x000e220000100800 */
[----:B------:R-:W-:Y:S02]  /*3a460*/  PRMT R83, RZ, 0x7610, R83 ;  /* 0x00007610ff537816 */ /* 0x000fe40000000053 */
[----:B0-----:R-:W-:-:S04]  /*3a470*/  @P1 LOP3.LUT R9, R9, R8, RZ, 0x3c, !PT ;  /* 0x0000000809091212 */ /* 0x001fc800078e3cff */
[----:B------:R-:W-:-:S04]  /*3a480*/  @P1 LOP3.LUT R8, R9, R8, RZ, 0x3c, !PT ;  /* 0x0000000809081212 */ /* 0x000fc800078e3cff */
[----:B------:R-:W-:-:S05]  /*3a490*/  @P1 LOP3.LUT R9, R9, R8, RZ, 0x3c, !PT ;  /* 0x0000000809091212 */ /* 0x000fca00078e3cff */
[----:B------:R-:W3:Y:S04]  /*3a4a0*/  @P1 LDG.E.U8 R83, desc[UR20][R8.64] ;  /* 0x0000001408531981 */ /* 0x000ee8000c1e1100 */
[----:B--2---:R-:W-:Y:S01]  /*3a4b0*/  STL [R1+0x1804], R2 ;  /* 0x0018040201007387 */ /* 0x004fe20000100800 */
[----:B------:R-:W-:-:S03]  /*3a4c0*/  ISETP.GT.AND P2, PT, R7, 0x1e, PT ;  /* 0x0000001e0700780c */ /* 0x000fc60003f44270 */
        /* <DEDUP_REMOVED lines=9> */
[----:B------:R-:W2:Y:S04]  /*3a560*/  LDL R8, [R1+0xcbc] ;  /* 0x000cbc0001087983 */ /* 0x000ea80000100800 */
[----:B------:R-:W2:Y:S01]  /*3a570*/  LDL R9, [R1+0xcc0] ;  /* 0x000cc00001097983 */ /* 0x000ea20000100800 */
[----:B------:R-:W-:-:S03]  /*3a580*/  PRMT R6, RZ, 0x7610, R6 ;  /* 0x00007610ff067816 */ /* 0x000fc60000000006 */
[----:B---3--:R-:W-:Y:S01]  /*3a590*/  STL [R1+0x17e0], R0 ;  /* 0x0017e00001007387 */ /* 0x008fe20000100800 */
[----:B--2---:R-:W-:-:S04]  /*3a5a0*/  @P2 LOP3.LUT R9, R9, R8, RZ, 0x3c, !PT ;  /* 0x0000000809092212 */ /* 0x004fc800078e3cff */
        /* <DEDUP_REMOVED lines=380> */
[----:B--2---:R0:W-:Y:S04]  /*3bd70*/  STL [R1+0x80], R43 ;  /* 0x0000802b01007387 */ /* 0x0041e80000100800 */
[----:B0-----:R-:W2:Y:S04]  /*3bd80*/  LDL R43, [R1+0xdc8] ;  /* 0x000dc800012b7983 */ /* 0x001ea80000100800 */
[----:B---3--:R0:W-:Y:S04]  /*3bd90*/  STL [R1+0x7c], R29 ;  /* 0x00007c1d01007387 */ /* 0x0081e80000100800 */
[----:B0-----:R-:W3:Y:S04]  /*3bda0*/  LDL.LU R29, [R1+0x1874] ;  /* 0x00187400011d7983 */ /* 0x001ee80000300800 */
[----:B------:R-:W2:Y:S04]  /*3bdb0*/  LDL R8, [R1+0xdac] ;  /* 0x000dac0001087983 */ /* 0x000ea80000100800 */
[----:B------:R-:W2:Y:S01]  /*3bdc0*/  LDL R9, [R1+0xdb0] ;  /* 0x000db00001097983 */ /* 0x000ea20000100800 */
[----:B------:R-:W-:-:S02]  /*3bdd0*/  ISETP.GT.AND P2, PT, R7, 0x33, PT ;  /* 0x000000330700780c */ /* 0x000fc40003f44270 */
[----:B------:R-:W-:-:S11]  /*3bde0*/  PRMT R49, RZ, 0x7610, R49 ;  /* 0x00007610ff317816 */ /* 0x000fd60000000031 */
        /* <DEDUP_REMOVED lines=23> */
[----:B------:R-:W-:-:S03]  /*3bf60*/  PRMT R4, RZ, 0x7610, R4 ;  /* 0x00007610ff047816 */ /* 0x000fc60000000004 */
[----:B--2---:R0:W-:Y:S04]  /*3bf70*/  STL [R1+0x70], R53 ;  /* 0x0000703501007387 */ /* 0x0041e80000100800 */
[----:B0-----:R-:W2:Y:S04]  /*3bf80*/  LDL.LU R53, [R1+0x1868] ;  /* 0x0018680001357983 */ /* 0x001ea80000300800 */
[----:B------:R-:W2:Y:S01]  /*3bf90*/  LDL R9, [R1+0xdc4] ;  /* 0x000dc40001097983 */ /* 0x000ea20000100800 */
[----:B------:R-:W-:Y:S01]  /*3bfa0*/  @P3 IMAD.MOV.U32 R8, RZ, RZ, R43 ;  /* 0x000000ffff083224 */ /* 0x000fe200078e002b */
[----:B------:R-:W-:-:S02]  /*3bfb0*/  ISETP.GT.AND P1, PT, R7, 0x35, PT ;  /* 0x000000350700780c */ /* 0x000fc40003f24270 */
[----:B------:R-:W-:Y:S01]  /*3bfc0*/  PRMT R55, RZ, 0x7610, R55 ;  /* 0x00007610ff377816 */ /* 0x000fe20000000037 */
[----:B------:R-:W3:Y:S04]  /*3bfd0*/  LDL R43, [R1+0xdf0] ;  /* 0x000df000012b7983 */ /* 0x000ee80000100800 */
[----:B--2---:R0:W2:Y:S04]  /*3bfe0*/  @P3 LDG.E.U8 R4, desc[UR20][R8.64] ;  /* 0x0000001408043981 */ /* 0x0040a8000c1e1100 */
[----:B------:R-:W0:Y:S04]  /*3bff0*/  LDL R8, [R1+0xdcc] ;  /* 0x000dcc0001087983 */ /* 0x000e280000100800 */
[----:B------:R-:W0:Y:S02]  /*3c000*/  LDL R9, [R1+0xdd0] ;  /* 0x000dd00001097983 */ /* 0x000e240000100800 */
        /* <DEDUP_REMOVED lines=33> */
[C---:B------:R-:W-:Y:S02]  /*3c220*/  ISETP.GT.AND P3, PT, R7.reuse, 0x37, PT ;  /* 0x000000370700780c */ /* 0x040fe40003f64270 */
[----:B------:R-:W-:Y:S01]  /*3c230*/  PRMT R34, RZ, 0x7610, R34 ;  /* 0x00007610ff227816 */ /* 0x000fe20000000022 */
[----:B--2---:R0:W-:Y:S04]  /*3c240*/  STL [R1+0x294], R61 ;  /* 0x0002943d01007387 */ /* 0x0041e80000100800 */
[----:B0-----:R-:W2:Y:S04]  /*3c250*/  LDL.LU R61, [R1+0x1858] ;  /* 0x00185800013d7983 */ /* 0x001ea80000300800 */
[----:B------:R-:W2:Y:S02]  /*3c260*/  LDL R9, [R1+0xdec] ;  /* 0x000dec0001097983 */ /* 0x000ea40000100800 */
[----:B------:R-:W-:Y:S01]  /*3c270*/  @P3 IMAD.MOV.U32 R8, RZ, RZ, R43 ;  /* 0x000000ffff083224 */ /* 0x000fe200078e002b */
[----:B----4-:R-:W-:Y:S01]  /*3c280*/  PRMT R44, RZ, 0x7610, R44 ;  /* 0x00007610ff2c7816 */ /* 0x010fe2000000002c */
[----:B------:R-:W4:Y:S04]  /*3c290*/  LDL R43, [R1+0xdfc] ;  /* 0x000dfc00012b7983 */ /* 0x000f280000100800 */
[----:B--2---:R-:W2:Y:S04]  /*3c2a0*/  @P3 LDG.E.U8 R34, desc[UR20][R8.64] ;  /* 0x0000001408223981 */ /* 0x004ea8000c1e1100 */
[----:B------:R-:W3:Y:S04]  /*3c2b0*/  LDL R8, [R1+0xdf4] ;  /* 0x000df40001087983 */ /* 0x000ee80000100800 */
[----:B------:R-:W3:Y:S04]  /*3c2c0*/  LDL R9, [R1+0xdf8] ;  /* 0x000df80001097983 */ /* 0x000ee80000100800 */
[----:B--2---:R0:W-:Y:S01]  /*3c2d0*/  STL [R1+0x290], R34 ;  /* 0x0002902201007387 */ /* 0x0041e20000100800 */
[----:B------:R-:W-:-:S02]  /*3c2e0*/  ISETP.GT.AND P1, PT, R7, 0x38, PT ;  /* 0x000000380700780c */ /* 0x000fc40003f24270 */
[----:B------:R-:W-:Y:S01]  /*3c2f0*/  PRMT R14, RZ, 0x7610, R14 ;  /* 0x00007610ff0e7816 */ /* 0x000fe2000000000e */
[----:B0-----:R-:W2:Y:S01]  /*3c300*/  LDL R34, [R1+0xe00] ;  /* 0x000e000001227983 */ /* 0x001ea20000100800 */
[----:B---3--:R-:W-:-:S04]  /*3c310*/  @P3 LOP3.LUT R9, R9, R8, RZ, 0x3c, !PT ;  /* 0x0000000809093212 */ /* 0x008fc800078e3cff */
[----:B------:R-:W-:-:S04]  /*3c320*/  @P3 LOP3.LUT R8, R9, R8, RZ, 0x3c, !PT ;  /* 0x0000000809083212 */ /* 0x000fc800078e3cff */
[----:B------:R-:W-:-:S05]  /*3c330*/  @P3 LOP3.LUT R9, R9, R8, RZ, 0x3c, !PT ;  /* 0x0000000809093212 */ /* 0x000fca00078e3cff */
[----:B------:R-:W3:Y:S04]  /*3c340*/  @P3 LDG.E.U8 R44, desc[UR20][R8.64] ;  /* 0x00000014082c3981 */ /* 0x000ee8000c1e1100 */
[----:B------:R-:W2:Y:S04]  /*3c350*/  LDL R8, [R1+0x12b8] ;  /* 0x0012b80001087983 */ /* 0x000ea80000100800 */
[----:B------:R-:W2:Y:S04]  /*3c360*/  LDL R9, [R1+0x12bc] ;  /* 0x0012bc0001097983 */ /* 0x000ea80000100800 */
[----:B---3--:R0:W-:Y:S01]  /*3c370*/  STL [R1+0x28c], R44 ;  /* 0x00028c2c01007387 */ /* 0x0081e20000100800 */
[----:B------:R-:W-:-:S02]  /*3c380*/  ISETP.GT.AND P2, PT, R7, 0x39, PT ;  /* 0x000000390700780c */ /* 0x000fc40003f44270 */
[----:B------:R-:W-:Y:S02]  /*3c390*/  PRMT R47, RZ, 0x7610, R47 ;  /* 0x00007610ff2f7816 */ /* 0x000fe4000000002f */
[----:B------:R-:W-:Y:S01]  /*3c3a0*/  PRMT R63, RZ, 0x7610, R63 ;  /* 0x00007610ff3f7816 */ /* 0x000fe2000000003f */
[----:B0-----:R-:W3:Y:S01]  /*3c3b0*/  LDL R44, [R1+0xe08] ;  /* 0x000e0800012c7983 */ /* 0x001ee20000100800 */
[----:B--2---:R-:W-:-:S04]  /*3c3c0*/  @P1 LOP3.LUT R9, R9, R8, RZ, 0x3c, !PT ;  /* 0x0000000809091212 */ /* 0x004fc800078e3cff */
[----:B------:R-:W-:-:S04]  /*3c3d0*/  @P1 LOP3.LUT R8, R9, R8, RZ, 0x3c, !PT ;  /* 0x0000000809081212 */ /* 0x000fc800078e3cff */
[----:B------:R-:W-:-:S05]  /*3c3e0*/  @P1 LOP3.LUT R9, R9, R8, RZ, 0x3c, !PT ;  /* 0x0000000809091212 */ /* 0x000fca00078e3cff */
[----:B------:R0:W2:Y:S04]  /*3c3f0*/  @P1 LDG.E.U8 R14, desc[UR20][R8.64] ;  /* 0x00000014080e1981 */ /* 0x0000a8000c1e1100 */
[----:B------:R-:W0:Y:S04]  /*3c400*/  LDL R8, [R1+0x12a4] ;  /* 0x0012a40001087983 */ /* 0x000e280000100800 */
[----:B------:R-:W0:Y:S02]  /*3c410*/  LDL R9, [R1+0x12c0] ;  /* 0x0012c00001097983 */ /* 0x000e240000100800 */
[----:B0-----:R-:W-:-:S04]  /*3c420*/  @P1 LOP3.LUT R9, R9, R8, RZ, 0x3c, !PT ;  /* 0x0000000809091212 */ /* 0x001fc800078e3cff */
[----:B------:R-:W-:-:S04]  /*3c430*/  @P1 LOP3.LUT R8, R9, R8, RZ, 0x3c, !PT ;  /* 0x0000000809081212 */ /* 0x000fc800078e3cff */
[----:B------:R-:W-:-:S05]  /*3c440*/  @P1 LOP3.LUT R9, R9, R8, RZ, 0x3c, !PT ;  /* 0x0000000809091212 */ /* 0x000fca00078e3cff */
[----:B------:R0:W3:Y:S02]  /*3c450*/  @P1 LDG.E.U8 R47, desc[UR20][R8.64] ;  /* 0x00000014082f1981 */ /* 0x0000e4000c1e1100 */
[----:B0-----:R-:W-:Y:S02]  /*3c460*/  @P2 IMAD.MOV.U32 R8, RZ, RZ, R34 ;  /* 0x000000ffff082224 */ /* 0x001fe400078e0022 */
[----:B----4-:R-:W-:-:S05]  /*3c470*/  @P2 IMAD.MOV.U32 R9, RZ, RZ, R43 ;  /* 0x000000ffff092224 */ /* 0x010fca00078e002b */
[----:B------:R-:W4:Y:S04]  /*3c480*/  @P2 LDG.E.U8 R63, desc[UR20][R8.64] ;  /* 0x00000014083f2981 */ /* 0x000f28000c1e1100 */
[----:B--2---:R0:W-:Y:S04]  /*3c490*/  STL [R1+0x60], R14 ;  /* 0x0000600e01007387 */ /* 0x0041e80000100800 */
[----:B0-----:R-:W2:Y:S04]  /*3c4a0*/  LDL R14, [R1+0xe10] ;  /* 0x000e1000010e7983 */ /* 0x001ea80000100800 */
[----:B---3--:R0:W-:Y:S04]  /*3c4b0*/  STL [R1+0x5c], R47 ;  /* 0x00005c2f01007387 */ /* 0x0081e80000100800 */
[----:B------:R-:W3:Y:S04]  /*3c4c0*/  LDL R43, [R1+0xe1c] ;  /* 0x000e1c00012b7983 */ /* 0x000ee80000100800 */
[----:B------:R-:W2:Y:S04]  /*3c4d0*/  LDL R34, [R1+0xe20] ;  /* 0x000e200001227983 */ /* 0x000ea80000100800 */
[----:B0-----:R-:W2:Y:S04]  /*3c4e0*/  LDL R47, [R1+0xe18] ;  /* 0x000e1800012f7983 */ /* 0x001ea80000100800 */
[----:B----4-:R0:W-:Y:S04]  /*3c4f0*/  STL [R1+0x58], R63 ;  /* 0x0000583f01007387 */ /* 0x0101e80000100800 */
[----:B0-----:R-:W4:Y:S04]  /*3c500*/  LDL.LU R63, [R1+0x1854] ;  /* 0x00185400013f7983 */ /* 0x001f280000300800 */
[----:B------:R-:W2:Y:S01]  /*3c510*/  LDL R9, [R1+0xe04] ;  /* 0x000e040001097983 */ /* 0x000ea20000100800 */
[----:B------:R-:W-:Y:S01]  /*3c520*/  PRMT R33, RZ, 0x7610, R33 ;  /* 0x00007610ff217816 */ /* 0x000fe20000000021 */
[----:B------:R-:W-:Y:S01]  /*3c530*/  @P2 IMAD.MOV.U32 R8, RZ, RZ, R44 ;  /* 0x000000ffff082224 */ /* 0x000fe200078e002c */
[----:B------:R-:W-:Y:S01]  /*3c540*/  ISETP.GT.AND P3, PT, R7, 0x3a, PT ;  /* 0x0000003a0700780c */ /* 0x000fe20003f64270 */
[----:B------:R-:W3:Y:S01]  /*3c550*/  LDL R44, [R1+0xe24] ;  /* 0x000e2400012c7983 */ /* 0x000ee20000100800 */
[----:B------:R-:W-:-:S03]  /*3c560*/  PRMT R12, RZ, 0x7610, R12 ;  /* 0x00007610ff0c7816 */ /* 0x000fc6000000000c */
[----:B--2---:R0:W2:Y:S04]  /*3c570*/  @P2 LDG.E.U8 R33, desc[UR20][R8.64] ;  /* 0x0000001408212981 */ /* 0x0040a8000c1e1100 */
[----:B------:R-:W3:Y:S04]  /*3c580*/  LDL R9, [R1+0xe0c] ;  /* 0x000e0c0001097983 */ /* 0x000ee80000100800 */
[----:B0-----:R-:W-:Y:S01]  /*3c590*/  @P3 IMAD.MOV.U32 R8, RZ, RZ, R14 ;  /* 0x000000ffff083224 */ /* 0x001fe200078e000e */
[----:B--2---:R0:W-:Y:S01]  /*3c5a0*/  STL [R1+0x54], R33 ;  /* 0x0000542101007387 */ /* 0x0041e20000100800 */
[----:B------:R-:W-:-:S02]  /*3c5b0*/  ISETP.GT.AND P1, PT, R7, 0x3b, PT ;  /* 0x0000003b0700780c */ /* 0x000fc40003f24270 */
[----:B------:R-:W-:Y:S01]  /*3c5c0*/  PRMT R46, RZ, 0x7610, R46 ;  /* 0x00007610ff2e7816 */ /* 0x000fe2000000002e */
[----:B------:R-:W2:Y:S04]  /*3c5d0*/  LDL R14, [R1+0xe2c] ;  /* 0x000e2c00010e7983 */ /* 0x000ea80000100800 */
[----:B---3--:R1:W3:Y:S01]  /*3c5e0*/  @P3 LDG.E.U8 R12, desc[UR20][R8.64] ;  /* 0x00000014080c3981 */ /* 0x0082e2000c1e1100 */
[----:B------:R-:W-:-:S03]  /*3c5f0*/  PRMT R45, RZ, 0x7610, R45 ;  /* 0x00007610ff2d7816 */ /* 0x000fc6000000002d */
[----:B0-----:R-:W2:Y:S04]  /*3c600*/  LDL R33, [R1+0xe28] ;  /* 0x000e280001217983 */ /* 0x001ea80000100800 */
[----:B------:R-:W2:Y:S01]  /*3c610*/  LDL R9, [R1+0xe14] ;  /* 0x000e140001097983 */ /* 0x000ea20000100800 */
[----:B-1----:R-:W-:-:S05]  /*3c620*/  @P3 IMAD.MOV.U32 R8, RZ, RZ, R47 ;  /* 0x000000ffff083224 */ /* 0x002fca00078e002f */
[----:B--2---:R0:W2:Y:S02]  /*3c630*/  @P3 LDG.E.U8 R46, desc[UR20][R8.64] ;  /* 0x00000014082e3981 */ /* 0x0040a4000c1e1100 */
[----:B0-----:R-:W-:Y:S02]  /*3c640*/  @P1 IMAD.MOV.U32 R8, RZ, RZ, R34 ;  /* 0x000000ffff081224 */ /* 0x001fe400078e0022 */
[----:B------:R-:W-:-:S05]  /*3c650*/  @P1 IMAD.MOV.U32 R9, RZ, RZ, R43 ;  /* 0x000000ffff091224 */ /* 0x000fca00078e002b */
[----:B------:R0:W2:Y:S04]  /*3c660*/  @P1 LDG.E.U8 R45, desc[UR20][R8.64] ;  /* 0x00000014082d1981 */ /* 0x0000a8000c1e1100 */
[----:B---3--:R1:W-:Y:S04]  /*3c670*/  STL [R1+0x50], R12 ;  /* 0x0000500c01007387 */ /* 0x0083e80000100800 */
[----:B------:R-:W3:Y:S04]  /*3c680*/  LDL R43, [R1+0xe34] ;  /* 0x000e3400012b7983 */ /* 0x000ee80000100800 */
[----:B------:R-:W3:Y:S04]  /*3c690*/  LDL R34, [R1+0xe38] ;  /* 0x000e380001227983 */ /* 0x000ee80000100800 */
[----:B-1----:R-:W3:Y:S01]  /*3c6a0*/  LDL R12, [R1+0xe30] ;  /* 0x000e3000010c7983 */ /* 0x002ee20000100800 */
[----:B0-----:R-:W-:Y:S01]  /*3c6b0*/  @P1 IMAD.MOV.U32 R8, RZ, RZ, R33 ;  /* 0x000000ffff081224 */ /* 0x001fe200078e0021 */
[----:B------:R-:W-:Y:S01]  /*3c6c0*/  PRMT R4, RZ, 0x7610, R4 ;  /* 0x00007610ff047816 */ /* 0x000fe20000000004 */
[----:B------:R-:W-:-:S05]  /*3c6d0*/  @P1 IMAD.MOV.U32 R9, RZ, RZ, R44 ;  /* 0x000000ffff091224 */ /* 0x000fca00078e002c */
[----:B------:R3:W3:Y:S04]  /*3c6e0*/  @P1 LDG.E.U8 R4, desc[UR20][R8.64] ;  /* 0x0000001408041981 */ /* 0x0006e8000c1e1100 */
[----:B--2---:R0:W-:Y:S04]  /*3c6f0*/  STL [R1+0x48], R45 ;  /* 0x0000482d01007387 */ /* 0x0041e80000100800 */
[----:B------:R-:W2:Y:S04]  /*3c700*/  LDL R33, [R1+0xe40] ;  /* 0x000e400001217983 */ /* 0x000ea80000100800 */
[----:B0-----:R-:W4:Y:S01]  /*3c710*/  LDL R45, [R1+0xe3c] ;  /* 0x000e3c00012d7983 */ /* 0x001f220000100800 */
[----:B------:R-:W-:-:S02]  /*3c720*/  ISETP.GT.AND P2, PT, R7, 0x3c, PT ;  /* 0x0000003c0700780c */ /* 0x000fc40003f44270 */
[----:B------:R-:W-:Y:S02]  /*3c730*/  ISETP.GT.AND P3, PT, R7, 0x3d, PT ;  /* 0x0000003d0700780c */ /* 0x000fe40003f64270 */
[----:B------:R-:W-:Y:S02]  /*3c740*/  PRMT R2, RZ, 0x7610, R2 ;  /* 0x00007610ff027816 */ /* 0x000fe40000000002 */
[----:B------:R-:W-:-:S07]  /*3c750*/  PRMT R16, RZ, 0x7610, R16 ;  /* 0x00007610ff107816 */ /* 0x000fce0000000010 */
[----:B---3--:R-:W-:Y:S02]  /*3c760*/  @P2 IMAD.MOV.U32 R8, RZ, RZ, R12 ;  /* 0x000000ffff082224 */ /* 0x008fe400078e000c */
[----:B------:R-:W-:-:S05]  /*3c770*/  @P2 IMAD.MOV.U32 R9, RZ, RZ, R14 ;  /* 0x000000ffff092224 */ /* 0x000fca00078e000e */
[----:B------:R0:W3:Y:S01]  /*3c780*/  @P2 LDG.E.U8 R2, desc[UR20][R8.64] ;  /* 0x0000001408022981 */ /* 0x0000e2000c1e1100 */
[----:B------:R-:W-:Y:S01]  /*3c790*/  PRMT R11, RZ, 0x7610, R11 ;  /* 0x00007610ff0b7816 */ /* 0x000fe2000000000b */
[----:B0-----:R-:W-:Y:S02]  /*3c7a0*/  @P2 IMAD.MOV.U32 R8, RZ, RZ, R34 ;  /* 0x000000ffff082224 */ /* 0x001fe400078e0022 */
[----:B------:R-:W-:-:S05]  /*3c7b0*/  @P2 IMAD.MOV.U32 R9, RZ, RZ, R43 ;  /* 0x000000ffff092224 */ /* 0x000fca00078e002b */
[----:B------:R2:W3:Y:S04]  /*3c7c0*/  @P2 LDG.E.U8 R16, desc[UR20][R8.64] ;  /* 0x0000001408102981 */ /* 0x0004e8000c1e1100 */
[----:B------:R-:W-:Y:S04]  /*3c7d0*/  STL [R1+0x1830], R4 ;  /* 0x0018300401007387 */ /* 0x000fe80000100800 */
[----:B------:R-:W3:Y:S04]  /*3c7e0*/  LDL R14, [R1+0xe44] ;  /* 0x000e4400010e7983 */ /* 0x000ee80000100800 */
[----:B------:R-:W3:Y:S01]  /*3c7f0*/  LDL R12, [R1+0xe48] ;  /* 0x000e4800010c7983 */ /* 0x000ee20000100800 */
[----:B--2---:R-:W-:-:S02]  /*3c800*/  @P3 IMAD.MOV.U32 R8, RZ, RZ, R33 ;  /* 0x000000ffff083224 */ /* 0x004fc400078e0021 */
[----:B----4-:R-:W-:-:S05]  /*3c810*/  @P3 IMAD.MOV.U32 R9, RZ, RZ, R45 ;  /* 0x000000ffff093224 */ /* 0x010fca00078e002d */
[----:B------:R0:W2:Y:S04]  /*3c820*/  @P3 LDG.E.U8 R11, desc[UR20][R8.64] ;  /* 0x00000014080b3981 */ /* 0x0000a8000c1e1100 */
[----:B---3--:R-:W-:Y:S04]  /*3c830*/  STL [R1+0x181c], R2 ;  /* 0x00181c0201007387 */ /* 0x008fe80000100800 */
[----:B------:R-:W3:Y:S04]  /*3c840*/  LDL R44, [R1+0xe4c] ;  /* 0x000e4c00012c7983 */ /* 0x000ee80000100800 */
[----:B------:R-:W4:Y:S04]  /*3c850*/  LDL R43, [R1+0xe50] ;  /* 0x000e5000012b7983 */ /* 0x000f280000100800 */
[----:B------:R-:W4:Y:S04]  /*3c860*/  LDL R34, [R1+0xe54] ;  /* 0x000e540001227983 */ /* 0x000f280000100800 */
[----:B------:R1:W-:Y:S04]  /*3c870*/  STL [R1+0x3c], R16 ;  /* 0x00003c1001007387 */ /* 0x0003e80000100800 */
[----:B-1----:R-:W4:Y:S04]  /*3c880*/  LDL R16, [R1+0xe58] ;  /* 0x000e580001107983 */ /* 0x002f280000100800 */
[----:B------:R-:W-:Y:S04]  /*3c890*/  STL [R1+0x4c], R46 ;  /* 0x00004c2e01007387 */ /* 0x000fe80000100800 */
[----:B------:R-:W4:Y:S01]  /*3c8a0*/  LDL R33, [R1+0xe5c] ;  /* 0x000e5c0001217983 */ /* 0x000f220000100800 */
[----:B------:R-:W-:Y:S01]  /*3c8b0*/  PRMT R6, RZ, 0x7610, R6 ;  /* 0x00007610ff067816 */ /* 0x000fe20000000006 */
[----:B0-----:R-:W-:-:S02]  /*3c8c0*/  @P3 IMAD.MOV.U32 R8, RZ, RZ, R12 ;  /* 0x000000ffff083224 */ /* 0x001fc400078e000c */
[----:B------:R-:W-:-:S05]  /*3c8d0*/  @P3 IMAD.MOV.U32 R9, RZ, RZ, R14 ;  /* 0x000000ffff093224 */ /* 0x000fca00078e000e */
[----:B------:R3:W4:Y:S04]  /*3c8e0*/  @P3 LDG.E.U8 R6, desc[UR20][R8.64] ;  /* 0x0000001408063981 */ /* 0x000728000c1e1100 */
[----:B--2---:R0:W-:Y:S01]  /*3c8f0*/  STL [R1+0x38], R11 ;  /* 0x0000380b01007387 */ /* 0x0041e20000100800 */
[C---:B------:R-:W-:Y:S02]  /*3c900*/  ISETP.GT.AND P1, PT, R7.reuse, 0x3e, PT ;  /* 0x0000003e0700780c */ /* 0x040fe40003f24270 */
[----:B------:R-:W-:Y:S01]  /*3c910*/  ISETP.GT.AND P2, PT, R7, 0x3f, PT ;  /* 0x0000003f0700780c */ /* 0x000fe20003f44270 */
[----:B------:R-:W2:Y:S01]  /*3c920*/  LDL R12, [R1+0xe68] ;  /* 0x000e6800010c7983 */ /* 0x000ea20000100800 */
[----:B------:R-:W-:Y:S02]  /*3c930*/  PRMT R42, RZ, 0x7610, R42 ;  /* 0x00007610ff2a7816 */ /* 0x000fe4000000002a */
[----:B------:R-:W-:Y:S01]  /*3c940*/  PRMT R37, RZ, 0x7610, R37 ;  /* 0x00007610ff257816 */ /* 0x000fe20000000025 */
[----:B------:R-:W2:Y:S04]  /*3c950*/  LDL R14, [R1+0xe64] ;  /* 0x000e6400010e7983 */ /* 0x000ea80000100800 */
[----:B0-----:R-:W2:Y:S02]  /*3c960*/  LDL R11, [R1+0xe60] ;  /* 0x000e6000010b7983 */ /* 0x001ea40000100800 */
[----:B---3--:R-:W-:-:S02]  /*3c970*/  @P1 IMAD.MOV.U32 R9, RZ, RZ, R44 ;  /* 0x000000ffff091224 */ /* 0x008fc400078e002c */
[----:B----4-:R-:W-:-:S05]  /*3c980*/  @P1 IMAD.MOV.U32 R8, RZ, RZ, R43 ;  /* 0x000000ffff081224 */ /* 0x010fca00078e002b */
[----:B------:R0:W3:Y:S01]  /*3c990*/  @P1 LDG.E.U8 R42, desc[UR20][R8.64] ;  /* 0x00000014082a1981 */ /* 0x0000e2000c1e1100 */
[----:B------:R-:W-:Y:S01]  /*3c9a0*/  PRMT R19, RZ, 0x7610, R19 ;  /* 0x00007610ff137816 */ /* 0x000fe20000000013 */
[----:B0-----:R-:W-:Y:S02]  /*3c9b0*/  @P1 IMAD.MOV.U32 R9, RZ, RZ, R34 ;  /* 0x000000ffff091224 */ /* 0x001fe400078e0022 */
[----:B------:R-:W-:-:S05]  /*3c9c0*/  @P1 IMAD.MOV.U32 R8, RZ, RZ, R16 ;  /* 0x000000ffff081224 */ /* 0x000fca00078e0010 */
[----:B------:R0:W4:Y:S02]  /*3c9d0*/  @P1 LDG.E.U8 R37, desc[UR20][R8.64] ;  /* 0x0000001408251981 */ /* 0x000124000c1e1100 */
[----:B0-----:R-:W-:Y:S02]  /*3c9e0*/  @P2 IMAD.MOV.U32 R9, RZ, RZ, R33 ;  /* 0x000000ffff092224 */ /* 0x001fe400078e0021 */
[----:B------:R-:W-:Y:S04]  /*3c9f0*/  STL [R1+0x17e8], R6 ;  /* 0x0017e80601007387 */ /* 0x000fe80000100800 */
[----:B------:R-:W3:Y:S04]  /*3ca00*/  LDL R34, [R1+0x1298] ;  /* 0x0012980001227983 */ /* 0x000ee80000100800 */
[----:B------:R-:W4:Y:S04]  /*3ca10*/  LDL R16, [R1+0x12a8] ;  /* 0x0012a80001107983 */ /* 0x000f280000100800 */
[----:B------:R-:W4:Y:S01]  /*3ca20*/  LDL R33, [R1+0x129c] ;  /* 0x00129c0001217983 */ /* 0x000f220000100800 */
[----:B--2---:R-:W-:-:S03]  /*3ca30*/  @P2 IMAD.MOV.U32 R8, RZ, RZ, R11 ;  /* 0x000000ffff082224 */ /* 0x004fc600078e000b */
[----:B------:R-:W2:Y:S04]  /*3ca40*/  LDL R11, [R1+0x12a0] ;  /* 0x0012a000010b7983 */ /* 0x000ea80000100800 */
[----:B------:R0:W2:Y:S01]  /*3ca50*/  @P2 LDG.E.U8 R19, desc[UR20][R8.64] ;  /* 0x0000001408132981 */ /* 0x0000a2000c1e1100 */
[----:B------:R-:W-:Y:S02]  /*3ca60*/  ISETP.GT.AND P3, PT, R7, 0x40, PT ;  /* 0x000000400700780c */ /* 0x000fe40003f64270 */
[----:B------:R-:W-:Y:S01]  /*3ca70*/  PRMT R41, RZ, 0x7610, R41 ;  /* 0x00007610ff297816 */ /* 0x000fe20000000029 */
[----:B0-----:R-:W-:Y:S02]  /*3ca80*/  @P2 IMAD.MOV.U32 R8, RZ, RZ, R12 ;  /* 0x000000ffff082224 */ /* 0x001fe400078e000c */
[----:B------:R-:W-:-:S05]  /*3ca90*/  @P2 IMAD.MOV.U32 R9, RZ, RZ, R14 ;  /* 0x000000ffff092224 */ /* 0x000fca00078e000e */
[----:B------:R3:W2:Y:S03]  /*3caa0*/  @P2 LDG.E.U8 R41, desc[UR20][R8.64] ;  /* 0x0000001408292981 */ /* 0x0006a6000c1e1100 */
[----:B---3--:R-:W-:Y:S02]  /*3cab0*/  @P3 IMAD.MOV.U32 R9, RZ, RZ, R34 ;  /* 0x000000ffff093224 */ /* 0x008fe400078e0022 */
[----:B----4-:R-:W-:Y:S01]  /*3cac0*/  @P3 IMAD.MOV.U32 R8, RZ, RZ, R16 ;  /* 0x000000ffff083224 */ /* 0x010fe200078e0010 */
[----:B--2---:R0:W-:Y:S04]  /*3cad0*/  STL [R1+0x280], R19 ;  /* 0x0002801301007387 */ /* 0x0041e80000100800 */
[----:B------:R-:W2:Y:S04]  /*3cae0*/  LDL R12, [R1+0xe70] ;  /* 0x000e7000010c7983 */ /* 0x000ea80000100800 */
[----:B0-----:R-:W3:Y:S04]  /*3caf0*/  LDL R19, [R1+0xe6c] ;  /* 0x000e6c0001137983 */ /* 0x001ee80000100800 */
[----:B------:R0:W-:Y:S04]  /*3cb00*/  STL [R1+0x284], R37 ;  /* 0x0002842501007387 */ /* 0x0001e80000100800 */
[----:B------:R-:W4:Y:S04]  /*3cb10*/  LDL R14, [R1+0xe78] ;  /* 0x000e7800010e7983 */ /* 0x000f280000100800 */
[----:B------:R-:W4:Y:S04]  /*3cb20*/  LDL R34, [R1+0xe7c] ;  /* 0x000e7c0001227983 */ /* 0x000f280000100800 */
[----:B0-----:R-:W4:Y:S04]  /*3cb30*/  LDL R37, [R1+0xe74] ;  /* 0x000e740001257983 */ /* 0x001f280000100800 */
[----:B------:R-:W4:Y:S01]  /*3cb40*/  LDL R16, [R1+0xe80] ;  /* 0x000e800001107983 */ /* 0x000f220000100800 */
[----:B------:R-:W-:-:S02]  /*3cb50*/  ISETP.GT.AND P1, PT, R7, 0x41, PT ;  /* 0x000000410700780c */ /* 0x000fc40003f24270 */
[----:B------:R-:W-:Y:S02]  /*3cb60*/  PRMT R40, RZ, 0x7610, R40 ;  /* 0x00007610ff287816 */ /* 0x000fe40000000028 */
[----:B------:R-:W-:-:S04]  /*3cb70*/  PRMT R39, RZ, 0x7610, R39 ;  /* 0x00007610ff277816 */ /* 0x000fc80000000027 */
[----:B------:R0:W4:Y:S01]  /*3cb80*/  @P3 LDG.E.U8 R40, desc[UR20][R8.64] ;  /* 0x0000001408283981 */ /* 0x000122000c1e1100 */
[----:B------:R-:W-:Y:S02]  /*3cb90*/  ISETP.GT.AND P2, PT, R7, 0x42, PT ;  /* 0x000000420700780c */ /* 0x000fe40003f44270 */
[----:B------:R-:W-:Y:S01]  /*3cba0*/  PRMT R38, RZ, 0x7610, R38 ;  /* 0x00007610ff267816 */ /* 0x000fe20000000026 */
[----:B0-----:R-:W-:Y:S02]  /*3cbb0*/  @P3 IMAD.MOV.U32 R8, RZ, RZ, R11 ;  /* 0x000000ffff083224 */ /* 0x001fe400078e000b */
[----:B------:R-:W-:Y:S01]  /*3cbc0*/  @P3 IMAD.MOV.U32 R9, RZ, RZ, R33 ;  /* 0x000000ffff093224 */ /* 0x000fe200078e0021 */
[----:B------:R-:W-:Y:S01]  /*3cbd0*/  PRMT R35, RZ, 0x7610, R35 ;  /* 0x00007610ff237816 */ /* 0x000fe20000000023 */
[----:B------:R-:W4:Y:S04]  /*3cbe0*/  LDL R33, [R1+0xe84] ;  /* 0x000e840001217983 */ /* 0x000f280000100800 */
[----:B------:R2:W4:Y:S01]  /*3cbf0*/  @P3 LDG.E.U8 R39, desc[UR20][R8.64] ;  /* 0x0000001408273981 */ /* 0x000522000c1e1100 */
[----:B------:R-:W-:-:S03]  /*3cc00*/  PRMT R4, RZ, 0x7610, R4 ;  /* 0x00007610ff047816 */ /* 0x000fc60000000004 */
[----:B------:R-:W4:Y:S01]  /*3cc10*/  LDL R11, [R1+0xe88] ;  /* 0x000e8800010b7983 */ /* 0x000f220000100800 */
[----:B--2---:R-:W-:Y:S02]  /*3cc20*/  @P1 IMAD.MOV.U32 R8, RZ, RZ, R12 ;  /* 0x000000ffff081224 */ /* 0x004fe400078e000c */
[----:B---3--:R-:W-:-:S05]  /*3cc30*/  @P1 IMAD.MOV.U32 R9, RZ, RZ, R19 ;  /* 0x000000ffff091224 */ /* 0x008fca00078e0013 */
[----:B------:R4:W2:Y:S02]  /*3cc40*/  @P1 LDG.E.U8 R38, desc[UR20][R8.64] ;  /* 0x0000001408261981 */ /* 0x0008a4000c1e1100 */
[----:B----4-:R-:W-:Y:S02]  /*3cc50*/  @P1 IMAD.MOV.U32 R8, RZ, RZ, R14 ;  /* 0x000000ffff081224 */ /* 0x010fe400078e000e */
[----:B------:R-:W-:-:S05]  /*3cc60*/  @P1 IMAD.MOV.U32 R9, RZ, RZ, R37 ;  /* 0x000000ffff091224 */ /* 0x000fca00078e0025 */
[----:B------:R0:W3:Y:S02]  /*3cc70*/  @P1 LDG.E.U8 R35, desc[UR20][R8.64] ;  /* 0x0000001408231981 */ /* 0x0000e4000c1e1100 */
[----:B0-----:R-:W-:Y:S02]  /*3cc80*/  @P2 IMAD.MOV.U32 R8, RZ, RZ, R16 ;  /* 0x000000ffff082224 */ /* 0x001fe400078e0010 */
[----:B------:R-:W-:-:S05]  /*3cc90*/  @P2 IMAD.MOV.U32 R9, RZ, RZ, R34 ;  /* 0x000000ffff092224 */ /* 0x000fca00078e0022 */
[----:B------:R0:W4:Y:S04]  /*3cca0*/  @P2 LDG.E.U8 R4, desc[UR20][R8.64] ;  /* 0x0000001408042981 */ /* 0x000128000c1e1100 */
[----:B------:R-:W-:Y:S04]  /*3ccb0*/  STL [R1+0x288], R42 ;  /* 0x0002882a01007387 */ /* 0x000fe80000100800 */
[----:B------:R-:W2:Y:S04]  /*3ccc0*/  LDL R19, [R1+0xe8c] ;  /* 0x000e8c0001137983 */ /* 0x000ea80000100800 */
[----:B------:R-:W2:Y:S01]  /*3ccd0*/  LDL R12, [R1+0xe90] ;  /* 0x000e9000010c7983 */ /* 0x000ea20000100800 */
[----:B------:R-:W-:-:S03]  /*3cce0*/  PRMT R2, RZ, 0x7610, R2 ;  /* 0x00007610ff027816 */ /* 0x000fc60000000002 */
[----:B------:R-:W2:Y:S01]  /*3ccf0*/  LDL R14, [R1+0xe98] ;  /* 0x000e9800010e7983 */ /* 0x000ea20000100800 */
[----:B0-----:R-:W-:-:S03]  /*3cd00*/  @P2 IMAD.MOV.U32 R8, RZ, RZ, R11 ;  /* 0x000000ffff082224 */ /* 0x001fc600078e000b */
[----:B------:R-:W2:Y:S01]  /*3cd10*/  LDL R16, [R1+0xe94] ;  /* 0x000e940001107983 */ /* 0x000ea20000100800 */
[----:B------:R-:W-:-:S05]  /*3cd20*/  @P2 IMAD.MOV.U32 R9, RZ, RZ, R33 ;  /* 0x000000ffff092224 */ /* 0x000fca00078e0021 */
[----:B------:R2:W2:Y:S01]  /*3cd30*/  @P2 LDG.E.U8 R2, desc[UR20][R8.64] ;  /* 0x0000001408022981 */ /* 0x0004a2000c1e1100 */
[----:B------:R-:W-:-:S03]  /*3cd40*/  ISETP.GT.AND P3, PT, R7, 0x43, PT ;  /* 0x000000430700780c */ /* 0x000fc60003f64270 */
[----:B----4-:R-:W-:Y:S04]  /*3cd50*/  STL [R1+0x183c], R4 ;  /* 0x00183c0401007387 */ /* 0x010fe80000100800 */
[----:B---3--:R0:W-:Y:S04]  /*3cd60*/  STL [R1+0x24], R35 ;  /* 0x0000242301007387 */ /* 0x0081e80000100800 */
[----:B0-----:R-:W3:Y:S04]  /*3cd70*/  LDL R35, [R1+0xe9c] ;  /* 0x000e9c0001237983 */ /* 0x001ee80000100800 */
[----:B------:R-:W-:Y:S04]  /*3cd80*/  STL [R1+0x27c], R41 ;  /* 0x00027c2901007387 */ /* 0x000fe80000100800 */
[----:B------:R-:W4:Y:S01]  /*3cd90*/  LDL R11, [R1+0xea0] ;  /* 0x000ea000010b7983 */ /* 0x000f220000100800 */
[----:B------:R-:W-:Y:S01]  /*3cda0*/  PRMT R18, RZ, 0x7610, R18 ;  /* 0x00007610ff127816 */ /* 0x000fe20000000012 */
[----:B--2---:R-:W-:-:S02]  /*3cdb0*/  @P3 IMAD.MOV.U32 R8, RZ, RZ, R12 ;  /* 0x000000ffff083224 */ /* 0x004fc400078e000c */
[----:B------:R-:W-:Y:S01]  /*3cdc0*/  @P3 IMAD.MOV.U32 R9, RZ, RZ, R19 ;  /* 0x000000ffff093224 */ /* 0x000fe200078e0013 */
[----:B------:R-:W-:-:S04]  /*3cdd0*/  ISETP.GT.AND P1, PT, R7, 0x44, PT ;  /* 0x000000440700780c */ /* 0x000fc80003f24270 */
[----:B------:R0:W2:Y:S01]  /*3cde0*/  @P3 LDG.E.U8 R18, desc[UR20][R8.64] ;  /* 0x0000001408123981 */ /* 0x0000a2000c1e1100 */
[----:B------:R-:W-:Y:S02]  /*3cdf0*/  PRMT R36, RZ, 0x7610, R36 ;  /* 0x00007610ff247816 */ /* 0x000fe40000000024 */
[----:B------:R-:W-:Y:S01]  /*3ce00*/  PRMT R6, RZ, 0x7610, R6 ;  /* 0x00007610ff067816 */ /* 0x000fe20000000006 */
[----:B0-----:R-:W-:Y:S02]  /*3ce10*/  @P3 IMAD.MOV.U32 R8, RZ, RZ, R14 ;  /* 0x000000ffff083224 */ /* 0x001fe400078e000e */
[----:B------:R-:W-:Y:S01]  /*3ce20*/  @P3 IMAD.MOV.U32 R9, RZ, RZ, R16 ;  /* 0x000000ffff093224 */ /* 0x000fe200078e0010 */
[----:B------:R-:W-:Y:S04]  /*3ce30*/  STL [R1+0x1840], R2 ;  /* 0x0018400201007387 */ /* 0x000fe80000100800 */
[----:B------:R3:W2:Y:S04]  /*3ce40*/  @P3 LDG.E.U8 R36, desc[UR20][R8.64] ;  /* 0x0000001408243981 */ /* 0x0006a8000c1e1100 */
[----:B------:R-:W2:Y:S04]  /*3ce50*/  LDL R34, [R1+0xea4] ;  /* 0x000ea40001227983 */ /* 0x000ea80000100800 */
[----:B------:R-:W-:Y:S04]  /*3ce60*/  STL [R1+0x30], R40 ;  /* 0x0000302801007387 */ /* 0x000fe80000100800 */
[----:B------:R-:W2:Y:S04]  /*3ce70*/  LDL R12, [R1+0xea8] ;  /* 0x000ea800010c7983 */ /* 0x000ea80000100800 */
[----:B------:R-:W2:Y:S04]  /*3ce80*/  LDL R19, [R1+0xeac] ;  /* 0x000eac0001137983 */ /* 0x000ea80000100800 */
[----:B------:R-:W2:Y:S01]  /*3ce90*/  LDL R4, [R1+0xeb0] ;  /* 0x000eb00001047983 */ /* 0x000ea20000100800 */
[----:B---3--:R-:W-:-:S02]  /*3cea0*/  @P1 IMAD.MOV.U32 R9, RZ, RZ, R35 ;  /* 0x000000ffff091224 */ /* 0x008fc400078e0023 */
[----:B----4-:R-:W-:-:S05]  /*3ceb0*/  @P1 IMAD.MOV.U32 R8, RZ, RZ, R11 ;  /* 0x000000ffff081224 */ /* 0x010fca00078e000b */
[----:B------:R0:W3:Y:S04]  /*3cec0*/  @P1 LDG.E.U8 R6, desc[UR20][R8.64] ;  /* 0x0000001408061981 */ /* 0x0000e8000c1e1100 */
[----:B------:R-:W-:Y:S04]  /*3ced0*/  STL [R1+0x2c], R39 ;  /* 0x00002c2701007387 */ /* 0x000fe80000100800 */
[----:B------:R-:W4:Y:S04]  /*3cee0*/  LDL R33, [R1+0xeb4] ;  /* 0x000eb40001217983 */ /* 0x000f280000100800 */
[----:B--2---:R1:W-:Y:S04]  /*3cef0*/  STL [R1+0x18], R18 ;  /* 0x0000181201007387 */ /* 0x0043e80000100800 */
[----:B------:R-:W2:Y:S04]  /*3cf00*/  LDL R16, [R1+0xebc] ;  /* 0x000ebc0001107983 */ /* 0x000ea80000100800 */
[----:B-1----:R-:W2:Y:S04]  /*3cf10*/  LDL R18, [R1+0xeb8] ;  /* 0x000eb80001127983 */ /* 0x002ea80000100800 */
[----:B------:R-:W-:Y:S04]  /*3cf20*/  STL [R1+0x28], R38 ;  /* 0x0000282601007387 */ /* 0x000fe80000100800 */
[----:B------:R-:W2:Y:S01]  /*3cf30*/  LDL R14, [R1+0xec0] ;  /* 0x000ec000010e7983 */ /* 0x000ea20000100800 */
[----:B------:R-:W-:Y:S01]  /*3cf40*/  PRMT R3, RZ, 0x7610, R3 ;  /* 0x00007610ff037816 */ /* 0x000fe20000000003 */
[----:B0-----:R-:W-:-:S02]  /*3cf50*/  @P1 IMAD.MOV.U32 R9, RZ, RZ, R34 ;  /* 0x000000ffff091224 */ /* 0x001fc400078e0022 */
[----:B------:R-:W2:Y:S01]  /*3cf60*/  LDL R11, [R1+0xec8] ;  /* 0x000ec800010b7983 */ /* 0x000ea20000100800 */
[----:B------:R-:W-:-:S05]  /*3cf70*/  @P1 IMAD.MOV.U32 R8, RZ, RZ, R12 ;  /* 0x000000ffff081224 */ /* 0x000fca00078e000c */
[----:B------:R0:W4:Y:S04]  /*3cf80*/  @P1 LDG.E.U8 R3, desc[UR20][R8.64] ;  /* 0x0000001408031981 */ /* 0x000128000c1e1100 */
[----:B---3--:R-:W-:Y:S04]  /*3cf90*/  STL [R1+0x1820], R6 ;  /* 0x0018200601007387 */ /* 0x008fe80000100800 */
[----:B------:R-:W3:Y:S01]  /*3cfa0*/  LDL R12, [R1+0xec4] ;  /* 0x000ec400010c7983 */ /* 0x000ee20000100800 */
[----:B------:R-:W-:Y:S02]  /*3cfb0*/  ISETP.GT.AND P2, PT, R7, 0x45, PT ;  /* 0x000000450700780c */ /* 0x000fe40003f44270 */
[----:B------:R-:W-:-:S02]  /*3cfc0*/  PRMT R0, RZ, 0x7610, R0 ;  /* 0x00007610ff007816 */ /* 0x000fc40000000000 */
[----:B------:R-:W-:Y:S02]  /*3cfd0*/  PRMT R64, RZ, 0x7610, R64 ;  /* 0x00007610ff407816 */ /* 0x000fe40000000040 */
[----:B------:R-:W-:-:S07]  /*3cfe0*/  ISETP.GT.AND P3, PT, R7, 0x46, PT ;  /* 0x000000460700780c */ /* 0x000fce0003f64270 */
[----:B0-----:R-:W-:Y:S02]  /*3cff0*/  @P2 IMAD.MOV.U32 R8, RZ, RZ, R4 ;  /* 0x000000ffff082224 */ /* 0x001fe400078e0004 */
[----:B------:R-:W-:-:S05]  /*3d000*/  @P2 IMAD.MOV.U32 R9, RZ, RZ, R19 ;  /* 0x000000ffff092224 */ /* 0x000fca00078e0013 */
[----:B------:R2:W3:Y:S02]  /*3d010*/  @P2 LDG.E.U8 R0, desc[UR20][R8.64] ;  /* 0x0000001408002981 */ /* 0x0004e4000c1e1100 */
[----:B--2---:R-:W-:Y:S02]  /*3d020*/  @P2 IMAD.MOV.U32 R8, RZ, RZ, R18 ;  /* 0x000000ffff082224 */ /* 0x004fe400078e0012 */
[----:B----4-:R-:W-:-:S05]  /*3d030*/  @P2 IMAD.MOV.U32 R9, RZ, RZ, R33 ;  /* 0x000000ffff092224 */ /* 0x010fca00078e0021 */
[----:B------:R0:W2:Y:S01]  /*3d040*/  @P2 LDG.E.U8 R64, desc[UR20][R8.64] ;  /* 0x0000001408402981 */ /* 0x0000a2000c1e1100 */
[----:B------:R-:W-:Y:S02]  /*3d050*/  PRMT R13, RZ, 0x7610, R13 ;  /* 0x00007610ff0d7816 */ /* 0x000fe4000000000d */
[----:B------:R-:W-:Y:S01]  /*3d060*/  PRMT R21, RZ, 0x7610, R21 ;  /* 0x00007610ff157816 */ /* 0x000fe20000000015 */
[----:B0-----:R-:W-:Y:S02]  /*3d070*/  @P3 IMAD.MOV.U32 R8, RZ, RZ, R14 ;  /* 0x000000ffff083224 */ /* 0x001fe400078e000e */
[----:B------:R-:W-:-:S05]  /*3d080*/  @P3 IMAD.MOV.U32 R9, RZ, RZ, R16 ;  /* 0x000000ffff093224 */ /* 0x000fca00078e0010 */
[----:B------:R0:W4:Y:S04]  /*3d090*/  @P3 LDG.E.U8 R13, desc[UR20][R8.64] ;  /* 0x00000014080d3981 */ /* 0x000128000c1e1100 */
[----:B------:R-:W-:Y:S04]  /*3d0a0*/  STL [R1+0x1824], R3 ;  /* 0x0018240301007387 */ /* 0x000fe80000100800 */
[----:B------:R-:W4:Y:S01]  /*3d0b0*/  LDL R19, [R1+0xecc] ;  /* 0x000ecc0001137983 */ /* 0x000f220000100800 */
[----:B0-----:R-:W-:-:S03]  /*3d0c0*/  @P3 IMAD.MOV.U32 R8, RZ, RZ, R11 ;  /* 0x000000ffff083224 */ /* 0x001fc600078e000b */
[----:B------:R-:W4:Y:S01]  /*3d0d0*/  LDL R4, [R1+0xed0] ;  /* 0x000ed00001047983 */ /* 0x000f220000100800 */
[----:B---3--:R-:W-:-:S05]  /*3d0e0*/  @P3 IMAD.MOV.U32 R9, RZ, RZ, R12 ;  /* 0x000000ffff093224 */ /* 0x008fca00078e000c */
[----:B------:R0:W3:Y:S01]  /*3d0f0*/  @P3 LDG.E.U8 R21, desc[UR20][R8.64] ;  /* 0x0000001408153981 */ /* 0x0000e2000c1e1100 */
[----:B------:R-:W-:-:S03]  /*3d100*/  ISETP.GT.AND P1, PT, R7, 0x47, PT ;  /* 0x000000470700780c */ /* 0x000fc60003f24270 */
[----:B------:R-:W-:Y:S04]  /*3d110*/  STL [R1+0x17ec], R0 ;  /* 0x0017ec0001007387 */ /* 0x000fe80000100800 */
[----:B--2---:R-:W-:Y:S04]  /*3d120*/  STL [R1+0x17f0], R64 ;  /* 0x0017f04001007387 */ /* 0x004fe80000100800 */
[----:B------:R-:W2:Y:S04]  /*3d130*/  LDL R14, [R1+0xed8] ;  /* 0x000ed800010e7983 */ /* 0x000ea80000100800 */
[----:B------:R-:W2:Y:S04]  /*3d140*/  LDL R16, [R1+0xed4] ;  /* 0x000ed40001107983 */ /* 0x000ea80000100800 */
[----:B------:R-:W2:Y:S04]  /*3d150*/  LDL R18, [R1+0x1288] ;  /* 0x0012880001127983 */ /* 0x000ea80000100800 */
[----:B------:R-:W-:Y:S04]  /*3d160*/  STL [R1+0x14], R36 ;  /* 0x0000142401007387 */ /* 0x000fe80000100800 */
[----:B------:R-:W2:Y:S04]  /*3d170*/  LDL R11, [R1+0x128c] ;  /* 0x00128c00010b7983 */ /* 0x000ea80000100800 */
[----:B----4-:R1:W-:Y:S04]  /*3d180*/  STL [R1+0x274], R13 ;  /* 0x0002740d01007387 */ /* 0x0103e80000100800 */
[----:B------:R-:W4:Y:S01]  /*3d190*/  LDL R12, [R1+0x1290] ;  /* 0x00129000010c7983 */ /* 0x000f220000100800 */
[----:B0-----:R-:W-:-:S03]  /*3d1a0*/  @P1 IMAD.MOV.U32 R9, RZ, RZ, R19 ;  /* 0x000000ffff091224 */ /* 0x001fc600078e0013 */
[----:B-1----:R-:W4:Y:S04]  /*3d1b0*/  LDL R13, [R1+0x1274] ;  /* 0x00127400010d7983 */ /* 0x002f280000100800 */
[----:B---3--:R0:W-:Y:S04]  /*3d1c0*/  STL [R1+0x270], R21 ;  /* 0x0002701501007387 */ /* 0x0081e80000100800 */
[----:B------:R-:W3:Y:S04]  /*3d1d0*/  LDL R19, [R1+0xee0] ;  /* 0x000ee00001137983 */ /* 0x000ee80000100800 */
[----:B0-----:R-:W3:Y:S01]  /*3d1e0*/  LDL R21, [R1+0xedc] ;  /* 0x000edc0001157983 */ /* 0x001ee20000100800 */
[----:B------:R-:W-:Y:S01]  /*3d1f0*/  PRMT R17, RZ, 0x7610, R17 ;  /* 0x00007610ff117816 */ /* 0x000fe20000000011 */
[----:B------:R-:W-:Y:S01]  /*3d200*/  @P1 IMAD.MOV.U32 R8, RZ, RZ, R4 ;  /* 0x000000ffff081224 */ /* 0x000fe200078e0004 */
[----:B------:R-:W-:Y:S01]  /*3d210*/  ISETP.GT.AND P2, PT, R7, 0x48, PT ;  /* 0x000000480700780c */ /* 0x000fe20003f44270 */
[----:B------:R-:W3:Y:S04]  /*3d220*/  LDL R4, [R1+0xee8] ;  /* 0x000ee80001047983 */ /* 0x000ee80000100800 */
[----:B------:R2:W3:Y:S01]  /*3d230*/  @P1 LDG.E.U8 R17, desc[UR20][R8.64] ;  /* 0x0000001408111981 */ /* 0x0004e2000c1e1100 */
[----:B------:R-:W-:-:S02]  /*3d240*/  PRMT R32, RZ, 0x7610, R32 ;  /* 0x00007610ff207816 */ /* 0x000fc40000000020 */
[----:B------:R-:W-:Y:S02]  /*3d250*/  ISETP.GT.AND P3, PT, R7, 0x49, PT ;  /* 0x000000490700780c */ /* 0x000fe40003f64270 */
[----:B------:R-:W-:Y:S02]  /*3d260*/  PRMT R0, RZ, 0x7610, R0 ;  /* 0x00007610ff007816 */ /* 0x000fe40000000000 */
[----:B------:R-:W-:Y:S01]  /*3d270*/  PRMT R93, RZ, 0x7610, R93 ;  /* 0x00007610ff5d7816 */ /* 0x000fe2000000005d */
[----:B--2---:R-:W-:Y:S02]  /*3d280*/  @P1 IMAD.MOV.U32 R8, RZ, RZ, R14 ;  /* 0x000000ffff081224 */ /* 0x004fe400078e000e */
[----:B------:R-:W2:Y:S01]  /*3d290*/  LDL R14, [R1+0xee4] ;  /* 0x000ee400010e7983 */ /* 0x000ea20000100800 */
[----:B------:R-:W-:-:S05]  /*3d2a0*/  @P1 IMAD.MOV.U32 R9, RZ, RZ, R16 ;  /* 0x000000ffff091224 */ /* 0x000fca00078e0010 */
[----:B------:R0:W2:Y:S02]  /*3d2b0*/  @P1 LDG.E.U8 R32, desc[UR20][R8.64] ;  /* 0x0000001408201981 */ /* 0x0000a4000c1e1100 */
[----:B0-----:R-:W-:Y:S02]  /*3d2c0*/  @P2 IMAD.MOV.U32 R8, RZ, RZ, R11 ;  /* 0x000000ffff082224 */ /* 0x001fe400078e000b */
[----:B------:R-:W-:-:S05]  /*3d2d0*/  @P2 IMAD.MOV.U32 R9, RZ, RZ, R18 ;  /* 0x000000ffff092224 */ /* 0x000fca00078e0012 */
[----:B------:R4:W2:Y:S01]  /*3d2e0*/  @P2 LDG.E.U8 R0, desc[UR20][R8.64] ;  /* 0x0000001408002981 */ /* 0x0008a2000c1e1100 */
[----:B------:R-:W-:Y:S01]  /*3d2f0*/  PRMT R92, RZ, 0x7610, R92 ;  /* 0x00007610ff5c7816 */ /* 0x000fe2000000005c */
[----:B----4-:R-:W-:Y:S02]  /*3d300*/  @P2 IMAD.MOV.U32 R8, RZ, RZ, R12 ;  /* 0x000000ffff082224 */ /* 0x010fe400078e000c */
[----:B------:R-:W-:-:S05]  /*3d310*/  @P2 IMAD.MOV.U32 R9, RZ, RZ, R13 ;  /* 0x000000ffff092224 */ /* 0x000fca00078e000d */
[----:B------:R3:W4:Y:S02]  /*3d320*/  @P2 LDG.E.U8 R93, desc[UR20][R8.64] ;  /* 0x00000014085d2981 */ /* 0x000724000c1e1100 */
[----:B---3--:R-:W-:Y:S02]  /*3d330*/  @P3 IMAD.MOV.U32 R8, RZ, RZ, R19 ;  /* 0x000000ffff083224 */ /* 0x008fe400078e0013 */
[----:B------:R-:W-:-:S05]  /*3d340*/  @P3 IMAD.MOV.U32 R9, RZ, RZ, R21 ;  /* 0x000000ffff093224 */ /* 0x000fca00078e0015 */
[----:B------:R0:W3:Y:S04]  /*3d350*/  @P3 LDG.E.U8 R92, desc[UR20][R8.64] ;  /* 0x00000014085c3981 */ /* 0x0000e8000c1e1100 */
[----:B------:R1:W-:Y:S04]  /*3d360*/  STL [R1+0x26c], R17 ;  /* 0x00026c1101007387 */ /* 0x0003e80000100800 */
[----:B------:R-:W4:Y:S01]  /*3d370*/  LDL R16, [R1+0xef0] ;  /* 0x000ef00001107983 */ /* 0x000f220000100800 */
[----:B------:R-:W-:Y:S01]  /*3d380*/  PRMT R91, RZ, 0x7610, R91 ;  /* 0x00007610ff5b7816 */ /* 0x000fe2000000005b */
[----:B0-----:R-:W-:-:S02]  /*3d390*/  @P3 IMAD.MOV.U32 R8, RZ, RZ, R4 ;  /* 0x000000ffff083224 */ /* 0x001fc400078e0004 */
[----:B------:R-:W4:Y:S04]  /*3d3a0*/  LDL R18, [R1+0xef4] ;  /* 0x000ef40001127983 */ /* 0x000f280000100800 */
[----:B-1----:R-:W4:Y:S04]  /*3d3b0*/  LDL R17, [R1+0xeec] ;  /* 0x000eec0001117983 */ /* 0x002f280000100800 */
[----:B------:R-:W4:Y:S01]  /*3d3c0*/  LDL R11, [R1+0xef8] ;  /* 0x000ef800010b7983 */ /* 0x000f220000100800 */
[----:B--2---:R-:W-:-:S03]  /*3d3d0*/  @P3 IMAD.MOV.U32 R9, RZ, RZ, R14 ;  /* 0x000000ffff093224 */ /* 0x004fc600078e000e */
[----:B------:R-:W2:Y:S04]  /*3d3e0*/  LDL R13, [R1+0xefc] ;  /* 0x000efc00010d7983 */ /* 0x000ea80000100800 */
[----:B------:R4:W2:Y:S04]  /*3d3f0*/  @P3 LDG.E.U8 R91, desc[UR20][R8.64] ;  /* 0x00000014085b3981 */ /* 0x0008a8000c1e1100 */
[----:B------:R-:W2:Y:S04]  /*3d400*/  LDL R12, [R1+0xf00] ;  /* 0x000f0000010c7983 */ /* 0x000ea80000100800 */
[----:B------:R0:W-:Y:S04]  /*3d410*/  STL [R1+0x268], R32 ;  /* 0x0002682001007387 */ /* 0x0001e80000100800 */
[----:B0-----:R-:W2:Y:S04]  /*3d420*/  LDL R32, [R1+0xf08] ;  /* 0x000f080001207983 */ /* 0x001ea80000100800 */
[----:B---3--:R-:W-:Y:S04]  /*3d430*/  STL [R1+0x1844], R92 ;  /* 0x0018445c01007387 */ /* 0x008fe80000100800 */
[----:B------:R-:W3:Y:S04]  /*3d440*/  LDL R33, [R1+0xf04] ;  /* 0x000f040001217983 */ /* 0x000ee80000100800 */
[----:B------:R-:W3:Y:S04]  /*3d450*/  LDL R14, [R1+0xf0c] ;  /* 0x000f0c00010e7983 */ /* 0x000ee80000100800 */
[----:B------:R-:W3:Y:S01]  /*3d460*/  LDL R4, [R1+0xf10] ;  /* 0x000f100001047983 */ /* 0x000ee20000100800 */
[----:B------:R-:W-:-:S02]  /*3d470*/  ISETP.GT.AND P1, PT, R7, 0x4a, PT ;  /* 0x0000004a0700780c */ /* 0x000fc40003f24270 */
[----:B------:R-:W-:-:S11]  /*3d480*/  PRMT R90, RZ, 0x7610, R90 ;  /* 0x00007610ff5a7816 */ /* 0x000fd6000000005a */
[----:B----4-:R-:W-:Y:S02]  /*3d490*/  @P1 IMAD.MOV.U32 R8, RZ, RZ, R16 ;  /* 0x000000ffff081224 */ /* 0x010fe400078e0010 */
[----:B------:R-:W-:-:S05]  /*3d4a0*/  @P1 IMAD.MOV.U32 R9, RZ, RZ, R17 ;  /* 0x000000ffff091224 */ /* 0x000fca00078e0011 */
[----:B------:R0:W4:Y:S01]  /*3d4b0*/  @P1 LDG.E.U8 R90, desc[UR20][R8.64] ;  /* 0x00000014085a1981 */ /* 0x000122000c1e1100 */
[----:B------:R-:W-:-:S03]  /*3d4c0*/  ISETP.GT.AND P2, PT, R7, 0x4b, PT ;  /* 0x0000004b0700780c */ /* 0x000fc60003f44270 */
[----:B--2---:R-:W-:Y:S04]  /*3d4d0*/  STL [R1+0x1848], R91 ;  /* 0x0018485b01007387 */ /* 0x004fe80000100800 */
[----:B------:R-:W2:Y:S04]  /*3d4e0*/  LDL R17, [R1+0xf14] ;  /* 0x000f140001117983 */ /* 0x000ea80000100800 */
[----:B------:R-:W2:Y:S01]  /*3d4f0*/  LDL R16, [R1+0xf18] ;  /* 0x000f180001107983 */ /* 0x000ea20000100800 */
[----:B------:R-:W-:Y:S01]  /*3d500*/  PRMT R89, RZ, 0x7610, R89 ;  /* 0x00007610ff597816 */ /* 0x000fe20000000059 */
[----:B0-----:R-:W-:-:S02]  /*3d510*/  @P1 IMAD.MOV.U32 R8, RZ, RZ, R11 ;  /* 0x000000ffff081224 */ /* 0x001fc400078e000b */
[----:B------:R-:W-:Y:S01]  /*3d520*/  @P1 IMAD.MOV.U32 R9, RZ, RZ, R18 ;  /* 0x000000ffff091224 */ /* 0x000fe200078e0012 */
[----:B------:R-:W-:Y:S02]  /*3d530*/  ISETP.GT.AND P3, PT, R7, 0x4c, PT ;  /* 0x0000004c0700780c */ /* 0x000fe40003f64270 */
[----:B------:R-:W-:Y:S02]  /*3d540*/  PRMT R88, RZ, 0x7610, R88 ;  /* 0x00007610ff587816 */ /* 0x000fe40000000058 */
[----:B------:R0:W2:Y:S01]  /*3d550*/  @P1 LDG.E.U8 R89, desc[UR20][R8.64] ;  /* 0x0000001408591981 */ /* 0x0000a2000c1e1100 */
[----:B------:R-:W-:Y:S01]  /*3d560*/  PRMT R87, RZ, 0x7610, R87 ;  /* 0x00007610ff577816 */ /* 0x000fe20000000057 */
[----:B0-----:R-:W-:Y:S02]  /*3d570*/  @P2 IMAD.MOV.U32 R8, RZ, RZ, R12 ;  /* 0x000000ffff082224 */ /* 0x001fe400078e000c */
[----:B------:R-:W-:-:S05]  /*3d580*/  @P2 IMAD.MOV.U32 R9, RZ, RZ, R13 ;  /* 0x000000ffff092224 */ /* 0x000fca00078e000d */
[----:B------:R0:W2:Y:S01]  /*3d590*/  @P2 LDG.E.U8 R88, desc[UR20][R8.64] ;  /* 0x0000001408582981 */ /* 0x0000a2000c1e1100 */
[----:B------:R-:W-:Y:S01]  /*3d5a0*/  PRMT R86, RZ, 0x7610, R86 ;  /* 0x00007610ff567816 */ /* 0x000fe20000000056 */
[----:B0-----:R-:W-:Y:S02]  /*3d5b0*/  @P2 IMAD.MOV.U32 R8, RZ, RZ, R32 ;  /* 0x000000ffff082224 */ /* 0x001fe400078e0020 */
[----:B---3--:R-:W-:-:S05]  /*3d5c0*/  @P2 IMAD.MOV.U32 R9, RZ, RZ, R33 ;  /* 0x000000ffff092224 */ /* 0x008fca00078e0021 */
[----:B------:R0:W3:Y:S02]  /*3d5d0*/  @P2 LDG.E.U8 R87, desc[UR20][R8.64] ;  /* 0x0000001408572981 */ /* 0x0000e4000c1e1100 */
[----:B0-----:R-:W-:Y:S02]  /*3d5e0*/  @P3 IMAD.MOV.U32 R8, RZ, RZ, R4 ;  /* 0x000000ffff083224 */ /* 0x001fe400078e0004 */
[----:B------:R-:W-:-:S05]  /*3d5f0*/  @P3 IMAD.MOV.U32 R9, RZ, RZ, R14 ;  /* 0x000000ffff093224 */ /* 0x000fca00078e000e */
[----:B------:R2:W3:Y:S04]  /*3d600*/  @P3 LDG.E.U8 R86, desc[UR20][R8.64] ;  /* 0x0000001408563981 */ /* 0x0004e8000c1e1100 */
[----:B----4-:R-:W-:Y:S04]  /*3d610*/  STL [R1+0x184c], R90 ;  /* 0x00184c5a01007387 */ /* 0x010fe80000100800 */
[----:B------:R-:W4:Y:S04]  /*3d620*/  LDL R21, [R1+0xf1c] ;  /* 0x000f1c0001157983 */ /* 0x000f280000100800 */
[----:B------:R-:W4:Y:S01]  /*3d630*/  LDL R11, [R1+0xf20] ;  /* 0x000f2000010b7983 */ /* 0x000f220000100800 */
[----:B------:R-:W-:Y:S01]  /*3d640*/  PRMT R85, RZ, 0x7610, R85 ;  /* 0x00007610ff557816 */ /* 0x000fe20000000055 */
[----:B--2---:R-:W-:-:S02]  /*3d650*/  @P3 IMAD.MOV.U32 R9, RZ, RZ, R17 ;  /* 0x000000ffff093224 */ /* 0x004fc400078e0011 */
[----:B------:R-:W2:Y:S01]  /*3d660*/  LDL R19, [R1+0xf24] ;  /* 0x000f240001137983 */ /* 0x000ea20000100800 */
[----:B------:R-:W-:-:S03]  /*3d670*/  @P3 IMAD.MOV.U32 R8, RZ, RZ, R16 ;  /* 0x000000ffff083224 */ /* 0x000fc600078e0010 */
[----:B------:R-:W2:Y:S04]  /*3d680*/  LDL R18, [R1+0xf28] ;  /* 0x000f280001127983 */ /* 0x000ea80000100800 */
[----:B------:R4:W2:Y:S04]  /*3d690*/  @P3 LDG.E.U8 R85, desc[UR20][R8.64] ;  /* 0x0000001408553981 */ /* 0x0008a8000c1e1100 */
[----:B------:R-:W2:Y:S04]  /*3d6a0*/  LDL R13, [R1+0xf2c] ;  /* 0x000f2c00010d7983 */ /* 0x000ea80000100800 */
[----:B------:R-:W2:Y:S04]  /*3d6b0*/  LDL R12, [R1+0xf30] ;  /* 0x000f3000010c7983 */ /* 0x000ea80000100800 */
[----:B------:R-:W-:Y:S04]  /*3d6c0*/  STL [R1+0x182c], R88 ;  /* 0x00182c5801007387 */ /* 0x000fe80000100800 */
[----:B---3--:R-:W-:Y:S04]  /*3d6d0*/  STL [R1+0x1834], R87 ;  /* 0x0018345701007387 */ /* 0x008fe80000100800 */
[----:B------:R-:W3:Y:S04]  /*3d6e0*/  LDL R14, [R1+0xf34] ;  /* 0x000f3400010e7983 */ /* 0x000ee80000100800 */
[----:B------:R-:W3:Y:S04]  /*3d6f0*/  LDL R4, [R1+0xf38] ;  /* 0x000f380001047983 */ /* 0x000ee80000100800 */
[----:B------:R-:W-:Y:S04]  /*3d700*/  STL [R1+0x1828], R86 ;  /* 0x0018285601007387 */ /* 0x000fe80000100800 */
[----:B------:R-:W3:Y:S04]  /*3d710*/  LDL R17, [R1+0xf3c] ;  /* 0x000f3c0001117983 */ /* 0x000ee80000100800 */
[----:B------:R-:W3:Y:S01]  /*3d720*/  LDL R16, [R1+0xf40] ;  /* 0x000f400001107983 */ /* 0x000ee20000100800 */
[----:B------:R-:W-:-:S02]  /*3d730*/  ISETP.GT.AND P1, PT, R7, 0x4d, PT ;  /* 0x0000004d0700780c */ /* 0x000fc40003f24270 */
[----:B------:R-:W-:Y:S02]  /*3d740*/  PRMT R84, RZ, 0x7610, R84 ;  /* 0x00007610ff547816 */ /* 0x000fe40000000054 */
[----:B------:R-:W-:-:S09]  /*3d750*/  PRMT R83, RZ, 0x7610, R83 ;  /* 0x00007610ff537816 */ /* 0x000fd20000000053 */
[----:B----4-:R-:W-:Y:S02]  /*3d760*/  @P1 IMAD.MOV.U32 R8, RZ, RZ, R11 ;  /* 0x000000ffff081224 */ /* 0x010fe400078e000b */
[----:B------:R-:W-:-:S05]  /*3d770*/  @P1 IMAD.MOV.U32 R9, RZ, RZ, R21 ;  /* 0x000000ffff091224 */ /* 0x000fca00078e0015 */
[----:B------:R0:W4:Y:S01]  /*3d780*/  @P1 LDG.E.U8 R84, desc[UR20][R8.64] ;  /* 0x0000001408541981 */ /* 0x000122000c1e1100 */
[----:B------:R-:W-:-:S03]  /*3d790*/  ISETP.GT.AND P2, PT, R7, 0x4e, PT ;  /* 0x0000004e0700780c */ /* 0x000fc60003f44270 */
[----:B--2---:R-:W-:Y:S04]  /*3d7a0*/  STL [R1+0x1838], R85 ;  /* 0x0018385501007387 */ /* 0x004fe80000100800 */
[----:B------:R-:W2:Y:S01]  /*3d7b0*/  LDL R21, [R1+0xf44] ;  /* 0x000f440001157983 */ /* 0x000ea20000100800 */
[----:B0-----:R-:W-:Y:S02]  /*3d7c0*/  @P1 IMAD.MOV.U32 R8, RZ, RZ, R18 ;  /* 0x000000ffff081224 */ /* 0x001fe400078e0012 */
[----:B------:R-:W-:Y:S01]  /*3d7d0*/  @P1 IMAD.MOV.U32 R9, RZ, RZ, R19 ;  /* 0x000000ffff091224 */ /* 0x000fe200078e0013 */
[----:B------:R-:W2:Y:S04]  /*3d7e0*/  LDL R11, [R1+0xf48] ;  /* 0x000f4800010b7983 */ /* 0x000ea80000100800 */
[----:B------:R0:W2:Y:S01]  /*3d7f0*/  @P1 LDG.E.U8 R83, desc[UR20][R8.64] ;  /* 0x0000001408531981 */ /* 0x0000a2000c1e1100 */
[----:B------:R-:W-:-:S02]  /*3d800*/  ISETP.GT.AND P3, PT, R7, 0x4f, PT ;  /* 0x0000004f0700780c */ /* 0x000fc40003f64270 */
[----:B------:R-:W-:Y:S02]  /*3d810*/  PRMT R31, RZ, 0x7610, R31 ;  /* 0x00007610ff1f7816 */ /* 0x000fe4000000001f */
[----:B------:R-:W-:Y:S01]  /*3d820*/  PRMT R30, RZ, 0x7610, R30 ;  /* 0x00007610ff1e7816 */ /* 0x000fe2000000001e */
[----:B0-----:R-:W-:Y:S02]  /*3d830*/  @P2 IMAD.MOV.U32 R8, RZ, RZ, R12 ;  /* 0x000000ffff082224 */ /* 0x001fe400078e000c */
[----:B------:R-:W-:-:S05]  /*3d840*/  @P2 IMAD.MOV.U32 R9, RZ, RZ, R13 ;  /* 0x000000ffff092224 */ /* 0x000fca00078e000d */
[----:B------:R3:W2:Y:S01]  /*3d850*/  @P2 LDG.E.U8 R31, desc[UR20][R8.64] ;  /* 0x00000014081f2981 */ /* 0x0006a2000c1e1100 */
[----:B------:R-:W-:Y:S01]  /*3d860*/  PRMT R10, RZ, 0x7610, R10 ;  /* 0x00007610ff0a7816 */ /* 0x000fe2000000000a */
[----:B---3--:R-:W-:Y:S02]  /*3d870*/  @P2 IMAD.MOV.U32 R9, RZ, RZ, R14 ;  /* 0x000000ffff092224 */ /* 0x008fe400078e000e */
[----:B------:R-:W-:-:S05]  /*3d880*/  @P2 IMAD.MOV.U32 R8, RZ, RZ, R4 ;  /* 0x000000ffff082224 */ /* 0x000fca00078e0004 */
[----:B------:R0:W3:Y:S02]  /*3d890*/  @P2 LDG.E.U8 R30, desc[UR20][R8.64] ;  /* 0x00000014081e2981 */ /* 0x0000e4000c1e1100 */
[----:B0-----:R-:W-:Y:S02]  /*3d8a0*/  @P3 IMAD.MOV.U32 R9, RZ, RZ, R17 ;  /* 0x000000ffff093224 */ /* 0x001fe400078e0011 */
[----:B------:R-:W-:-:S05]  /*3d8b0*/  @P3 IMAD.MOV.U32 R8, RZ, RZ, R16 ;  /* 0x000000ffff083224 */ /* 0x000fca00078e0010 */
[----:B------:R2:W3:Y:S01]  /*3d8c0*/  @P3 LDG.E.U8 R10, desc[UR20][R8.64] ;  /* 0x00000014080a3981 */ /* 0x0004e2000c1e1100 */
[----:B------:R-:W-:-:S03]  /*3d8d0*/  PRMT R20, RZ, 0x7610, R20 ;  /* 0x00007610ff147816 */ /* 0x000fc60000000014 */
[----:B----4-:R-:W-:Y:S01]  /*3d8e0*/  STL [R1+0x17f4], R84 ;  /* 0x0017f45401007387 */ /* 0x010fe20000100800 */
[----:B--2---:R-:W-:Y:S02]  /*3d8f0*/  @P3 IMAD.MOV.U32 R9, RZ, RZ, R21 ;  /* 0x000000ffff093224 */ /* 0x004fe400078e0015 */
[----:B------:R-:W-:Y:S01]  /*3d900*/  @P3 IMAD.MOV.U32 R8, RZ, RZ, R11 ;  /* 0x000000ffff083224 */ /* 0x000fe200078e000b */
[----:B------:R-:W-:Y:S04]  /*3d910*/  STL [R1+0x17f8], R83 ;  /* 0x0017f85301007387 */ /* 0x000fe80000100800 */
[----:B------:R-:W2:Y:S04]  /*3d920*/  LDL R13, [R1+0x1268] ;  /* 0x00126800010d7983 */ /* 0x000ea80000100800 */
[----:B------:R-:W4:Y:S04]  /*3d930*/  LDL R12, [R1+0x1278] ;  /* 0x00127800010c7983 */ /* 0x000f280000100800 */
[----:B------:R2:W4:Y:S04]  /*3d940*/  @P3 LDG.E.U8 R20, desc[UR20][R8.64] ;  /* 0x0000001408143981 */ /* 0x000528000c1e1100 */
[----:B------:R-:W4:Y:S04]  /*3d950*/  LDL R19, [R1+0x126c] ;  /* 0x00126c0001137983 */ /* 0x000f280000100800 */
[----:B------:R-:W4:Y:S04]  /*3d960*/  LDL R18, [R1+0x1270] ;  /* 0x0012700001127983 */ /* 0x000f280000100800 */
[----:B------:R-:W4:Y:S04]  /*3d970*/  LDL R14, [R1+0xf4c] ;  /* 0x000f4c00010e7983 */ /* 0x000f280000100800 */
[----:B------:R-:W4:Y:S04]  /*3d980*/  LDL R4, [R1+0xf50] ;  /* 0x000f500001047983 */ /* 0x000f280000100800 */
[----:B------:R-:W4:Y:S04]  /*3d990*/  LDL R16, [R1+0xf58] ;  /* 0x000f580001107983 */ /* 0x000f280000100800 */
[----:B------:R-:W4:Y:S04]  /*3d9a0*/  LDL R17, [R1+0xf54] ;  /* 0x000f540001117983 */ /* 0x000f280000100800 */
[----:B---3--:R0:W-:Y:S04]  /*3d9b0*/  STL [R1+0x25c], R10 ;  /* 0x00025c0a01007387 */ /* 0x0081e80000100800 */
[----:B------:R-:W3:Y:S04]  /*3d9c0*/  LDL R11, [R1+0xf5c] ;  /* 0x000f5c00010b7983 */ /* 0x000ee80000100800 */
[----:B0-----:R-:W3:Y:S01]  /*3d9d0*/  LDL R10, [R1+0xf60] ;  /* 0x000f6000010a7983 */ /* 0x001ee20000100800 */
[----:B------:R-:W-:-:S03]  /*3d9e0*/  ISETP.GT.AND P1, PT, R7, 0x50, PT ;  /* 0x000000500700780c */ /* 0x000fc60003f24270 */
[----:B------:R0:W-:Y:S01]  /*3d9f0*/  STL [R1+0x264], R31 ;  /* 0x0002641f01007387 */ /* 0x0001e20000100800 */
[----:B------:R-:W-:Y:S02]  /*3da00*/  ISETP.GT.AND P2, PT, R7, 0x51, PT ;  /* 0x000000510700780c */ /* 0x000fe40003f44270 */
[----:B------:R-:W-:Y:S01]  /*3da10*/  PRMT R82, RZ, 0x7610, R82 ;  /* 0x00007610ff527816 */ /* 0x000fe20000000052 */
[----:B0-----:R-:W3:Y:S04]  /*3da20*/  LDL R31, [R1+0xf64] ;  /* 0x000f6400011f7983 */ /* 0x001ee80000100800 */
[----:B------:R0:W-:Y:S01]  /*3da30*/  STL [R1+0x260], R30 ;  /* 0x0002601e01007387 */ /* 0x0001e20000100800 */
[----:B------:R-:W-:-:S03]  /*3da40*/  PRMT R81, RZ, 0x7610, R81 ;  /* 0x00007610ff517816 */ /* 0x000fc60000000051 */
[----:B------:R-:W3:Y:S04]  /*3da50*/  LDL R21, [R1+0xf74] ;  /* 0x000f740001157983 */ /* 0x000ee80000100800 */
[----:B0-----:R-:W3:Y:S01]  /*3da60*/  LDL R30, [R1+0xf68] ;  /* 0x000f6800011e7983 */ /* 0x001ee20000100800 */
[----:B--2---:R-:W-:Y:S02]  /*3da70*/  @P1 IMAD.MOV.U32 R9, RZ, RZ, R13 ;  /* 0x000000ffff091224 */ /* 0x004fe400078e000d */
[----:B----4-:R-:W-:Y:S01]  /*3da80*/  @P1 IMAD.MOV.U32 R8, RZ, RZ, R12 ;  /* 0x000000ffff081224 */ /* 0x010fe200078e000c */
[----:B------:R-:W2:Y:S04]  /*3da90*/  LDL R13, [R1+0xf6c] ;  /* 0x000f6c00010d7983 */ /* 0x000ea80000100800 */
[----:B------:R-:W4:Y:S04]  /*3daa0*/  LDL R12, [R1+0xf70] ;  /* 0x000f7000010c7983 */ /* 0x000f280000100800 */
[----:B------:R0:W2:Y:S04]  /*3dab0*/  @P1 LDG.E.U8 R82, desc[UR20][R8.64] ;  /* 0x0000001408521981 */ /* 0x0000a8000c1e1100 */
[----:B------:R1:W-:Y:S01]  /*3dac0*/  STL [R1+0x258], R20 ;  /* 0x0002581401007387 */ /* 0x0003e20000100800 */
[----:B------:R-:W-:Y:S01]  /*3dad0*/  PRMT R80, RZ, 0x7610, R80 ;  /* 0x00007610ff507816 */ /* 0x000fe20000000050 */
[----:B0-----:R-:W-:-:S02]  /*3dae0*/  @P1 IMAD.MOV.U32 R8, RZ, RZ, R18 ;  /* 0x000000ffff081224 */ /* 0x001fc400078e0012 */
[----:B------:R-:W-:Y:S01]  /*3daf0*/  @P1 IMAD.MOV.U32 R9, RZ, RZ, R19 ;  /* 0x000000ffff091224 */ /* 0x000fe200078e0013 */
[----:B------:R-:W-:Y:S01]  /*3db00*/  ISETP.GT.AND P3, PT, R7, 0x52, PT ;  /* 0x000000520700780c */ /* 0x000fe20003f64270 */
[----:B-1----:R-:W2:Y:S04]  /*3db10*/  LDL R20, [R1+0xf78] ;  /* 0x000f780001147983 */ /* 0x002ea80000100800 */
[----:B------:R0:W2:Y:S04]  /*3db20*/  @P1 LDG.E.U8 R81, desc[UR20][R8.64] ;  /* 0x0000001408511981 */ /* 0x0000a8000c1e1100 */
[----:B------:R-:W2:Y:S01]  /*3db30*/  LDL R19, [R1+0xf84] ;  /* 0x000f840001137983 */ /* 0x000ea20000100800 */
[----:B------:R-:W-:-:S03]  /*3db40*/  PRMT R79, RZ, 0x7610, R79 ;  /* 0x00007610ff4f7816 */ /* 0x000fc6000000004f */
[----:B------:R-:W2:Y:S01]  /*3db50*/  LDL R18, [R1+0xf8c] ;  /* 0x000f8c0001127983 */ /* 0x000ea20000100800 */
[----:B0-----:R-:W-:Y:S02]  /*3db60*/  @P2 IMAD.MOV.U32 R8, RZ, RZ, R4 ;  /* 0x000000ffff082224 */ /* 0x001fe400078e0004 */
[----:B------:R-:W-:Y:S01]  /*3db70*/  @P2 IMAD.MOV.U32 R9, RZ, RZ, R14 ;  /* 0x000000ffff092224 */ /* 0x000fe200078e000e */
[----:B------:R-:W2:Y:S04]  /*3db80*/  LDL R4, [R1+0xf80] ;  /* 0x000f800001047983 */ /* 0x000ea80000100800 */
[----:B------:R-:W2:Y:S04]  /*3db90*/  LDL R14, [R1+0xf7c] ;  /* 0x000f7c00010e7983 */ /* 0x000ea80000100800 */
[----:B------:R0:W2:Y:S02]  /*3dba0*/  @P2 LDG.E.U8 R80, desc[UR20][R8.64] ;  /* 0x0000001408502981 */ /* 0x0000a4000c1e1100 */
[----:B0-----:R-:W-:-:S02]  /*3dbb0*/  @P2 IMAD.MOV.U32 R8, RZ, RZ, R16 ;  /* 0x000000ffff082224 */ /* 0x001fc400078e0010 */
[----:B------:R-:W2:Y:S01]  /*3dbc0*/  LDL R16, [R1+0xf88] ;  /* 0x000f880001107983 */ /* 0x000ea20000100800 */
[----:B------:R-:W-:-:S03]  /*3dbd0*/  @P2 IMAD.MOV.U32 R9, RZ, RZ, R17 ;  /* 0x000000ffff092224 */ /* 0x000fc600078e0011 */
[----:B------:R-:W2:Y:S04]  /*3dbe0*/  LDL R17, [R1+0xf90] ;  /* 0x000f900001117983 */ /* 0x000ea80000100800 */
[----:B------:R3:W2:Y:S02]  /*3dbf0*/  @P2 LDG.E.U8 R79, desc[UR20][R8.64] ;  /* 0x00000014084f2981 */ /* 0x0006a4000c1e1100 */
[----:B---3--:R-:W-:Y:S02]  /*3dc00*/  @P3 IMAD.MOV.U32 R9, RZ, RZ, R11 ;  /* 0x000000ffff093224 */ /* 0x008fe400078e000b */
[----:B------:R-:W3:Y:S01]  /*3dc10*/  LDL R11, [R1+0xf94] ;  /* 0x000f9400010b7983 */ /* 0x000ee20000100800 */
[----:B------:R-:W-:-:S03]  /*3dc20*/  @P3 IMAD.MOV.U32 R8, RZ, RZ, R10 ;  /* 0x000000ffff083224 */ /* 0x000fc600078e000a */
[----:B------:R-:W3:Y:S01]  /*3dc30*/  LDL R10, [R1+0xf98] ;  /* 0x000f9800010a7983 */ /* 0x000ee20000100800 */
[----:B------:R-:W-:Y:S02]  /*3dc40*/  ISETP.GT.AND P1, PT, R7, 0x53, PT ;  /* 0x000000530700780c */ /* 0x000fe40003f24270 */
[----:B------:R-:W-:Y:S02]  /*3dc50*/  PRMT R78, RZ, 0x7610, R78 ;  /* 0x00007610ff4e7816 */ /* 0x000fe4000000004e */
[----:B------:R-:W-:-:S04]  /*3dc60*/  PRMT R77, RZ, 0x7610, R77 ;  /* 0x00007610ff4d7816 */ /* 0x000fc8000000004d */
[----:B------:R0:W3:Y:S01]  /*3dc70*/  @P3 LDG.E.U8 R78, desc[UR20][R8.64] ;  /* 0x00000014084e3981 */ /* 0x0000e2000c1e1100 */
[----:B------:R-:W-:Y:S02]  /*3dc80*/  PRMT R76, RZ, 0x7610, R76 ;  /* 0x00007610ff4c7816 */ /* 0x000fe4000000004c */
[----:B------:R-:W-:Y:S01]  /*3dc90*/  ISETP.GT.AND P2, PT, R7, 0x54, PT ;  /* 0x000000540700780c */ /* 0x000fe20003f44270 */
[----:B0-----:R-:W-:Y:S02]  /*3dca0*/  @P3 IMAD.MOV.U32 R9, RZ, RZ, R31 ;  /* 0x000000ffff093224 */ /* 0x001fe400078e001f */
[----:B------:R-:W-:-:S05]  /*3dcb0*/  @P3 IMAD.MOV.U32 R8, RZ, RZ, R30 ;  /* 0x000000ffff083224 */ /* 0x000fca00078e001e */
[----:B------:R4:W3:Y:S01]  /*3dcc0*/  @P3 LDG.E.U8 R77, desc[UR20][R8.64] ;  /* 0x00000014084d3981 */ /* 0x0008e2000c1e1100 */
[----:B------:R-:W-:Y:S01]  /*3dcd0*/  PRMT R75, RZ, 0x7610, R75 ;  /* 0x00007610ff4b7816 */ /* 0x000fe2000000004b */
[----:B----4-:R-:W-:Y:S02]  /*3dce0*/  @P1 IMAD.MOV.U32 R8, RZ, RZ, R12 ;  /* 0x000000ffff081224 */ /* 0x010fe400078e000c */
[----:B--2---:R-:W-:Y:S01]  /*3dcf0*/  @P1 IMAD.MOV.U32 R9, RZ, RZ, R13 ;  /* 0x000000ffff091224 */ /* 0x004fe200078e000d */
[----:B------:R-:W-:Y:S01]  /*3dd00*/  PRMT R74, RZ, 0x7610, R74 ;  /* 0x00007610ff4a7816 */ /* 0x000fe2000000004a */
[----:B------:R-:W2:Y:S04]  /*3dd10*/  LDL R13, [R1+0xf9c] ;  /* 0x000f9c00010d7983 */ /* 0x000ea80000100800 */
[----:B------:R0:W4:Y:S01]  /*3dd20*/  @P1 LDG.E.U8 R76, desc[UR20][R8.64] ;  /* 0x00000014084c1981 */ /* 0x000122000c1e1100 */
[----:B------:R-:W-:-:S02]  /*3dd30*/  PRMT R73, RZ, 0x7610, R73 ;  /* 0x00007610ff497816 */ /* 0x000fc40000000049 */
[----:B------:R-:W-:Y:S01]  /*3dd40*/  PRMT R72, RZ, 0x7610, R72 ;  /* 0x00007610ff487816 */ /* 0x000fe20000000048 */
[----:B------:R-:W4:Y:S01]  /*3dd50*/  LDL R12, [R1+0xfa0] ;  /* 0x000fa000010c7983 */ /* 0x000f220000100800 */
[----:B0-----:R-:W-:Y:S02]  /*3dd60*/  @P1 IMAD.MOV.U32 R8, RZ, RZ, R20 ;  /* 0x000000ffff081224 */ /* 0x001fe400078e0014 */
[----:B------:R-:W-:Y:S01]  /*3dd70*/  @P1 IMAD.MOV.U32 R9, RZ, RZ, R21 ;  /* 0x000000ffff091224 */ /* 0x000fe200078e0015 */
[----:B------:R-:W-:Y:S01]  /*3dd80*/  PRMT R71, RZ, 0x7610, R71 ;  /* 0x00007610ff477816 */ /* 0x000fe20000000047 */
[----:B------:R-:W4:Y:S04]  /*3dd90*/  LDL R21, [R1+0xfa4] ;  /* 0x000fa40001157983 */ /* 0x000f280000100800 */
[----:B------:R0:W4:Y:S01]  /*3dda0*/  @P1 LDG.E.U8 R75, desc[UR20][R8.64] ;  /* 0x00000014084b1981 */ /* 0x000122000c1e1100 */
[----:B------:R-:W-:-:S03]  /*3ddb0*/  ISETP.GT.AND P1, PT, R7, 0x55, PT ;  /* 0x000000550700780c */ /* 0x000fc60003f24270 */
[----:B------:R-:W4:Y:S01]  /*3ddc0*/  LDL R20, [R1+0xfa8] ;  /* 0x000fa80001147983 */ /* 0x000f220000100800 */
[----:B0-----:R-:W-:Y:S02]  /*3ddd0*/  @P2 IMAD.MOV.U32 R8, RZ, RZ, R4 ;  /* 0x000000ffff082224 */ /* 0x001fe400078e0004 */
[----:B------:R-:W-:Y:S01]  /*3dde0*/  @P2 IMAD.MOV.U32 R9, RZ, RZ, R14 ;  /* 0x000000ffff092224 */ /* 0x000fe200078e000e */
[----:B------:R-:W4:Y:S04]  /*3ddf0*/  LDL R4, [R1+0xfb0] ;  /* 0x000fb00001047983 */ /* 0x000f280000100800 */
[----:B------:R0:W4:Y:S04]  /*3de00*/  @P2 LDG.E.U8 R74, desc[UR20][R8.64] ;  /* 0x00000014084a2981 */ /* 0x000128000c1e1100 */
[----:B------:R-:W4:Y:S01]  /*3de10*/  LDL R14, [R1+0xfac] ;  /* 0x000fac00010e7983 */ /* 0x000f220000100800 */
[----:B0-----:R-:W-:-:S02]  /*3de20*/  @P2 IMAD.MOV.U32 R8, RZ, RZ, R16 ;  /* 0x000000ffff082224 */ /* 0x001fc400078e0010 */
[----:B------:R-:W-:Y:S01]  /*3de30*/  @P2 IMAD.MOV.U32 R9, RZ, RZ, R19 ;  /* 0x000000ffff092224 */ /* 0x000fe200078e0013 */
[----:B------:R-:W4:Y:S04]  /*3de40*/  LDL R16, [R1+0xfb8] ;  /* 0x000fb80001107983 */ /* 0x000f280000100800 */
[----:B------:R0:W4:Y:S02]  /*3de50*/  @P2 LDG.E.U8 R73, desc[UR20][R8.64] ;  /* 0x0000001408492981 */ /* 0x000124000c1e1100 */
[----:B0-----:R-:W-:Y:S02]  /*3de60*/  @P1 IMAD.MOV.U32 R8, RZ, RZ, R17 ;  /* 0x000000ffff081224 */ /* 0x001fe400078e0011 */
[----:B------:R-:W-:Y:S01]  /*3de70*/  @P1 IMAD.MOV.U32 R9, RZ, RZ, R18 ;  /* 0x000000ffff091224 */ /* 0x000fe200078e0012 */
[----:B------:R-:W4:Y:S04]  /*3de80*/  LDL R17, [R1+0xfb4] ;  /* 0x000fb40001117983 */ /* 0x000f280000100800 */
[----:B------:R3:W4:Y:S02]  /*3de90*/  @P1 LDG.E.U8 R72, desc[UR20][R8.64] ;  /* 0x0000001408481981 */ /* 0x000724000c1e1100 */
[----:B---3--:R-:W-:-:S02]  /*3dea0*/  @P1 IMAD.MOV.U32 R9, RZ, RZ, R11 ;  /* 0x000000ffff091224 */ /* 0x008fc400078e000b */
[----:B------:R-:W-:-:S05]  /*3deb0*/  @P1 IMAD.MOV.U32 R8, RZ, RZ, R10 ;  /* 0x000000ffff081224 */ /* 0x000fca00078e000a */
[----:B------:R2:W3:Y:S01]  /*3dec0*/  @P1 LDG.E.U8 R71, desc[UR20][R8.64] ;  /* 0x0000001408471981 */ /* 0x0004e2000c1e1100 */
[C---:B------:R-:W-:Y:S02]  /*3ded0*/  ISETP.GT.AND P2, PT, R7.reuse, 0x56, PT ;  /* 0x000000560700780c */ /* 0x040fe40003f44270 */
[----:B------:R-:W-:Y:S02]  /*3dee0*/  PRMT R28, RZ, 0x7610, R28 ;  /* 0x00007610ff1c7816 */ /* 0x000fe4000000001c */
[----:B------:R-:W-:Y:S02]  /*3def0*/  PRMT R27, RZ, 0x7610, R27 ;  /* 0x00007610ff1b7816 */ /* 0x000fe4000000001b */
[----:B------:R-:W-:Y:S02]  /*3df00*/  ISETP.GT.AND P1, PT, R7, 0x57, PT ;  /* 0x000000570700780c */ /* 0x000fe40003f24270 */
[----:B------:R-:W-:-:S05]  /*3df10*/  PRMT R26, RZ, 0x7610, R26 ;  /* 0x00007610ff1a7816 */ /* 0x000fca000000001a */
[----:B--2---:R-:W-:Y:S02]  /*3df20*/  @P2 IMAD.MOV.U32 R9, RZ, RZ, R13 ;  /* 0x000000ffff092224 */ /* 0x004fe400078e000d */
[----:B----4-:R-:W-:-:S05]  /*3df30*/  @P2 IMAD.MOV.U32 R8, RZ, RZ, R12 ;  /* 0x000000ffff082224 */ /* 0x010fca00078e000c */
[----:B------:R0:W2:Y:S02]  /*3df40*/  @P2 LDG.E.U8 R28, desc[UR20][R8.64] ;  /* 0x00000014081c2981 */ /* 0x0000a4000c1e1100 */
[----:B0-----:R-:W-:Y:S02]  /*3df50*/  @P2 IMAD.MOV.U32 R9, RZ, RZ, R21 ;  /* 0x000000ffff092224 */ /* 0x001fe400078e0015 */
[----:B------:R-:W-:-:S05]  /*3df60*/  @P2 IMAD.MOV.U32 R8, RZ, RZ, R20 ;  /* 0x000000ffff082224 */ /* 0x000fca00078e0014 */
[----:B------:R0:W4:Y:S04]  /*3df70*/  @P2 LDG.E.U8 R27, desc[UR20][R8.64] ;  /* 0x00000014081b2981 */ /* 0x000128000c1e1100 */
[----:B------:R-:W-:Y:S04]  /*3df80*/  STL [R1+0x17fc], R72 ;  /* 0x0017fc4801007387 */ /* 0x000fe80000100800 */
[----:B------:R-:W2:Y:S04]  /*3df90*/  LDL R11, [R1+0x1258] ;  /* 0x00125800010b7983 */ /* 0x000ea80000100800 */
[----:B------:R-:W4:Y:S04]  /*3dfa0*/  LDL R10, [R1+0x125c] ;  /* 0x00125c00010a7983 */ /* 0x000f280000100800 */
[----:B------:R-:W4:Y:S01]  /*3dfb0*/  LDL R18, [R1+0x1260] ;  /* 0x0012600001127983 */ /* 0x000f220000100800 */
[----:B0-----:R-:W-:-:S02]  /*3dfc0*/  @P1 IMAD.MOV.U32 R8, RZ, RZ, R4 ;  /* 0x000000ffff081224 */ /* 0x001fc400078e0004 */
[----:B------:R-:W-:-:S05]  /*3dfd0*/  @P1 IMAD.MOV.U32 R9, RZ, RZ, R14 ;  /* 0x000000ffff091224 */ /* 0x000fca00078e000e */
[----:B------:R0:W4:Y:S01]  /*3dfe0*/  @P1 LDG.E.U8 R26, desc[UR20][R8.64] ;  /* 0x00000014081a1981 */ /* 0x000122000c1e1100 */
[----:B------:R-:W-:Y:S01]  /*3dff0*/  PRMT R25, RZ, 0x7610, R25 ;  /* 0x00007610ff197816 */ /* 0x000fe20000000019 */
[----:B0-----:R-:W-:Y:S02]  /*3e000*/  @P1 IMAD.MOV.U32 R8, RZ, RZ, R16 ;  /* 0x000000ffff081224 */ /* 0x001fe400078e0010 */
[----:B------:R-:W-:-:S05]  /*3e010*/  @P1 IMAD.MOV.U32 R9, RZ, RZ, R17 ;  /* 0x000000ffff091224 */ /* 0x000fca00078e0011 */
[----:B------:R2:W4:Y:S04]  /*3e020*/  @P1 LDG.E.U8 R25, desc[UR20][R8.64] ;  /* 0x0000001408191981 */ /* 0x000528000c1e1100 */
[----:B---3--:R-:W-:Y:S04]  /*3e030*/  STL [R1+0x1808], R71 ;  /* 0x0018084701007387 */ /* 0x008fe80000100800 */
[----:B------:R-:W3:Y:S04]  /*3e040*/  LDL R19, [R1+0x1244] ;  /* 0x0012440001137983 */ /* 0x000ee80000100800 */
[----:B------:R-:W3:Y:S04]  /*3e050*/  LDL R13, [R1+0xfbc] ;  /* 0x000fbc00010d7983 */ /* 0x000ee80000100800 */
[----:B------:R-:W3:Y:S04]  /*3e060*/  LDL R12, [R1+0xfc0] ;  /* 0x000fc000010c7983 */ /* 0x000ee80000100800 */
[----:B------:R-:W3:Y:S04]  /*3e070*/  LDL R21, [R1+0xfc4] ;  /* 0x000fc40001157983 */ /* 0x000ee80000100800 */
[----:B------:R-:W3:Y:S04]  /*3e080*/  LDL R20, [R1+0xfc8] ;  /* 0x000fc80001147983 */ /* 0x000ee80000100800 */
[----:B------:R-:W3:Y:S04]  /*3e090*/  LDL R14, [R1+0xfcc] ;  /* 0x000fcc00010e7983 */ /* 0x000ee80000100800 */
[----:B------:R-:W3:Y:S04]  /*3e0a0*/  LDL R4, [R1+0xfd0] ;  /* 0x000fd00001047983 */ /* 0x000ee80000100800 */
[----:B------:R-:W3:Y:S04]  /*3e0b0*/  LDL R17, [R1+0xfd4] ;  /* 0x000fd40001117983 */ /* 0x000ee80000100800 */
[----:B------:R-:W3:Y:S01]  /*3e0c0*/  LDL R16, [R1+0xfd8] ;  /* 0x000fd80001107983 */ /* 0x000ee20000100800 */
[----:B------:R-:W-:-:S02]  /*3e0d0*/  ISETP.GT.AND P2, PT, R7, 0x58, PT ;  /* 0x000000580700780c */ /* 0x000fc40003f44270 */
[----:B------:R-:W-:Y:S02]  /*3e0e0*/  PRMT R70, RZ, 0x7610, R70 ;  /* 0x00007610ff467816 */ /* 0x000fe40000000046 */
[----:B------:R-:W-:Y:S02]  /*3e0f0*/  ISETP.GT.AND P1, PT, R7, 0x59, PT ;  /* 0x000000590700780c */ /* 0x000fe40003f24270 */
[----:B------:R-:W-:Y:S02]  /*3e100*/  PRMT R69, RZ, 0x7610, R69 ;  /* 0x00007610ff457816 */ /* 0x000fe40000000045 */
[----:B------:R-:W-:Y:S02]  /*3e110*/  PRMT R68, RZ, 0x7610, R68 ;  /* 0x00007610ff447816 */ /* 0x000fe40000000044 */
[----:B------:R-:W-:Y:S02]  /*3e120*/  PRMT R67, RZ, 0x7610, R67 ;  /* 0x00007610ff437816 */ /* 0x000fe40000000043 */
[----:B------:R-:W-:Y:S01]  /*3e130*/  PRMT R66, RZ, 0x7610, R66 ;  /* 0x00007610ff427816 */ /* 0x000fe20000000042 */
[----:B--2---:R-:W-:-:S02]  /*3e140*/  @P2 IMAD.MOV.U32 R9, RZ, RZ, R11 ;  /* 0x000000ffff092224 */ /* 0x004fc400078e000b */
[----:B------:R-:W2:Y:S01]  /*3e150*/  LDL R11, [R1+0xfdc] ;  /* 0x000fdc00010b7983 */ /* 0x000ea20000100800 */
[----:B----4-:R-:W-:-:S03]  /*3e160*/  @P2 IMAD.MOV.U32 R8, RZ, RZ, R10 ;  /* 0x000000ffff082224 */ /* 0x010fc600078e000a */
[----:B------:R-:W4:Y:S04]  /*3e170*/  LDL R10, [R1+0xfe0] ;  /* 0x000fe000010a7983 */ /* 0x000f280000100800 */
[----:B------:R0:W2:Y:S02]  /*3e180*/  @P2 LDG.E.U8 R70, desc[UR20][R8.64] ;  /* 0x0000001408462981 */ /* 0x0000a4000c1e1100 */
[----:B0-----:R-:W-:Y:S02]  /*3e190*/  @P2 IMAD.MOV.U32 R8, RZ, RZ, R18 ;  /* 0x000000ffff082224 */ /* 0x001fe400078e0012 */
[----:B------:R-:W2:Y:S01]  /*3e1a0*/  LDL R18, [R1+0xfe8] ;  /* 0x000fe80001127983 */ /* 0x000ea20000100800 */
[----:B---3--:R-:W-:-:S03]  /*3e1b0*/  @P2 IMAD.MOV.U32 R9, RZ, RZ, R19 ;  /* 0x000000ffff092224 */ /* 0x008fc600078e0013 */
[----:B------:R-:W3:Y:S04]  /*3e1c0*/  LDL R19, [R1+0xfe4] ;  /* 0x000fe40001137983 */ /* 0x000ee80000100800 */
[----:B------:R0:W3:Y:S02]  /*3e1d0*/  @P2 LDG.E.U8 R69, desc[UR20][R8.64] ;  /* 0x0000001408452981 */ /* 0x0000e4000c1e1100 */
[----:B0-----:R-:W-:Y:S02]  /*3e1e0*/  @P1 IMAD.MOV.U32 R8, RZ, RZ, R12 ;  /* 0x000000ffff081224 */ /* 0x001fe400078e000c */
[----:B------:R-:W-:Y:S02]  /*3e1f0*/  @P1 IMAD.MOV.U32 R9, RZ, RZ, R13 ;  /* 0x000000ffff091224 */ /* 0x000fe400078e000d */
[----:B------:R-:W3:Y:S04]  /*3e200*/  LDL R13, [R1+0xfec] ;  /* 0x000fec00010d7983 */ /* 0x000ee80000100800 */
[----:B------:R-:W-:Y:S04]  /*3e210*/  STL [R1+0x254], R28 ;  /* 0x0002541c01007387 */ /* 0x000fe80000100800 */
[----:B------:R-:W3:Y:S04]  /*3e220*/  LDL R12, [R1+0xff0] ;  /* 0x000ff000010c7983 */ /* 0x000ee80000100800 */
[----:B------:R0:W3:Y:S01]  /*3e230*/  @P1 LDG.E.U8 R68, desc[UR20][R8.64] ;  /* 0x0000001408441981 */ /* 0x0000e2000c1e1100 */
[----:B------:R-:W-:Y:S01]  /*3e240*/  ISETP.GT.AND P2, PT, R7, 0x5a, PT ;  /* 0x0000005a0700780c */ /* 0x000fe20003f44270 */
[----:B0-----:R-:W-:-:S02]  /*3e250*/  @P1 IMAD.MOV.U32 R9, RZ, RZ, R21 ;  /* 0x000000ffff091224 */ /* 0x001fc400078e0015 */
[----:B------:R-:W3:Y:S01]  /*3e260*/  LDL R21, [R1+0xff4] ;  /* 0x000ff40001157983 */ /* 0x000ee20000100800 */
[----:B------:R-:W-:-:S03]  /*3e270*/  @P1 IMAD.MOV.U32 R8, RZ, RZ, R20 ;  /* 0x000000ffff081224 */ /* 0x000fc600078e0014 */
[----:B------:R-:W-:Y:S04]  /*3e280*/  STL [R1+0x250], R27 ;  /* 0x0002501b01007387 */ /* 0x000fe80000100800 */
[----:B------:R-:W3:Y:S04]  /*3e290*/  LDL R20, [R1+0xff8] ;  /* 0x000ff80001147983 */ /* 0x000ee80000100800 */
[----:B------:R0:W3:Y:S02]  /*3e2a0*/  @P1 LDG.E.U8 R67, desc[UR20][R8.64] ;  /* 0x0000001408431981 */ /* 0x0000e4000c1e1100 */
        /* <DEDUP_REMOVED lines=10> */
[----:B------:R-:W3:Y:S01]  /*3e350*/  LDL R16, [R1+0x1008] ;  /* 0x0010080001107983 */ /* 0x000ee20000100800 */
[----:B------:R-:W-:Y:S02]  /*3e360*/  ISETP.GT.AND P1, PT, R7, 0x5b, PT ;  /* 0x0000005b0700780c */ /* 0x000fe40003f24270 */
[----:B------:R-:W-:Y:S02]  /*3e370*/  PRMT R65, RZ, 0x7610, R65 ;  /* 0x00007610ff417816 */ /* 0x000fe40000000041 */
[----:B------:R-:W-:-:S04]  /*3e380*/  PRMT R62, RZ, 0x7610, R62 ;  /* 0x00007610ff3e7816 */ /* 0x000fc8000000003e */
[----:B------:R4:W3:Y:S01]  /*3e390*/  @P2 LDG.E.U8 R65, desc[UR20][R8.64] ;  /* 0x0000001408412981 */ /* 0x0008e2000c1e1100 */
[----:B------:R-:W-:Y:S02]  /*3e3a0*/  ISETP.GT.AND P2, PT, R7, 0x5c, PT ;  /* 0x0000005c0700780c */ /* 0x000fe40003f44270 */
[----:B------:R-:W-:Y:S02]  /*3e3b0*/  PRMT R60, RZ, 0x7610, R60 ;  /* 0x00007610ff3c7816 */ /* 0x000fe4000000003c */
[----:B----4-:R-:W-:Y:S02]  /*3e3c0*/  @P1 IMAD.MOV.U32 R8, RZ, RZ, R10 ;  /* 0x000000ffff081224 */ /* 0x010fe400078e000a */
[----:B--2---:R-:W-:Y:S01]  /*3e3d0*/  @P1 IMAD.MOV.U32 R9, RZ, RZ, R11 ;  /* 0x000000ffff091224 */ /* 0x004fe200078e000b */
[----:B------:R-:W2:Y:S04]  /*3e3e0*/  LDL R10, [R1+0x1010] ;  /* 0x00101000010a7983 */ /* 0x000ea80000100800 */
[----:B------:R-:W4:Y:S04]  /*3e3f0*/  LDL R11, [R1+0x100c] ;  /* 0x00100c00010b7983 */ /* 0x000f280000100800 */
[----:B------:R0:W4:Y:S01]  /*3e400*/  @P1 LDG.E.U8 R62, desc[UR20][R8.64] ;  /* 0x00000014083e1981 */ /* 0x000122000c1e1100 */
[----:B------:R-:W-:Y:S01]  /*3e410*/  PRMT R58, RZ, 0x7610, R58 ;  /* 0x00007610ff3a7816 */ /* 0x000fe2000000003a */
[----:B0-----:R-:W-:-:S02]  /*3e420*/  @P1 IMAD.MOV.U32 R8, RZ, RZ, R18 ;  /* 0x000000ffff081224 */ /* 0x001fc400078e0012 */
[----:B------:R-:W4:Y:S01]  /*3e430*/  LDL R18, [R1+0x1018] ;  /* 0x0010180001127983 */ /* 0x000f220000100800 */
[----:B------:R-:W-:Y:S02]  /*3e440*/  PRMT R56, RZ, 0x7610, R56 ;  /* 0x00007610ff387816 */ /* 0x000fe40000000038 */
[----:B------:R-:W-:Y:S02]  /*3e450*/  PRMT R54, RZ, 0x7610, R54 ;  /* 0x00007610ff367816 */ /* 0x000fe40000000036 */
[----:B------:R-:W-:Y:S01]  /*3e460*/  PRMT R52, RZ, 0x7610, R52 ;  /* 0x00007610ff347816 */ /* 0x000fe20000000034 */
[----:B---3--:R-:W-:Y:S02]  /*3e470*/  @P1 IMAD.MOV.U32 R9, RZ, RZ, R19 ;  /* 0x000000ffff091224 */ /* 0x008fe400078e0013 */
[----:B------:R-:W3:Y:S04]  /*3e480*/  LDL R19, [R1+0x1014] ;  /* 0x0010140001137983 */ /* 0x000ee80000100800 */
[----:B------:R0:W3:Y:S02]  /*3e490*/  @P1 LDG.E.U8 R60, desc[UR20][R8.64] ;  /* 0x00000014083c1981 */ /* 0x0000e4000c1e1100 */
[----:B0-----:R-:W-:-:S02]  /*3e4a0*/  @P2 IMAD.MOV.U32 R9, RZ, RZ, R13 ;  /* 0x000000ffff092224 */ /* 0x001fc400078e000d */
[----:B------:R-:W3:Y:S01]  /*3e4b0*/  LDL R13, [R1+0x101c] ;  /* 0x00101c00010d7983 */ /* 0x000ee20000100800 */
[----:B------:R-:W-:-:S03]  /*3e4c0*/  @P2 IMAD.MOV.U32 R8, RZ, RZ, R12 ;  /* 0x000000ffff082224 */ /* 0x000fc600078e000c */
[----:B------:R-:W3:Y:S04]  /*3e4d0*/  LDL R12, [R1+0x1020] ;  /* 0x00102000010c7983 */ /* 0x000ee80000100800 */
[----:B------:R0:W3:Y:S01]  /*3e4e0*/  @P2 LDG.E.U8 R58, desc[UR20][R8.64] ;  /* 0x00000014083a2981 */ /* 0x0000e2000c1e1100 */
[----:B------:R-:W-:Y:S01]  /*3e4f0*/  ISETP.GT.AND P1, PT, R7, 0x5d, PT ;  /* 0x0000005d0700780c */ /* 0x000fe20003f24270 */
[----:B0-----:R-:W-:Y:S02]  /*3e500*/  @P2 IMAD.MOV.U32 R9, RZ, RZ, R21 ;  /* 0x000000ffff092224 */ /* 0x001fe400078e0015 */
[----:B------:R-:W3:Y:S01]  /*3e510*/  LDL R21, [R1+0x1024] ;  /* 0x0010240001157983 */ /* 0x000ee20000100800 */
[----:B------:R-:W-:-:S03]  /*3e520*/  @P2 IMAD.MOV.U32 R8, RZ, RZ, R20 ;  /* 0x000000ffff082224 */ /* 0x000fc600078e0014 */
[----:B------:R-:W3:Y:S04]  /*3e530*/  LDL R20, [R1+0x1028] ;  /* 0x0010280001147983 */ /* 0x000ee80000100800 */
[----:B------:R0:W3:Y:S02]  /*3e540*/  @P2 LDG.E.U8 R56, desc[UR20][R8.64] ;  /* 0x0000001408382981 */ /* 0x0000e4000c1e1100 */
[----:B0-----:R-:W-:Y:S02]  /*3e550*/  @P1 IMAD.MOV.U32 R9, RZ, RZ, R14 ;  /* 0x000000ffff091224 */ /* 0x001fe400078e000e */
[----:B------:R-:W-:Y:S01]  /*3e560*/  @P1 IMAD.MOV.U32 R8, RZ, RZ, R4 ;  /* 0x000000ffff081224 */ /* 0x000fe200078e0004 */
[----:B------:R-:W-:Y:S01]  /*3e570*/  ISETP.GT.AND P2, PT, R7, 0x5e, PT ;  /* 0x0000005e0700780c */ /* 0x000fe20003f44270 */
[----:B------:R-:W3:Y:S04]  /*3e580*/  LDL R14, [R1+0x1238] ;  /* 0x00123800010e7983 */ /* 0x000ee80000100800 */
[----:B------:R0:W3:Y:S01]  /*3e590*/  @P1 LDG.E.U8 R54, desc[UR20][R8.64] ;  /* 0x0000001408361981 */ /* 0x0000e2000c1e1100 */
[----:B------:R-:W-:-:S02]  /*3e5a0*/  PRMT R24, RZ, 0x7610, R24 ;  /* 0x00007610ff187816 */ /* 0x000fc40000000018 */
[----:B------:R-:W-:Y:S01]  /*3e5b0*/  PRMT R23, RZ, 0x7610, R23 ;  /* 0x00007610ff177816 */ /* 0x000fe20000000017 */
[----:B------:R-:W3:Y:S01]  /*3e5c0*/  LDL R4, [R1+0x1248] ;  /* 0x0012480001047983 */ /* 0x000ee20000100800 */
[----:B0-----:R-:W-:Y:S02]  /*3e5d0*/  @P1 IMAD.MOV.U32 R9, RZ, RZ, R17 ;  /* 0x000000ffff091224 */ /* 0x001fe400078e0011 */
[----:B------:R-:W-:-:S05]  /*3e5e0*/  @P1 IMAD.MOV.U32 R8, RZ, RZ, R16 ;  /* 0x000000ffff081224 */ /* 0x000fca00078e0010 */
[----:B------:R2:W3:Y:S01]  /*3e5f0*/  @P1 LDG.E.U8 R52, desc[UR20][R8.64] ;  /* 0x0000001408341981 */ /* 0x0004e2000c1e1100 */
[----:B------:R-:W-:Y:S02]  /*3e600*/  ISETP.GT.AND P1, PT, R7, 0x5f, PT ;  /* 0x0000005f0700780c */ /* 0x000fe40003f24270 */
[----:B------:R-:W-:Y:S01]  /*3e610*/  PRMT R22, RZ, 0x7610, R22 ;  /* 0x00007610ff167816 */ /* 0x000fe20000000016 */
[----:B--2---:R-:W-:Y:S02]  /*3e620*/  @P2 IMAD.MOV.U32 R8, RZ, RZ, R10 ;  /* 0x000000ffff082224 */ /* 0x004fe400078e000a */
[----:B----4-:R-:W-:-:S05]  /*3e630*/  @P2 IMAD.MOV.U32 R9, RZ, RZ, R11 ;  /* 0x000000ffff092224 */ /* 0x010fca00078e000b */
[----:B------:R0:W2:Y:S02]  /*3e640*/  @P2 LDG.E.U8 R24, desc[UR20][R8.64] ;  /* 0x0000001408182981 */ /* 0x0000a4000c1e1100 */
[----:B0-----:R-:W-:Y:S01]  /*3e650*/  @P2 IMAD.MOV.U32 R8, RZ, RZ, R18 ;  /* 0x000000ffff082224 */ /* 0x001fe200078e0012 */
[----:B------:R-:W-:Y:S01]  /*3e660*/  PRMT R15, RZ, 0x7610, R15 ;  /* 0x00007610ff0f7816 */ /* 0x000fe2000000000f */
[----:B---3--:R-:W-:-:S05]  /*3e670*/  @P2 IMAD.MOV.U32 R9, RZ, RZ, R19 ;  /* 0x000000ffff092224 */ /* 0x008fca00078e0013 */
[----:B------:R0:W3:Y:S02]  /*3e680*/  @P2 LDG.E.U8 R23, desc[UR20][R8.64] ;  /* 0x0000001408172981 */ /* 0x0000e4000c1e1100 */
[----:B0-----:R-:W-:Y:S02]  /*3e690*/  @P1 IMAD.MOV.U32 R9, RZ, RZ, R13 ;  /* 0x000000ffff091224 */ /* 0x001fe400078e000d */
[----:B------:R-:W-:-:S05]  /*3e6a0*/  @P1 IMAD.MOV.U32 R8, RZ, RZ, R12 ;  /* 0x000000ffff081224 */ /* 0x000fca00078e000c */
[----:B------:R0:W4:Y:S02]  /*3e6b0*/  @P1 LDG.E.U8 R22, desc[UR20][R8.64] ;  /* 0x0000001408161981 */ /* 0x000124000c1e1100 */
[----:B0-----:R-:W-:Y:S02]  /*3e6c0*/  @P1 IMAD.MOV.U32 R9, RZ, RZ, R21 ;  /* 0x000000ffff091224 */ /* 0x001fe400078e0015 */
[----:B------:R-:W-:-:S05]  /*3e6d0*/  @P1 IMAD.MOV.U32 R8, RZ, RZ, R20 ;  /* 0x000000ffff081224 */ /* 0x000fca00078e0014 */
[----:B------:R0:W3:Y:S04]  /*3e6e0*/  @P1 LDG.E.U8 R15, desc[UR20][R8.64] ;  /* 0x00000014080f1981 */ /* 0x0000e8000c1e1100 */
[----:B------:R-:W-:Y:S04]  /*3e6f0*/  STL [R1+0x180c], R54 ;  /* 0x00180c3601007387 */ /* 0x000fe80000100800 */
[----:B------:R-:W4:Y:S04]  /*3e700*/  LDL R17, [R1+0x123c] ;  /* 0x00123c0001117983 */ /* 0x000f280000100800 */
[----:B------:R-:W4:Y:S04]  /*3e710*/  LDL R16, [R1+0x1240] ;  /* 0x0012400001107983 */ /* 0x000f280000100800 */
[----:B------:R-:W-:Y:S04]  /*3e720*/  STL [R1+0x1810], R52 ;  /* 0x0018103401007387 */ /* 0x000fe80000100800 */
[----:B------:R-:W4:Y:S04]  /*3e730*/  LDL R11, [R1+0x102c] ;  /* 0x00102c00010b7983 */ /* 0x000f280000100800 */
[----:B------:R-:W4:Y:S04]  /*3e740*/  LDL R10, [R1+0x1030] ;  /* 0x00103000010a7983 */ /* 0x000f280000100800 */
[----:B------:R-:W4:Y:S04]  /*3e750*/  LDL R19, [R1+0x1034] ;  /* 0x0010340001137983 */ /* 0x000f280000100800 */
[----:B------:R-:W4:Y:S01]  /*3e760*/  LDL R18, [R1+0x1038] ;  /* 0x0010380001127983 */ /* 0x000f220000100800 */
[----:B------:R-:W-:-:S03]  /*3e770*/  ISETP.GT.AND P2, PT, R7, 0x60, PT ;  /* 0x000000600700780c */ /* 0x000fc60003f44270 */
[----:B------:R-:W4:Y:S04]  /*3e780*/  LDL R13, [R1+0x103c] ;  /* 0x00103c00010d7983 */ /* 0x000f280000100800 */
[----:B------:R-:W4:Y:S04]  /*3e790*/  LDL R12, [R1+0x1040] ;  /* 0x00104000010c7983 */ /* 0x000f280000100800 */
[----:B--2---:R1:W-:Y:S02]  /*3e7a0*/  STL [R1+0x244], R24 ;  /* 0x0002441801007387 */ /* 0x0043e40000100800 */
[----:B0-----:R-:W-:-:S02]  /*3e7b0*/  @P2 IMAD.MOV.U32 R9, RZ, RZ, R14 ;  /* 0x000000ffff092224 */ /* 0x001fc400078e000e */
[----:B-1----:R-:W2:Y:S01]  /*3e7c0*/  LDL R24, [R1+0x1044] ;  /* 0x0010440001187983 */ /* 0x002ea20000100800 */
[----:B------:R-:W-:Y:S01]  /*3e7d0*/  @P2 IMAD.MOV.U32 R8, RZ, RZ, R4 ;  /* 0x000000ffff082224 */ /* 0x000fe200078e0004 */
[----:B------:R-:W-:Y:S02]  /*3e7e0*/  PRMT R50, RZ, 0x7610, R50 ;  /* 0x00007610ff327816 */ /* 0x000fe40000000032 */
[----:B------:R-:W-:-:S04]  /*3e7f0*/  ISETP.GT.AND P1, PT, R7, 0x61, PT ;  /* 0x000000610700780c */ /* 0x000fc80003f24270 */
[----:B------:R4:W2:Y:S01]  /*3e800*/  @P2 LDG.E.U8 R50, desc[UR20][R8.64] ;  /* 0x0000001408322981 */ /* 0x0008a2000c1e1100 */
[----:B------:R-:W-:-:S03]  /*3e810*/  PRMT R48, RZ, 0x7610, R48 ;  /* 0x00007610ff307816 */ /* 0x000fc60000000030 */
[----:B---3--:R0:W-:Y:S04]  /*3e820*/  STL [R1+0x238], R15 ;  /* 0x0002380f01007387 */ /* 0x0081e80000100800 */
[----:B------:R-:W3:Y:S04]  /*3e830*/  LDL R14, [R1+0x104c] ;  /* 0x00104c00010e7983 */ /* 0x000ee80000100800 */
[----:B------:R-:W3:Y:S04]  /*3e840*/  LDL R4, [R1+0x1050] ;  /* 0x0010500001047983 */ /* 0x000ee80000100800 */
[----:B0-----:R-:W3:Y:S04]  /*3e850*/  LDL R15, [R1+0x1048] ;  /* 0x00104800010f7983 */ /* 0x001ee80000100800 */
[----:B------:R-:W3:Y:S04]  /*3e860*/  LDL R21, [R1+0x1054] ;  /* 0x0010540001157983 */ /* 0x000ee80000100800 */
[----:B------:R-:W3:Y:S01]  /*3e870*/  LDL R20, [R1+0x1058] ;  /* 0x0010580001147983 */ /* 0x000ee20000100800 */
[----:B----4-:R-:W-:-:S03]  /*3e880*/  @P2 IMAD.MOV.U32 R9, RZ, RZ, R17 ;  /* 0x000000ffff092224 */ /* 0x010fc600078e0011 */
[----:B------:R-:W4:Y:S01]  /*3e890*/  LDL R17, [R1+0x105c] ;  /* 0x00105c0001117983 */ /* 0x000f220000100800 */
[----:B------:R-:W-:-:S03]  /*3e8a0*/  @P2 IMAD.MOV.U32 R8, RZ, RZ, R16 ;  /* 0x000000ffff082224 */ /* 0x000fc600078e0010 */
[----:B------:R-:W4:Y:S04]  /*3e8b0*/  LDL R16, [R1+0x1060] ;  /* 0x0010600001107983 */ /* 0x000f280000100800 */
[----:B------:R0:W-:Y:S04]  /*3e8c0*/  STL [R1+0x240], R23 ;  /* 0x0002401701007387 */ /* 0x0001e80000100800 */
[----:B------:R1:W4:Y:S04]  /*3e8d0*/  @P2 LDG.E.U8 R48, desc[UR20][R8.64] ;  /* 0x0000001408302981 */ /* 0x000328000c1e1100 */
[----:B0-----:R-:W4:Y:S04]  /*3e8e0*/  LDL R23, [R1+0x1064] ;  /* 0x0010640001177983 */ /* 0x001f280000100800 */
[----:B------:R0:W-:Y:S01]  /*3e8f0*/  STL [R1+0x23c], R22 ;  /* 0x00023c1601007387 */ /* 0x0001e20000100800 */
[----:B-1----:R-:W-:-:S02]  /*3e900*/  PRMT R8, RZ, 0x7610, R8 ;  /* 0x00007610ff087816 */ /* 0x002fc40000000008 */
[----:B------:R-:W-:Y:S01]  /*3e910*/  ISETP.GT.AND P2, PT, R7, 0x62, PT ;  /* 0x000000620700780c */ /* 0x000fe20003f44270 */
[----:B------:R-:W4:Y:S04]  /*3e920*/  LDL R25, [R1+0x1078] ;  /* 0x0010780001197983 */ /* 0x000f280000100800 */
[----:B------:R1:W4:Y:S04]  /*3e930*/  @P1 LDG.E.U8 R8, desc[UR20][R10.64] ;  /* 0x000000140a081981 */ /* 0x000328000c1e1100 */
[----:B0-----:R-:W4:Y:S01]  /*3e940*/  LDL R22, [R1+0x1068] ;  /* 0x0010680001167983 */ /* 0x001f220000100800 */
[----:B------:R-:W-:-:S02]  /*3e950*/  PRMT R9, RZ, 0x7610, R9 ;  /* 0x00007610ff097816 */ /* 0x000fc40000000009 */
[C---:B------:R-:W-:Y:S01]  /*3e960*/  ISETP.GT.AND P3, PT, R7.reuse, 0x65, PT ;  /* 0x000000650700780c */ /* 0x040fe20003f64270 */
[----:B------:R-:W4:Y:S01]  /*3e970*/  LDL R28, [R1+0x1074] ;  /* 0x00107400011c7983 */ /* 0x000f220000100800 */
[----:B-1----:R-:W-:Y:S02]  /*3e980*/  @P1 IMAD.MOV.U32 R10, RZ, RZ, R18 ;  /* 0x000000ffff0a1224 */ /* 0x002fe400078e0012 */
[----:B------:R-:W-:Y:S01]  /*3e990*/  @P1 IMAD.MOV.U32 R11, RZ, RZ, R19 ;  /* 0x000000ffff0b1224 */ /* 0x000fe200078e0013 */
[----:B------:R-:W4:Y:S04]  /*3e9a0*/  LDL R18, [R1+0x1070] ;  /* 0x0010700001127983 */ /* 0x000f280000100800 */
[----:B------:R-:W4:Y:S04]  /*3e9b0*/  LDL R19, [R1+0x106c] ;  /* 0x00106c0001137983 */ /* 0x000f280000100800 */
[----:B------:R0:W4:Y:S01]  /*3e9c0*/  @P1 LDG.E.U8 R9, desc[UR20][R10.64] ;  /* 0x000000140a091981 */ /* 0x000122000c1e1100 */
[----:B------:R-:W-:-:S03]  /*3e9d0*/  ISETP.GT.AND P1, PT, R7, 0x63, PT ;  /* 0x000000630700780c */ /* 0x000fc60003f24270 */
[----:B------:R-:W4:Y:S04]  /*3e9e0*/  LDL R27, [R1+0x1214] ;  /* 0x00121400011b7983 */ /* 0x000f280000100800 */
[----:B------:R-:W4:Y:S01]  /*3e9f0*/  LDL R26, [R1+0x1230] ;  /* 0x00123000011a7983 */ /* 0x000f220000100800 */
[----:B0-----:R-:W-:Y:S02]  /*3ea00*/  PRMT R10, RZ, 0x7610, R10 ;  /* 0x00007610ff0a7816 */ /* 0x001fe4000000000a */
[----:B------:R-:W-:-:S04]  /*3ea10*/  PRMT R11, RZ, 0x7610, R11 ;  /* 0x00007610ff0b7816 */ /* 0x000fc8000000000b */
[----:B------:R2:W4:Y:S02]  /*3ea20*/  @P2 LDG.E.U8 R10, desc[UR20][R12.64] ;  /* 0x000000140c0a2981 */ /* 0x000524000c1e1100 */
[----:B--2---:R-:W-:Y:S02]  /*3ea30*/  @P2 IMAD.MOV.U32 R13, RZ, RZ, R24 ;  /* 0x000000ffff0d2224 */ /* 0x004fe400078e0018 */
[----:B------:R-:W2:Y:S01]  /*3ea40*/  LDL R24, [R1+0x107c] ;  /* 0x00107c0001187983 */ /* 0x000ea20000100800 */
[----:B---3--:R-:W-:Y:S02]  /*3ea50*/  @P2 IMAD.MOV.U32 R12, RZ, RZ, R15 ;  /* 0x000000ffff0c2224 */ /* 0x008fe400078e000f */
[----:B------:R-:W-:-:S03]  /*3ea60*/  @P1 IMAD.MOV.U32 R15, RZ, RZ, R14 ;  /* 0x000000ffff0f1224 */ /* 0x000fc600078e000e */
[----:B------:R0:W3:Y:S01]  /*3ea70*/  @P2 LDG.E.U8 R11, desc[UR20][R12.64] ;  /* 0x000000140c0b2981 */ /* 0x0000e2000c1e1100 */
[----:B------:R-:W-:Y:S01]  /*3ea80*/  @P1 IMAD.MOV.U32 R14, RZ, RZ, R4 ;  /* 0x000000ffff0e1224 */ /* 0x000fe200078e0004 */
[----:B------:R-:W-:Y:S02]  /*3ea90*/  ISETP.GT.AND P2, PT, R7, 0x64, PT ;  /* 0x000000640700780c */ /* 0x000fe40003f44270 */
[----:B------:R-:W3:Y:S01]  /*3eaa0*/  LDL R4, [R1+0x1080] ;  /* 0x0010800001047983 */ /* 0x000ee20000100800 */
[----:B0-----:R-:W-:Y:S02]  /*3eab0*/  PRMT R12, RZ, 0x7610, R12 ;  /* 0x00007610ff0c7816 */ /* 0x001fe4000000000c */
[----:B------:R-:W-:-:S04]  /*3eac0*/  PRMT R13, RZ, 0x7610, R13 ;  /* 0x00007610ff0d7816 */ /* 0x000fc8000000000d */
[----:B------:R0:W3:Y:S02]  /*3ead0*/  @P1 LDG.E.U8 R12, desc[UR20][R14.64] ;  /* 0x000000140e0c1981 */ /* 0x0000e4000c1e1100 */
[----:B0-----:R-:W-:Y:S02]  /*3eae0*/  @P1 IMAD.MOV.U32 R14, RZ, RZ, R20 ;  /* 0x000000ffff0e1224 */ /* 0x001fe400078e0014 */
[----:B------:R-:W-:Y:S01]  /*3eaf0*/  @P1 IMAD.MOV.U32 R15, RZ, RZ, R21 ;  /* 0x000000ffff0f1224 */ /* 0x000fe200078e0015 */
[----:B------:R-:W3:Y:S04]  /*3eb00*/  LDL R20, [R1+0x122c] ;  /* 0x00122c0001147983 */ /* 0x000ee80000100800 */
[----:B------:R0:W3:Y:S04]  /*3eb10*/  @P1 LDG.E.U8 R13, desc[UR20][R14.64] ;  /* 0x000000140e0d1981 */ /* 0x0000e8000c1e1100 */
[----:B------:R-:W3:Y:S01]  /*3eb20*/  LDL R21, [R1+0x1228] ;  /* 0x0012280001157983 */ /* 0x000ee20000100800 */
[----:B0-----:R-:W-:-:S02]  /*3eb30*/  PRMT R14, RZ, 0x7610, R14 ;  /* 0x00007610ff0e7816 */ /* 0x001fc4000000000e */
[----:B------:R-:W-:-:S04]  /*3eb40*/  PRMT R15, RZ, 0x7610, R15 ;  /* 0x00007610ff0f7816 */ /* 0x000fc8000000000f */
[----:B----4-:R0:W4:Y:S02]  /*3eb50*/  @P2 LDG.E.U8 R14, desc[UR20][R16.64] ;  /* 0x00000014100e2981 */ /* 0x010124000c1e1100 */
[----:B0-----:R-:W-:Y:S02]  /*3eb60*/  @P2 IMAD.MOV.U32 R16, RZ, RZ, R22 ;  /* 0x000000ffff102224 */ /* 0x001fe400078e0016 */
[----:B------:R-:W-:Y:S01]  /*3eb70*/  @P2 IMAD.MOV.U32 R17, RZ, RZ, R23 ;  /* 0x000000ffff112224 */ /* 0x000fe200078e0017 */
[----:B------:R-:W-:Y:S01]  /*3eb80*/  ISETP.GT.AND P1, PT, R7, 0x66, PT ;  /* 0x000000660700780c */ /* 0x000fe20003f24270 */
[----:B------:R-:W4:Y:S04]  /*3eb90*/  LDL R23, [R1+0x109c] ;  /* 0x00109c0001177983 */ /* 0x000f280000100800 */
[----:B------:R0:W4:Y:S01]  /*3eba0*/  @P2 LDG.E.U8 R15, desc[UR20][R16.64] ;  /* 0x00000014100f2981 */ /* 0x000122000c1e1100 */
[----:B------:R-:W-:-:S03]  /*3ebb0*/  PRMT R29, RZ, 0x7610, R29 ;  /* 0x00007610ff1d7816 */ /* 0x000fc6000000001d */
[----:B------:R-:W4:Y:S01]  /*3ebc0*/  LDL R22, [R1+0x10a0] ;  /* 0x0010a00001167983 */ /* 0x000f220000100800 */
[----:B0-----:R-:W-:-:S06]  /*3ebd0*/  PRMT R16, RZ, 0x7610, R16 ;  /* 0x00007610ff107816 */ /* 0x001fcc0000000010 */
[----:B------:R0:W4:Y:S01]  /*3ebe0*/  @P3 LDG.E.U8 R16, desc[UR20][R18.64] ;  /* 0x0000001412103981 */ /* 0x000122000c1e1100 */
[----:B------:R-:W-:Y:S01]  /*3ebf0*/  PRMT R17, RZ, 0x7610, R17 ;  /* 0x00007610ff117816 */ /* 0x000fe20000000011 */
[----:B0-----:R-:W-:Y:S02]  /*3ec00*/  @P3 IMAD.MOV.U32 R18, RZ, RZ, R25 ;  /* 0x000000ffff123224 */ /* 0x001fe400078e0019 */
[----:B------:R-:W-:-:S05]  /*3ec10*/  @P3 IMAD.MOV.U32 R19, RZ, RZ, R28 ;  /* 0x000000ffff133224 */ /* 0x000fca00078e001c */
[----:B------:R2:W4:Y:S02]  /*3ec20*/  @P3 LDG.E.U8 R17, desc[UR20][R18.64] ;  /* 0x0000001412113981 */ /* 0x000524000c1e1100 */
[----:B--2---:R-:W-:Y:S02]  /*3ec30*/  @P1 IMAD.MOV.U32 R19, RZ, RZ, R24 ;  /* 0x000000ffff131224 */ /* 0x004fe400078e0018 */
[----:B---3--:R-:W-:-:S05]  /*3ec40*/  @P1 IMAD.MOV.U32 R18, RZ, RZ, R4 ;  /* 0x000000ffff121224 */ /* 0x008fca00078e0004 */
[----:B------:R0:W2:Y:S04]  /*3ec50*/  @P1 LDG.E.U8 R29, desc[UR20][R18.64] ;  /* 0x00000014121d1981 */ /* 0x0000a8000c1e1100 */
[----:B----4-:R-:W-:Y:S04]  /*3ec60*/  STL [R1+0x1814], R16 ;  /* 0x0018141001007387 */ /* 0x010fe80000100800 */
[----:B------:R-:W3:Y:S04]  /*3ec70*/  LDL R25, [R1+0x11dc] ;  /* 0x0011dc0001197983 */ /* 0x000ee80000100800 */
[----:B------:R-:W4:Y:S04]  /*3ec80*/  LDL R28, [R1+0x10a4] ;  /* 0x0010a400011c7983 */ /* 0x000f280000100800 */
[----:B------:R-:W4:Y:S04]  /*3ec90*/  LDL R24, [R1+0x10a8] ;  /* 0x0010a80001187983 */ /* 0x000f280000100800 */
[----:B------:R-:W4:Y:S01]  /*3eca0*/  LDL R4, [R1+0x10ac] ;  /* 0x0010ac0001047983 */ /* 0x000f220000100800 */
[----:B------:R-:W-:-:S02]  /*3ecb0*/  ISETP.GT.AND P2, PT, R7, 0x68, PT ;  /* 0x000000680700780c */ /* 0x000fc40003f44270 */
[----:B0-----:R-:W-:Y:S01]  /*3ecc0*/  PRMT R18, RZ, 0x7610, R18 ;  /* 0x00007610ff127816 */ /* 0x001fe20000000012 */
[----:B------:R-:W4:Y:S04]  /*3ecd0*/  LDL R31, [R1+0x10b0] ;  /* 0x0010b000011f7983 */ /* 0x000f280000100800 */
[----:B------:R-:W4:Y:S01]  /*3ece0*/  LDL R30, [R1+0x10b4] ;  /* 0x0010b400011e7983 */ /* 0x000f220000100800 */
[----:B------:R-:W-:Y:S02]  /*3ecf0*/  PRMT R19, RZ, 0x7610, R19 ;  /* 0x00007610ff137816 */ /* 0x000fe40000000013 */
[----:B------:R-:W-:Y:S01]  /*3ed00*/  ISETP.GT.AND P3, PT, R7, 0x69, PT ;  /* 0x000000690700780c */ /* 0x000fe20003f64270 */
[----:B------:R-:W4:Y:S04]  /*3ed10*/  LDL R33, [R1+0x10c0] ;  /* 0x0010c00001217983 */ /* 0x000f280000100800 */
[----:B------:R0:W4:Y:S04]  /*3ed20*/  @P2 LDG.E.U8 R18, desc[UR20][R20.64] ;  /* 0x0000001414122981 */ /* 0x000128000c1e1100 */
[----:B------:R-:W4:Y:S01]  /*3ed30*/  LDL R32, [R1+0x10c4] ;  /* 0x0010c40001207983 */ /* 0x000f220000100800 */
[----:B0-----:R-:W-:-:S02]  /*3ed40*/  @P2 IMAD.MOV.U32 R20, RZ, RZ, R26 ;  /* 0x000000ffff142224 */ /* 0x001fc400078e001a */
[----:B------:R-:W-:Y:S01]  /*3ed50*/  @P2 IMAD.MOV.U32 R21, RZ, RZ, R27 ;  /* 0x000000ffff152224 */ /* 0x000fe200078e001b */
[----:B------:R-:W4:Y:S04]  /*3ed60*/  LDL R26, [R1+0x10bc] ;  /* 0x0010bc00011a7983 */ /* 0x000f280000100800 */
[----:B------:R0:W4:Y:S01]  /*3ed70*/  @P2 LDG.E.U8 R19, desc[UR20][R20.64] ;  /* 0x0000001414132981 */ /* 0x000122000c1e1100 */
[----:B------:R-:W-:-:S03]  /*3ed80*/  ISETP.GT.AND P2, PT, R7, 0x6a, PT ;  /* 0x0000006a0700780c */ /* 0x000fc60003f44270 */
[----:B------:R-:W4:Y:S01]  /*3ed90*/  LDL R27, [R1+0x10b8] ;  /* 0x0010b800011b7983 */ /* 0x000f220000100800 */
[----:B0-----:R-:W-:-:S06]  /*3eda0*/  PRMT R20, RZ, 0x7610, R20 ;  /* 0x00007610ff147816 */ /* 0x001fcc0000000014 */
[----:B------:R3:W4:Y:S04]  /*3edb0*/  @P3 LDG.E.U8 R20, desc[UR20][R22.64] ;  /* 0x0000001416143981 */ /* 0x000728000c1e1100 */
[----:B--2---:R0:W-:Y:S01]  /*3edc0*/  STL [R1+0x234], R29 ;  /* 0x0002341d01007387 */ /* 0x0041e20000100800 */
[----:B------:R-:W-:-:S03]  /*3edd0*/  PRMT R21, RZ, 0x7610, R21 ;  /* 0x00007610ff157816 */ /* 0x000fc60000000015 */
[----:B------:R-:W2:Y:S04]  /*3ede0*/  LDL R34, [R1+0x10d0] ;  /* 0x0010d00001227983 */ /* 0x000ea80000100800 */
[----:B------:R-:W2:Y:S04]  /*3edf0*/  LDL R38, [R1+0x120c] ;  /* 0x00120c0001267983 */ /* 0x000ea80000100800 */
[----:B0-----:R-:W2:Y:S04]  /*3ee00*/  LDL R29, [R1+0x10c8] ;  /* 0x0010c800011d7983 */ /* 0x001ea80000100800 */
[----:B------:R-:W2:Y:S04]  /*3ee10*/  LDL R37, [R1+0x1210] ;  /* 0x0012100001257983 */ /* 0x000ea80000100800 */
[----:B------:R-:W2:Y:S01]  /*3ee20*/  LDL R36, [R1+0x11fc] ;  /* 0x0011fc0001247983 */ /* 0x000ea20000100800 */
[----:B------:R-:W-:-:S03]  /*3ee30*/  ISETP.GT.AND P5, PT, R7, 0x78, PT ;  /* 0x000000780700780c */ /* 0x000fc60003fa4270 */
[----:B------:R-:W2:Y:S04]  /*3ee40*/  LDL R35, [R1+0x10d8] ;  /* 0x0010d80001237983 */ /* 0x000ea80000100800 */
        /* <DEDUP_REMOVED lines=12> */
[----:B------:R-:W2:Y:S01]  /*3ef10*/  LDL R92, [R1+0x112c] ;  /* 0x00112c00015c7983 */ /* 0x000ea20000100800 */
[----:B---3--:R-:W-:-:S03]  /*3ef20*/  @P3 IMAD.MOV.U32 R22, RZ, RZ, R25 ;  /* 0x000000ffff163224 */ /* 0x008fc600078e0019 */
[----:B------:R-:W3:Y:S01]  /*3ef30*/  LDL R91, [R1+0x1134] ;  /* 0x00113400015b7983 */ /* 0x000ee20000100800 */
[----:B----4-:R-:W-:-:S03]  /*3ef40*/  @P3 IMAD.MOV.U32 R23, RZ, RZ, R28 ;  /* 0x000000ffff173224 */ /* 0x010fc600078e001c */
[----:B------:R-:W2:Y:S01]  /*3ef50*/  LDL R28, [R1+0x10cc] ;  /* 0x0010cc00011c7983 */ /* 0x000ea20000100800 */
[----:B------:R-:W-:-:S03]  /*3ef60*/  @P2 IMAD.MOV.U32 R25, RZ, RZ, R24 ;  /* 0x000000ffff192224 */ /* 0x000fc600078e0018 */
[----:B------:R0:W4:Y:S01]  /*3ef70*/  @P3 LDG.E.U8 R21, desc[UR20][R22.64] ;  /* 0x0000001416153981 */ /* 0x000122000c1e1100 */
[----:B------:R-:W-:-:S03]  /*3ef80*/  @P2 IMAD.MOV.U32 R24, RZ, RZ, R4 ;  /* 0x000000ffff182224 */ /* 0x000fc600078e0004 */
[----:B------:R-:W3:Y:S01]  /*3ef90*/  LDL R4, [R1+0x10d4] ;  /* 0x0010d40001047983 */ /* 0x000ee20000100800 */
[----:B0-----:R-:W-:Y:S02]  /*3efa0*/  PRMT R22, RZ, 0x7610, R22 ;  /* 0x00007610ff167816 */ /* 0x001fe40000000016 */
[C---:B------:R-:W-:Y:S02]  /*3efb0*/  ISETP.GT.AND P3, PT, R7.reuse, 0x6b, PT ;  /* 0x0000006b0700780c */ /* 0x040fe40003f64270 */
[----:B------:R-:W-:Y:S02]  /*3efc0*/  PRMT R23, RZ, 0x7610, R23 ;  /* 0x00007610ff177816 */ /* 0x000fe40000000017 */
[----:B------:R0:W4:Y:S02]  /*3efd0*/  @P2 LDG.E.U8 R22, desc[UR20][R24.64] ;  /* 0x0000001418162981 */ /* 0x000124000c1e1100 */
[----:B0-----:R-:W-:Y:S02]  /*3efe0*/  @P2 IMAD.MOV.U32 R24, RZ, RZ, R30 ;  /* 0x000000ffff182224 */ /* 0x001fe400078e001e */
[----:B------:R-:W-:Y:S01]  /*3eff0*/  @P2 IMAD.MOV.U32 R25, RZ, RZ, R31 ;  /* 0x000000ffff192224 */ /* 0x000fe200078e001f */
[----:B------:R-:W4:Y:S04]  /*3f000*/  LDL R30, [R1+0x1218] ;  /* 0x00121800011e7983 */ /* 0x000f280000100800 */
[----:B------:R0:W4:Y:S01]  /*3f010*/  @P2 LDG.E.U8 R23, desc[UR20][R24.64] ;  /* 0x0000001418172981 */ /* 0x000122000c1e1100 */
[----:B------:R-:W-:-:S03]  /*3f020*/  ISETP.GT.AND P2, PT, R7, 0x6c, PT ;  /* 0x0000006c0700780c */ /* 0x000fc60003f44270 */
[----:B------:R-:W4:Y:S01]  /*3f030*/  LDL R31, [R1+0x1208] ;  /* 0x00120800011f7983 */ /* 0x000f220000100800 */
[----:B0-----:R-:W-:Y:S02]  /*3f040*/  PRMT R24, RZ, 0x7610, R24 ;  /* 0x00007610ff187816 */ /* 0x001fe40000000018 */
[----:B------:R-:W-:-:S04]  /*3f050*/  PRMT R25, RZ, 0x7610, R25 ;  /* 0x00007610ff197816 */ /* 0x000fc80000000019 */
[----:B------:R0:W4:Y:S02]  /*3f060*/  @P3 LDG.E.U8 R24, desc[UR20][R26.64] ;  /* 0x000000141a183981 */ /* 0x000124000c1e1100 */
[----:B0-----:R-:W-:Y:S02]  /*3f070*/  @P3 IMAD.MOV.U32 R26, RZ, RZ, R32 ;  /* 0x000000ffff1a3224 */ /* 0x001fe400078e0020 */
[----:B------:R-:W-:Y:S01]  /*3f080*/  @P3 IMAD.MOV.U32 R27, RZ, RZ, R33 ;  /* 0x000000ffff1b3224 */ /* 0x000fe200078e0021 */
[----:B------:R-:W4:Y:S04]  /*3f090*/  LDL R32, [R1+0x11f8] ;  /* 0x0011f80001207983 */ /* 0x000f280000100800 */
[----:B------:R0:W4:Y:S04]  /*3f0a0*/  @P3 LDG.E.U8 R25, desc[UR20][R26.64] ;  /* 0x000000141a193981 */ /* 0x000128000c1e1100 */
[----:B------:R-:W4:Y:S01]  /*3f0b0*/  LDL R33, [R1+0x11f4] ;  /* 0x0011f40001217983 */ /* 0x000f220000100800 */
[----:B0-----:R-:W-:-:S06]  /*3f0c0*/  PRMT R26, RZ, 0x7610, R26 ;  /* 0x00007610ff1a7816 */ /* 0x001fcc000000001a */
[----:B--2---:R3:W2:Y:S02]  /*3f0d0*/  @P2 LDG.E.U8 R26, desc[UR20][R28.64] ;  /* 0x000000141c1a2981 */ /* 0x0046a4000c1e1100 */
[----:B---3--:R-:W-:Y:S02]  /*3f0e0*/  @P2 IMAD.MOV.U32 R28, RZ, RZ, R4 ;  /* 0x000000ffff1c2224 */ /* 0x008fe400078e0004 */
[----:B------:R-:W3:Y:S01]  /*3f0f0*/  LDL R4, [R1+0x1200] ;  /* 0x0012000001047983 */ /* 0x000ee20000100800 */
[----:B------:R-:W-:Y:S01]  /*3f100*/  ISETP.GT.AND P3, PT, R7, 0x70, PT ;  /* 0x000000700700780c */ /* 0x000fe20003f64270 */
[----:B------:R-:W-:Y:S01]  /*3f110*/  @P2 IMAD.MOV.U32 R29, RZ, RZ, R34 ;  /* 0x000000ffff1d2224 */ /* 0x000fe200078e0022 */
[----:B------:R-:W-:Y:S01]  /*3f120*/  PRMT R27, RZ, 0x7610, R27 ;  /* 0x00007610ff1b7816 */ /* 0x000fe2000000001b */
[----:B------:R-:W2:Y:S05]  /*3f130*/  LDL R34, [R1+0x10dc] ;  /* 0x0010dc0001227983 */ /* 0x000eaa0000100800 */
[----:B------:R0:W2:Y:S02]  /*3f140*/  @P2 LDG.E.U8 R27, desc[UR20][R28.64] ;  /* 0x000000141c1b2981 */ /* 0x0000a4000c1e1100 */
[----:B0-----:R-:W-:-:S02]  /*3f150*/  PRMT R28, RZ, 0x7610, R28 ;  /* 0x00007610ff1c7816 */ /* 0x001fc4000000001c */
[----:B------:R-:W-:-:S04]  /*3f160*/  PRMT R29, RZ, 0x7610, R29 ;  /* 0x00007610ff1d7816 */ /* 0x000fc8000000001d */
[----:B----4-:R0:W4:Y:S02]  /*3f170*/  @P3 LDG.E.U8 R28, desc[UR20][R30.64] ;  /* 0x000000141e1c3981 */ /* 0x010124000c1e1100 */
[----:B0-----:R-:W-:Y:S02]  /*3f180*/  @P3 IMAD.MOV.U32 R30, RZ, RZ, R37 ;  /* 0x000000ffff1e3224 */ /* 0x001fe400078e0025 */
[----:B------:R-:W-:Y:S01]  /*3f190*/  @P3 IMAD.MOV.U32 R31, RZ, RZ, R38 ;  /* 0x000000ffff1f3224 */ /* 0x000fe200078e0026 */
[----:B------:R-:W4:Y:S04]  /*3f1a0*/  LDL R37, [R1+0x1108] ;  /* 0x0011080001257983 */ /* 0x000f280000100800 */
[----:B------:R-:W4:Y:S04]  /*3f1b0*/  LDL R38, [R1+0x11e4] ;  /* 0x0011e40001267983 */ /* 0x000f280000100800 */
[----:B------:R0:W4:Y:S02]  /*3f1c0*/  @P3 LDG.E.U8 R29, desc[UR20][R30.64] ;  /* 0x000000141e1d3981 */ /* 0x000124000c1e1100 */
[----:B0-----:R-:W-:-:S06]  /*3f1d0*/  PRMT R30, RZ, 0x7610, R30 ;  /* 0x00007610ff1e7816 */ /* 0x001fcc000000001e */
[----:B------:R0:W4:Y:S02]  /*3f1e0*/  @P5 LDG.E.U8 R30, desc[UR20][R32.64] ;  /* 0x00000014201e5981 */ /* 0x000124000c1e1100 */
[----:B0-----:R-:W-:Y:S02]  /*3f1f0*/  @P5 IMAD.MOV.U32 R33, RZ, RZ, R36 ;  /* 0x000000ffff215224 */ /* 0x001fe400078e0024 */
[----:B------:R-:W4:Y:S01]  /*3f200*/  LDL R36, [R1+0x11e8] ;  /* 0x0011e80001247983 */ /* 0x000f220000100800 */
[----:B---3--:R-:W-:-:S03]  /*3f210*/  @P5 IMAD.MOV.U32 R32, RZ, RZ, R4 ;  /* 0x000000ffff205224 */ /* 0x008fc600078e0004 */
[----:B------:R-:W3:Y:S01]  /*3f220*/  LDL R4, [R1+0x1170] ;  /* 0x0011700001047983 */ /* 0x000ee20000100800 */
[C---:B------:R-:W-:Y:S02]  /*3f230*/  ISETP.GT.AND P2, PT, R7.reuse, 0x6d, PT ;  /* 0x0000006d0700780c */ /* 0x040fe40003f44270 */
[----:B------:R-:W-:Y:S02]  /*3f240*/  PRMT R31, RZ, 0x7610, R31 ;  /* 0x00007610ff1f7816 */ /* 0x000fe4000000001f */
[----:B------:R-:W-:-:S04]  /*3f250*/  ISETP.GT.AND P3, PT, R7, 0x71, PT ;  /* 0x000000710700780c */ /* 0x000fc80003f64270 */
[----:B------:R0:W3:Y:S01]  /*3f260*/  @P5 LDG.E.U8 R31, desc[UR20][R32.64] ;  /* 0x00000014201f5981 */ /* 0x0000e2000c1e1100 */
[----:B------:R-:W-:Y:S02]  /*3f270*/  ISETP.GT.AND P5, PT, R7, 0x79, PT ;  /* 0x000000790700780c */ /* 0x000fe40003fa4270 */
[----:B0-----:R-:W-:Y:S02]  /*3f280*/  PRMT R32, RZ, 0x7610, R32 ;  /* 0x00007610ff207816 */ /* 0x001fe40000000020 */
[----:B------:R-:W-:-:S04]  /*3f290*/  PRMT R33, RZ, 0x7610, R33 ;  /* 0x00007610ff217816 */ /* 0x000fc80000000021 */
[----:B--2---:R0:W2:Y:S02]  /*3f2a0*/  @P2 LDG.E.U8 R32, desc[UR20][R34.64] ;  /* 0x0000001422202981 */ /* 0x0040a4000c1e1100 */
[----:B0-----:R-:W-:Y:S02]  /*3f2b0*/  @P3 IMAD.MOV.U32 R35, RZ, RZ, R39 ;  /* 0x000000ffff233224 */ /* 0x001fe400078e0027 */
[----:B------:R-:W2:Y:S01]  /*3f2c0*/  LDL R39, [R1+0x1174] ;  /* 0x0011740001277983 */ /* 0x000ea20000100800 */
[----:B----4-:R-:W-:-:S03]  /*3f2d0*/  @P3 IMAD.MOV.U32 R34, RZ, RZ, R38 ;  /* 0x000000ffff223224 */ /* 0x010fc600078e0026 */
[----:B------:R-:W2:Y:S04]  /*3f2e0*/  LDL R38, [R1+0x1178] ;  /* 0x0011780001267983 */ /* 0x000ea80000100800 */
[----:B------:R0:W4:Y:S02]  /*3f2f0*/  @P3 LDG.E.U8 R33, desc[UR20][R34.64] ;  /* 0x0000001422213981 */ /* 0x000124000c1e1100 */
[----:B0-----:R-:W-:-:S06]  /*3f300*/  PRMT R34, RZ, 0x7610, R34 ;  /* 0x00007610ff227816 */ /* 0x001fcc0000000022 */
[----:B------:R0:W4:Y:S02]  /*3f310*/  @P3 LDG.E.U8 R34, desc[UR20][R36.64] ;  /* 0x0000001424223981 */ /* 0x000124000c1e1100 */
[----:B0-----:R-:W-:Y:S02]  /*3f320*/  @P5 IMAD.MOV.U32 R37, RZ, RZ, R40 ;  /* 0x000000ffff255224 */ /* 0x001fe400078e0028 */
[----:B------:R-:W4:Y:S01]  /*3f330*/  LDL R40, [R1+0x1118] ;  /* 0x0011180001287983 */ /* 0x000f220000100800 */
[----:B---3--:R-:W-:-:S03]  /*3f340*/  @P5 IMAD.MOV.U32 R36, RZ, RZ, R4 ;  /* 0x000000ffff245224 */ /* 0x008fc600078e0004 */
[----:B------:R-:W3:Y:S01]  /*3f350*/  LDL R4, [R1+0x1180] ;  /* 0x0011800001047983 */ /* 0x000ee20000100800 */
[----:B------:R-:W-:Y:S02]  /*3f360*/  PRMT R35, RZ, 0x7610, R35 ;  /* 0x00007610ff237816 */ /* 0x000fe40000000023 */
[----:B------:R-:W-:-:S04]  /*3f370*/  ISETP.GT.AND P3, PT, R7, 0x72, PT ;  /* 0x000000720700780c */ /* 0x000fc80003f64270 */
[----:B------:R0:W3:Y:S02]  /*3f380*/  @P5 LDG.E.U8 R35, desc[UR20][R36.64] ;  /* 0x0000001424235981 */ /* 0x0000e4000c1e1100 */
[----:B0-----:R-:W-:Y:S02]  /*3f390*/  PRMT R36, RZ, 0x7610, R36 ;  /* 0x00007610ff247816 */ /* 0x001fe40000000024 */
[----:B------:R-:W-:-:S04]  /*3f3a0*/  PRMT R37, RZ, 0x7610, R37 ;  /* 0x00007610ff257816 */ /* 0x000fc80000000025 */
[----:B--2---:R0:W2:Y:S01]  /*3f3b0*/  @P5 LDG.E.U8 R36, desc[UR20][R38.64] ;  /* 0x0000001426245981 */ /* 0x0040a2000c1e1100 */
[----:B------:R-:W-:Y:S01]  /*3f3c0*/  ISETP.GT.AND P5, PT, R7, 0x7a, PT ;  /* 0x0000007a0700780c */ /* 0x000fe20003fa4270 */
[----:B0-----:R-:W-:Y:S02]  /*3f3d0*/  @P3 IMAD.MOV.U32 R38, RZ, RZ, R42 ;  /* 0x000000ffff263224 */ /* 0x001fe400078e002a */
[----:B------:R-:W-:Y:S01]  /*3f3e0*/  @P3 IMAD.MOV.U32 R39, RZ, RZ, R43 ;  /* 0x000000ffff273224 */ /* 0x000fe200078e002b */
[----:B------:R-:W2:Y:S04]  /*3f3f0*/  LDL R42, [R1+0x1188] ;  /* 0x00118800012a7983 */ /* 0x000ea80000100800 */
[----:B------:R-:W2:Y:S04]  /*3f400*/  LDL R43, [R1+0x1184] ;  /* 0x00118400012b7983 */ /* 0x000ea80000100800 */
[----:B------:R0:W2:Y:S02]  /*3f410*/  @P3 LDG.E.U8 R37, desc[UR20][R38.64] ;  /* 0x0000001426253981 */ /* 0x0000a4000c1e1100 */
[----:B0-----:R-:W-:-:S06]  /*3f420*/  PRMT R38, RZ, 0x7610, R38 ;  /* 0x00007610ff267816 */ /* 0x001fcc0000000026 */
[----:B----4-:R0:W4:Y:S02]  /*3f430*/  @P3 LDG.E.U8 R38, desc[UR20][R40.64] ;  /* 0x0000001428263981 */ /* 0x010124000c1e1100 */
[----:B0-----:R-:W-:Y:S02]  /*3f440*/  @P5 IMAD.MOV.U32 R41, RZ, RZ, R46 ;  /* 0x000000ffff295224 */ /* 0x001fe400078e002e */
[----:B------:R-:W4:Y:S01]  /*3f450*/  LDL R46, [R1+0x1198] ;  /* 0x00119800012e7983 */ /* 0x000f220000100800 */
[----:B---3--:R-:W-:-:S03]  /*3f460*/  @P5 IMAD.MOV.U32 R40, RZ, RZ, R4 ;  /* 0x000000ffff285224 */ /* 0x008fc600078e0004 */
[----:B------:R-:W3:Y:S01]  /*3f470*/  LDL R4, [R1+0x1190] ;  /* 0x0011900001047983 */ /* 0x000ee20000100800 */
[----:B------:R-:W-:Y:S02]  /*3f480*/  PRMT R39, RZ, 0x7610, R39 ;  /* 0x00007610ff277816 */ /* 0x000fe40000000027 */
[----:B------:R-:W-:-:S04]  /*3f490*/  ISETP.GT.AND P3, PT, R7, 0x73, PT ;  /* 0x000000730700780c */ /* 0x000fc80003f64270 */
[----:B------:R0:W4:Y:S02]  /*3f4a0*/  @P5 LDG.E.U8 R39, desc[UR20][R40.64] ;  /* 0x0000001428275981 */ /* 0x000124000c1e1100 */
[----:B0-----:R-:W-:Y:S02]  /*3f4b0*/  PRMT R40, RZ, 0x7610, R40 ;  /* 0x00007610ff287816 */ /* 0x001fe40000000028 */
[----:B------:R-:W-:-:S04]  /*3f4c0*/  PRMT R41, RZ, 0x7610, R41 ;  /* 0x00007610ff297816 */ /* 0x000fc80000000029 */
[----:B--2---:R0:W2:Y:S01]  /*3f4d0*/  @P5 LDG.E.U8 R40, desc[UR20][R42.64] ;  /* 0x000000142a285981 */ /* 0x0040a2000c1e1100 */
[----:B------:R-:W-:Y:S01]  /*3f4e0*/  ISETP.GT.AND P5, PT, R7, 0x7b, PT ;  /* 0x0000007b0700780c */ /* 0x000fe20003fa4270 */
[----:B0-----:R-:W-:Y:S02]  /*3f4f0*/  @P3 IMAD.MOV.U32 R42, RZ, RZ, R85 ;  /* 0x000000ffff2a3224 */ /* 0x001fe400078e0055 */
[----:B------:R-:W-:Y:S01]  /*3f500*/  @P3 IMAD.MOV.U32 R43, RZ, RZ, R87 ;  /* 0x000000ffff2b3224 */ /* 0x000fe200078e0057 */
[----:B------:R-:W2:Y:S04]  /*3f510*/  LDL R85, [R1+0x1130] ;  /* 0x0011300001557983 */ /* 0x000ea80000100800 */
[----:B------:R0:W2:Y:S04]  /*3f520*/  @P3 LDG.E.U8 R41, desc[UR20][R42.64] ;  /* 0x000000142a293981 */ /* 0x0000a8000c1e1100 */
[----:B------:R-:W2:Y:S01]  /*3f530*/  LDL R87, [R1+0x119c] ;  /* 0x00119c0001577983 */ /* 0x000ea20000100800 */
[----:B0-----:R-:W-:-:S02]  /*3f540*/  PRMT R42, RZ, 0x7610, R42 ;  /* 0x00007610ff2a7816 */ /* 0x001fc4000000002a */
[----:B------:R-:W-:-:S04]  /*3f550*/  PRMT R43, RZ, 0x7610, R43 ;  /* 0x00007610ff2b7816 */ /* 0x000fc8000000002b */
[----:B------:R0:W2:Y:S02]  /*3f560*/  @P3 LDG.E.U8 R42, desc[UR20][R44.64] ;  /* 0x000000142c2a3981 */ /* 0x0000a4000c1e1100 */
[----:B0-----:R-:W-:Y:S02]  /*3f570*/  @P5 IMAD.MOV.U32 R45, RZ, RZ, R71 ;  /* 0x000000ffff2d5224 */ /* 0x001fe400078e0047 */
[----:B------:R-:W2:Y:S01]  /*3f580*/  LDL R71, [R1+0x1138] ;  /* 0x0011380001477983 */ /* 0x000ea20000100800 */
[----:B---3--:R-:W-:-:S03]  /*3f590*/  @P5 IMAD.MOV.U32 R44, RZ, RZ, R4 ;  /* 0x000000ffff2c5224 */ /* 0x008fc600078e0004 */
[----:B------:R-:W3:Y:S04]  /*3f5a0*/  LDL R4, [R1+0x11a0] ;  /* 0x0011a00001047983 */ /* 0x000ee80000100800 */
[----:B------:R0:W2:Y:S02]  /*3f5b0*/  @P5 LDG.E.U8 R43, desc[UR20][R44.64] ;  /* 0x000000142c2b5981 */ /* 0x0000a4000c1e1100 */
[----:B0-----:R-:W-:-:S06]  /*3f5c0*/  PRMT R44, RZ, 0x7610, R44 ;  /* 0x00007610ff2c7816 */ /* 0x001fcc000000002c */
[----:B----4-:R0:W4:Y:S04]  /*3f5d0*/  @P5 LDG.E.U8 R44, desc[UR20][R46.64] ;  /* 0x000000142e2c5981 */ /* 0x010128000c1e1100 */
[----:B------:R-:W0:Y:S04]  /*3f5e0*/  LDL R46, [R1+0x10e0] ;  /* 0x0010e000012e7983 */ /* 0x000e280000100800 */
[----:B------:R-:W0:Y:S01]  /*3f5f0*/  LDL R47, [R1+0x10e4] ;  /* 0x0010e400012f7983 */ /* 0x000e220000100800 */
[----:B------:R-:W-:Y:S02]  /*3f600*/  ISETP.GT.AND P3, PT, R7, 0x74, PT ;  /* 0x000000740700780c */ /* 0x000fe40003f64270 */
[----:B------:R-:W-:-:S02]  /*3f610*/  PRMT R45, RZ, 0x7610, R45 ;  /* 0x00007610ff2d7816 */ /* 0x000fc4000000002d */
[----:B------:R-:W-:Y:S02]  /*3f620*/  PRMT R49, RZ, 0x7610, R49 ;  /* 0x00007610ff317816 */ /* 0x000fe40000000031 */
[----:B------:R-:W-:Y:S02]  /*3f630*/  ISETP.GT.AND P5, PT, R7, 0x7c, PT ;  /* 0x0000007c0700780c */ /* 0x000fe40003fa4270 */
[----:B------:R-:W-:Y:S02]  /*3f640*/  PRMT R51, RZ, 0x7610, R51 ;  /* 0x00007610ff337816 */ /* 0x000fe40000000033 */
[----:B------:R-:W-:Y:S02]  /*3f650*/  PRMT R53, RZ, 0x7610, R53 ;  /* 0x00007610ff357816 */ /* 0x000fe40000000035 */
[----:B0-----:R-:W-:-:S04]  /*3f660*/  @P2 LOP3.LUT R47, R47, R46, RZ, 0x3c, !PT ;  /* 0x0000002e2f2f2212 */ /* 0x001fc800078e3cff */
[----:B------:R-:W-:-:S04]  /*3f670*/  @P2 LOP3.LUT R46, R47, R46, RZ, 0x3c, !PT ;  /* 0x0000002e2f2e2212 */ /* 0x000fc800078e3cff */
[----:B------:R-:W-:-:S05]  /*3f680*/  @P2 LOP3.LUT R47, R47, R46, RZ, 0x3c, !PT ;  /* 0x0000002e2f2f2212 */ /* 0x000fca00078e3cff */
[----:B------:R2:W4:Y:S02]  /*3f690*/  @P2 LDG.E.U8 R45, desc[UR20][R46.64] ;  /* 0x000000142e2d2981 */ /* 0x000524000c1e1100 */
[----:B--2---:R-:W-:Y:S02]  /*3f6a0*/  @P3 IMAD.MOV.U32 R46, RZ, RZ, R85 ;  /* 0x000000ffff2e3224 */ /* 0x004fe400078e0055 */
[----:B------:R-:W-:Y:S01]  /*3f6b0*/  @P3 IMAD.MOV.U32 R47, RZ, RZ, R92 ;  /* 0x000000ffff2f3224 */ /* 0x000fe200078e005c */
[----:B------:R-:W-:Y:S01]  /*3f6c0*/  PRMT R55, RZ, 0x7610, R55 ;  /* 0x00007610ff377816 */ /* 0x000fe20000000037 */
[----:B------:R-:W2:Y:S04]  /*3f6d0*/  LDL R85, [R1+0x1140] ;  /* 0x0011400001557983 */ /* 0x000ea80000100800 */
[----:B------:R0:W2:Y:S01]  /*3f6e0*/  @P3 LDG.E.U8 R49, desc[UR20][R46.64] ;  /* 0x000000142e313981 */ /* 0x0000a2000c1e1100 */
[----:B------:R-:W-:-:S02]  /*3f6f0*/  ISETP.GT.AND P2, PT, R7, 0x75, PT ;  /* 0x000000750700780c */ /* 0x000fc40003f44270 */
[----:B------:R-:W-:Y:S01]  /*3f700*/  PRMT R57, RZ, 0x7610, R57 ;  /* 0x00007610ff397816 */ /* 0x000fe20000000039 */
[----:B------:R-:W2:Y:S01]  /*3f710*/  LDL R92, [R1+0x11ac] ;  /* 0x0011ac00015c7983 */ /* 0x000ea20000100800 */
[----:B0-----:R-:W-:Y:S02]  /*3f720*/  @P3 IMAD.MOV.U32 R46, RZ, RZ, R71 ;  /* 0x000000ffff2e3224 */ /* 0x001fe400078e0047 */
[----:B------:R-:W-:Y:S01]  /*3f730*/  @P3 IMAD.MOV.U32 R47, RZ, RZ, R91 ;  /* 0x000000ffff2f3224 */ /* 0x000fe200078e005b */
[----:B------:R-:W2:Y:S04]  /*3f740*/  LDL R71, [R1+0x1148] ;  /* 0x0011480001477983 */ /* 0x000ea80000100800 */
[----:B------:R3:W2:Y:S04]  /*3f750*/  @P3 LDG.E.U8 R51, desc[UR20][R46.64] ;  /* 0x000000142e333981 */ /* 0x0006a8000c1e1100 */
[----:B------:R-:W2:Y:S01]  /*3f760*/  LDL R91, [R1+0x11b0] ;  /* 0x0011b000015b7983 */ /* 0x000ea20000100800 */
[----:B---3--:R-:W-:-:S02]  /*3f770*/  @P5 IMAD.MOV.U32 R46, RZ, RZ, R4 ;  /* 0x000000ffff2e5224 */ /* 0x008fc400078e0004 */
[----:B------:R-:W-:Y:S01]  /*3f780*/  @P5 IMAD.MOV.U32 R47, RZ, RZ, R87 ;  /* 0x000000ffff2f5224 */ /* 0x000fe200078e0057 */
[----:B------:R-:W3:Y:S04]  /*3f790*/  LDL R4, [R1+0x11b8] ;  /* 0x0011b80001047983 */ /* 0x000ee80000100800 */
[----:B------:R0:W2:Y:S04]  /*3f7a0*/  @P5 LDG.E.U8 R53, desc[UR20][R46.64] ;  /* 0x000000142e355981 */ /* 0x0000a8000c1e1100 */
[----:B------:R-:W2:Y:S04]  /*3f7b0*/  LDL R87, [R1+0x11b4] ;  /* 0x0011b40001577983 */ /* 0x000ea80000100800 */
[----:B------:R-:W0:Y:S04]  /*3f7c0*/  LDL R46, [R1+0x11a4] ;  /* 0x0011a400012e7983 */ /* 0x000e280000100800 */
[----:B------:R-:W0:Y:S02]  /*3f7d0*/  LDL R47, [R1+0x11a8] ;  /* 0x0011a800012f7983 */ /* 0x000e240000100800 */
[----:B0-----:R-:W-:-:S04]  /*3f7e0*/  @P5 LOP3.LUT R47, R47, R46, RZ, 0x3c, !PT ;  /* 0x0000002e2f2f5212 */ /* 0x001fc800078e3cff */
[----:B------:R-:W-:-:S04]  /*3f7f0*/  @P5 LOP3.LUT R46, R47, R46, RZ, 0x3c, !PT ;  /* 0x0000002e2f2e5212 */ /* 0x000fc800078e3cff */
[----:B------:R-:W-:-:S05]  /*3f800*/  @P5 LOP3.LUT R47, R47, R46, RZ, 0x3c, !PT ;  /* 0x0000002e2f2f5212 */ /* 0x000fca00078e3cff */
[----:B------:R2:W3:Y:S04]  /*3f810*/  @P5 LDG.E.U8 R55, desc[UR20][R46.64] ;  /* 0x000000142e375981 */ /* 0x0004e8000c1e1100 */
[----:B------:R-:W3:Y:S01]  /*3f820*/  LDL R47, [R1+0x113c] ;  /* 0x00113c00012f7983 */ /* 0x000ee20000100800 */
[----:B--2---:R-:W-:Y:S01]  /*3f830*/  @P2 IMAD.MOV.U32 R46, RZ, RZ, R85 ;  /* 0x000000ffff2e2224 */ /* 0x004fe200078e0055 */
[----:B------:R-:W-:Y:S02]  /*3f840*/  ISETP.GT.AND P3, PT, R7, 0x7d, PT ;  /* 0x0000007d0700780c */ /* 0x000fe40003f64270 */
[----:B------:R-:W-:Y:S01]  /*3f850*/  PRMT R59, RZ, 0x7610, R59 ;  /* 0x00007610ff3b7816 */ /* 0x000fe2000000003b */
[----:B------:R-:W2:Y:S04]  /*3f860*/  LDL R85, [R1+0x1088] ;  /* 0x0010880001557983 */ /* 0x000ea80000100800 */
[----:B---3--:R0:W3:Y:S04]  /*3f870*/  @P2 LDG.E.U8 R57, desc[UR20][R46.64] ;  /* 0x000000142e392981 */ /* 0x0080e8000c1e1100 */
[----:B------:R-:W2:Y:S01]  /*3f880*/  LDL R47, [R1+0x1144] ;  /* 0x00114400012f7983 */ /* 0x000ea20000100800 */
[----:B0-----:R-:W-:Y:S01]  /*3f890*/  @P2 IMAD.MOV.U32 R46, RZ, RZ, R71 ;  /* 0x000000ffff2e2224 */ /* 0x001fe200078e0047 */
[----:B------:R-:W-:-:S02]  /*3f8a0*/  PRMT R61, RZ, 0x7610, R61 ;  /* 0x00007610ff3d7816 */ /* 0x000fc4000000003d */
[----:B------:R-:W-:Y:S01]  /*3f8b0*/  PRMT R63, RZ, 0x7610, R63 ;  /* 0x00007610ff3f7816 */ /* 0x000fe2000000003f */
[----:B------:R-:W3:Y:S04]  /*3f8c0*/  LDL R71, [R1+0x1090] ;  /* 0x0010900001477983 */ /* 0x000ee80000100800 */
[----:B--2---:R0:W2:Y:S02]  /*3f8d0*/  @P2 LDG.E.U8 R59, desc[UR20][R46.64] ;  /* 0x000000142e3b2981 */ /* 0x0040a4000c1e1100 */
[----:B0-----:R-:W-:Y:S02]  /*3f8e0*/  @P3 IMAD.MOV.U32 R46, RZ, RZ, R91 ;  /* 0x000000ffff2e3224 */ /* 0x001fe400078e005b */
        /* <DEDUP_REMOVED lines=11> */
[----:B------:R-:W2:Y:S04]  /*3f9a0*/  LDL R87, [R1+0x10e8] ;  /* 0x0010e80001577983 */ /* 0x000ea80000100800 */
[----:B------:R-:W2:Y:S01]  /*3f9b0*/  LDL R47, [R1+0x1084] ;  /* 0x00108400012f7983 */ /* 0x000ea20000100800 */
[----:B0-----:R-:W-:-:S03]  /*3f9c0*/  @P1 IMAD.MOV.U32 R46, RZ, RZ, R85 ;  /* 0x000000ffff2e1224 */ /* 0x001fc600078e0055 */
[----:B------:R-:W3:Y:S04]  /*3f9d0*/  LDL R85, [R1+0x10f0] ;  /* 0x0010f00001557983 */ /* 0x000ee80000100800 */
[----:B--2---:R3:W2:Y:S04]  /*3f9e0*/  @P1 LDG.E.U8 R84, desc[UR20][R46.64] ;  /* 0x000000142e541981 */ /* 0x0046a8000c1e1100 */
[----:B------:R-:W2:Y:S01]  /*3f9f0*/  LDL R47, [R1+0x108c] ;  /* 0x00108c00012f7983 */ /* 0x000ea20000100800 */
[----:B---3--:R-:W-:Y:S01]  /*3fa00*/  @P2 IMAD.MOV.U32 R46, RZ, RZ, R71 ;  /* 0x000000ffff2e2224 */ /* 0x008fe200078e0047 */
[----:B------:R-:W-:-:S04]  /*3fa10*/  ISETP.GT.AND P1, PT, R7, 0x6e, PT ;  /* 0x0000006e0700780c */ /* 0x000fc80003f24270 */
[----:B--2---:R0:W2:Y:S04]  /*3fa20*/  @P2 LDG.E.U8 R52, desc[UR20][R46.64] ;  /* 0x000000142e342981 */ /* 0x0040a8000c1e1100 */
[----:B------:R1:W-:Y:S01]  /*3fa30*/  STL [R1+0x210], R84 ;  /* 0x0002105401007387 */ /* 0x0003e20000100800 */
[----:B------:R-:W-:-:S03]  /*3fa40*/  PRMT R88, RZ, 0x7610, R88 ;  /* 0x00007610ff587816 */ /* 0x000fc60000000058 */
[----:B------:R-:W3:Y:S04]  /*3fa50*/  LDL R71, [R1+0x10f8] ;  /* 0x0010f80001477983 */ /* 0x000ee80000100800 */
[----:B-1----:R-:W3:Y:S01]  /*3fa60*/  LDL R84, [R1+0x10f4] ;  /* 0x0010f40001547983 */ /* 0x002ee20000100800 */
[----:B0-----:R-:W-:Y:S02]  /*3fa70*/  @P2 IMAD.MOV.U32 R46, RZ, RZ, R91 ;  /* 0x000000ffff2e2224 */ /* 0x001fe400078e005b */
[----:B------:R-:W-:Y:S01]  /*3fa80*/  @P2 IMAD.MOV.U32 R47, RZ, RZ, R92 ;  /* 0x000000ffff2f2224 */ /* 0x000fe200078e005c */
[----:B------:R-:W-:-:S04]  /*3fa90*/  PRMT R3, RZ, 0x7610, R3 ;  /* 0x00007610ff037816 */ /* 0x000fc80000000003 */
[----:B------:R0:W4:Y:S02]  /*3faa0*/  @P2 LDG.E.U8 R88, desc[UR20][R46.64] ;  /* 0x000000142e582981 */ /* 0x000124000c1e1100 */
[----:B0-----:R-:W-:Y:S02]  /*3fab0*/  @P1 IMAD.MOV.U32 R46, RZ, RZ, R4 ;  /* 0x000000ffff2e1224 */ /* 0x001fe400078e0004 */
[----:B------:R-:W-:-:S05]  /*3fac0*/  @P1 IMAD.MOV.U32 R47, RZ, RZ, R87 ;  /* 0x000000ffff2f1224 */ /* 0x000fca00078e0057 */
[----:B------:R0:W4:Y:S04]  /*3fad0*/  @P1 LDG.E.U8 R3, desc[UR20][R46.64] ;  /* 0x000000142e031981 */ /* 0x000128000c1e1100 */
[----:B--2---:R1:W-:Y:S01]  /*3fae0*/  STL [R1+0x204], R52 ;  /* 0x0002043401007387 */ /* 0x0043e20000100800 */
[----:B------:R-:W-:Y:S01]  /*3faf0*/  ISETP.GT.AND P2, PT, R7, 0x6f, PT ;  /* 0x0000006f0700780c */ /* 0x000fe20003f44270 */
[----:B0-----:R-:W-:Y:S01]  /*3fb00*/  @P1 IMAD.MOV.U32 R47, RZ, RZ, R85 ;  /* 0x000000ffff2f1224 */ /* 0x001fe200078e0055 */
[----:B------:R-:W-:Y:S01]  /*3fb10*/  PRMT R72, RZ, 0x7610, R72 ;  /* 0x00007610ff487816 */ /* 0x000fe20000000048 */
[----:B------:R-:W2:Y:S04]  /*3fb20*/  LDL R4, [R1+0x1100] ;  /* 0x0011000001047983 */ /* 0x000ea80000100800 */
[----:B-1----:R-:W2:Y:S01]  /*3fb30*/  LDL R52, [R1+0x10fc] ;  /* 0x0010fc0001347983 */ /* 0x002ea20000100800 */
[----:B---3--:R-:W-:Y:S01]  /*3fb40*/  @P1 IMAD.MOV.U32 R46, RZ, RZ, R84 ;  /* 0x000000ffff2e1224 */ /* 0x008fe200078e0054 */
[----:B------:R-:W-:-:S04]  /*3fb50*/  PRMT R54, RZ, 0x7610, R54 ;  /* 0x00007610ff367816 */ /* 0x000fc80000000036 */
[----:B------:R0:W3:Y:S02]  /*3fb60*/  @P1 LDG.E.U8 R72, desc[UR20][R46.64] ;  /* 0x000000142e481981 */ /* 0x0000e4000c1e1100 */
[----:B0-----:R-:W-:Y:S02]  /*3fb70*/  @P2 IMAD.MOV.U32 R47, RZ, RZ, R71 ;  /* 0x000000ffff2f2224 */ /* 0x001fe400078e0047 */
[----:B----4-:R0:W-:Y:S04]  /*3fb80*/  STL [R1+0x1ec], R3 ;  /* 0x0001ec0301007387 */ /* 0x0101e80000100800 */
[----:B0-----:R-:W4:Y:S01]  /*3fb90*/  LDL R3, [R1+0x1104] ;  /* 0x0011040001037983 */ /* 0x001f220000100800 */
[----:B--2---:R-:W-:-:S05]  /*3fba0*/  @P2 IMAD.MOV.U32 R46, RZ, RZ, R52 ;  /* 0x000000ffff2e2224 */ /* 0x004fca00078e0034 */
[----:B------:R4:W2:Y:S04]  /*3fbb0*/  @P2 LDG.E.U8 R54, desc[UR20][R46.64] ;  /* 0x000000142e362981 */ /* 0x0008a8000c1e1100 */
[----:B------:R0:W-:Y:S04]  /*3fbc0*/  STL [R1+0x1f8], R88 ;  /* 0x0001f85801007387 */ /* 0x0001e80000100800 */
[----:B------:R-:W2:Y:S04]  /*3fbd0*/  LDL R87, [R1+0x1150] ;  /* 0x0011500001577983 */ /* 0x000ea80000100800 */
[----:B------:R-:W2:Y:S04]  /*3fbe0*/  LDL R85, [R1+0x1154] ;  /* 0x0011540001557983 */ /* 0x000ea80000100800 */
[----:B0-----:R-:W2:Y:S04]  /*3fbf0*/  LDL R88, [R1+0x114c] ;  /* 0x00114c0001587983 */ /* 0x001ea80000100800 */
[----:B------:R-:W2:Y:S04]  /*3fc00*/  LDL R84, [R1+0x1158] ;  /* 0x0011580001547983 */ /* 0x000ea80000100800 */
[----:B---3--:R0:W-:Y:S04]  /*3fc10*/  STL [R1+0x1e0], R72 ;  /* 0x0001e04801007387 */ /* 0x0081e80000100800 */
[----:B------:R-:W3:Y:S04]  /*3fc20*/  LDL R71, [R1+0x1160] ;  /* 0x0011600001477983 */ /* 0x000ee80000100800 */
[----:B------:R-:W3:Y:S04]  /*3fc30*/  LDL R52, [R1+0x1168] ;  /* 0x0011680001347983 */ /* 0x000ee80000100800 */
[----:B0-----:R-:W3:Y:S01]  /*3fc40*/  LDL R72, [R1+0x115c] ;  /* 0x00115c0001487983 */ /* 0x001ee20000100800 */
[----:B----4-:R-:W-:-:S02]  /*3fc50*/  @P2 IMAD.MOV.U32 R46, RZ, RZ, R3 ;  /* 0x000000ffff2e2224 */ /* 0x010fc400078e0003 */
[----:B------:R-:W-:Y:S01]  /*3fc60*/  @P2 IMAD.MOV.U32 R47, RZ, RZ, R4 ;  /* 0x000000ffff2f2224 */ /* 0x000fe200078e0004 */
[----:B--2---:R0:W-:Y:S04]  /*3fc70*/  STL [R1+0x1dc], R54 ;  /* 0x0001dc3601007387 */ /* 0x0041e80000100800 */
[----:B------:R-:W2:Y:S04]  /*3fc80*/  LDL R4, [R1+0x11bc] ;  /* 0x0011bc0001047983 */ /* 0x000ea80000100800 */
[----:B------:R-:W4:Y:S04]  /*3fc90*/  LDL R3, [R1+0x11c0] ;  /* 0x0011c00001037983 */ /* 0x000f280000100800 */
[----:B0-----:R-:W2:Y:S01]  /*3fca0*/  LDL R54, [R1+0x1164] ;  /* 0x0011640001367983 */ /* 0x001ea20000100800 */
[----:B------:R-:W-:-:S02]  /*3fcb0*/  ISETP.GT.AND P1, PT, R7, 0x76, PT ;  /* 0x000000760700780c */ /* 0x000fc40003f24270 */
[----:B------:R-:W-:Y:S02]  /*3fcc0*/  PRMT R90, RZ, 0x7610, R90 ;  /* 0x00007610ff5a7816 */ /* 0x000fe4000000005a */
[----:B------:R-:W-:-:S04]  /*3fcd0*/  PRMT R86, RZ, 0x7610, R86 ;  /* 0x00007610ff567816 */ /* 0x000fc80000000056 */
[----:B------:R0:W4:Y:S01]  /*3fce0*/  @P2 LDG.E.U8 R90, desc[UR20][R46.64] ;  /* 0x000000142e5a2981 */ /* 0x000122000c1e1100 */
[----:B------:R-:W-:Y:S02]  /*3fcf0*/  ISETP.GT.AND P2, PT, R7, 0x77, PT ;  /* 0x000000770700780c */ /* 0x000fe40003f44270 */
[----:B------:R-:W-:Y:S02]  /*3fd00*/  PRMT R83, RZ, 0x7610, R83 ;  /* 0x00007610ff537816 */ /* 0x000fe40000000053 */
[----:B0-----:R-:W-:Y:S02]  /*3fd10*/  @P1 IMAD.MOV.U32 R46, RZ, RZ, R87 ;  /* 0x000000ffff2e1224 */ /* 0x001fe400078e0057 */
[----:B------:R-:W-:-:S05]  /*3fd20*/  @P1 IMAD.MOV.U32 R47, RZ, RZ, R88 ;  /* 0x000000ffff2f1224 */ /* 0x000fca00078e0058 */
[----:B------:R0:W4:Y:S01]  /*3fd30*/  @P1 LDG.E.U8 R86, desc[UR20][R46.64] ;  /* 0x000000142e561981 */ /* 0x000122000c1e1100 */
[----:B------:R-:W-:Y:S01]  /*3fd40*/  PRMT R64, RZ, 0x7610, R64 ;  /* 0x00007610ff407816 */ /* 0x000fe20000000040 */
[----:B0-----:R-:W-:Y:S02]  /*3fd50*/  @P1 IMAD.MOV.U32 R46, RZ, RZ, R84 ;  /* 0x000000ffff2e1224 */ /* 0x001fe400078e0054 */
[----:B------:R-:W-:-:S05]  /*3fd60*/  @P1 IMAD.MOV.U32 R47, RZ, RZ, R85 ;  /* 0x000000ffff2f1224 */ /* 0x000fca00078e0055 */
[----:B------:R3:W4:Y:S01]  /*3fd70*/  @P1 LDG.E.U8 R83, desc[UR20][R46.64] ;  /* 0x000000142e531981 */ /* 0x000722000c1e1100 */
[----:B------:R-:W-:Y:S02]  /*3fd80*/  ISETP.GT.AND P1, PT, R7, 0x7e, PT ;  /* 0x0000007e0700780c */ /* 0x000fe40003f24270 */
[----:B------:R-:W-:Y:S01]  /*3fd90*/  PRMT R6, RZ, 0x7610, R6 ;  /* 0x00007610ff067816 */ /* 0x000fe20000000006 */
[----:B---3--:R-:W-:Y:S02]  /*3fda0*/  @P2 IMAD.MOV.U32 R46, RZ, RZ, R71 ;  /* 0x000000ffff2e2224 */ /* 0x008fe400078e0047 */
[----:B------:R-:W-:-:S05]  /*3fdb0*/  @P2 IMAD.MOV.U32 R47, RZ, RZ, R72 ;  /* 0x000000ffff2f2224 */ /* 0x000fca00078e0048 */
[----:B------:R0:W3:Y:S01]  /*3fdc0*/  @P2 LDG.E.U8 R64, desc[UR20][R46.64] ;  /* 0x000000142e402981 */ /* 0x0000e2000c1e1100 */
[----:B------:R-:W-:Y:S01]  /*3fdd0*/  PRMT R2, RZ, 0x7610, R2 ;  /* 0x00007610ff027816 */ /* 0x000fe20000000002 */
[----:B0-----:R-:W-:Y:S02]  /*3fde0*/  @P2 IMAD.MOV.U32 R46, RZ, RZ, R52 ;  /* 0x000000ffff2e2224 */ /* 0x001fe400078e0034 */
[----:B--2---:R-:W-:-:S05]  /*3fdf0*/  @P2 IMAD.MOV.U32 R47, RZ, RZ, R54 ;  /* 0x000000ffff2f2224 */ /* 0x004fca00078e0036 */
[----:B------:R4:W2:Y:S02]  /*3fe00*/  @P2 LDG.E.U8 R6, desc[UR20][R46.64] ;  /* 0x000000142e062981 */ /* 0x0008a4000c1e1100 */
[----:B----4-:R-:W-:Y:S02]  /*3fe10*/  @P1 IMAD.MOV.U32 R46, RZ, RZ, R3 ;  /* 0x000000ffff2e1224 */ /* 0x010fe400078e0003 */
[----:B------:R-:W-:-:S05]  /*3fe20*/  @P1 IMAD.MOV.U32 R47, RZ, RZ, R4 ;  /* 0x000000ffff2f1224 */ /* 0x000fca00078e0004 */
[----:B------:R0:W4:Y:S04]  /*3fe30*/  @P1 LDG.E.U8 R2, desc[UR20][R46.64] ;  /* 0x000000142e021981 */ /* 0x000128000c1e1100 */
[----:B------:R-:W0:Y:S04]  /*3fe40*/  LDL R46, [R1+0x11c4] ;  /* 0x0011c400012e7983 */ /* 0x000e280000100800 */
[----:B------:R-:W0:Y:S01]  /*3fe50*/  LDL R47, [R1+0x11c8] ;  /* 0x0011c800012f7983 */ /* 0x000e220000100800 */
[----:B------:R-:W-:-:S03]  /*3fe60*/  PRMT R5, RZ, 0x7610, R5 ;  /* 0x00007610ff057816 */ /* 0x000fc60000000005 */
[----:B------:R-:W2:Y:S04]  /*3fe70*/  LDL.LU R52, [R1+0x230] ;  /* 0x0002300001347983 */ /* 0x000ea80000300800 */
[----:B------:R-:W2:Y:S04]  /*3fe80*/  LDL.LU R54, [R1+0x22c] ;  /* 0x00022c0001367983 */ /* 0x000ea80000300800 */
[----:B------:R-:W2:Y:S04]  /*3fe90*/  LDL.LU R71, [R1+0x1e8] ;  /* 0x0001e80001477983 */ /* 0x000ea80000300800 */
[----:B------:R-:W2:Y:S01]  /*3fea0*/  LDL.LU R72, [R1+0x1e4] ;  /* 0x0001e40001487983 */ /* 0x000ea20000300800 */
[----:B0-----:R-:W-:-:S04]  /*3feb0*/  @P1 LOP3.LUT R47, R47, R46, RZ, 0x3c, !PT ;  /* 0x0000002e2f2f1212 */ /* 0x001fc800078e3cff */
[----:B------:R-:W-:-:S04]  /*3fec0*/  @P1 LOP3.LUT R46, R47, R46, RZ, 0x3c, !PT ;  /* 0x0000002e2f2e1212 */ /* 0x000fc800078e3cff */
[----:B------:R-:W-:-:S05]  /*3fed0*/  @P1 LOP3.LUT R47, R47, R46, RZ, 0x3c, !PT ;  /* 0x0000002e2f2f1212 */ /* 0x000fca00078e3cff */
[----:B------:R-:W4:Y:S04]  /*3fee0*/  @P1 LDG.E.U8 R5, desc[UR20][R46.64] ;  /* 0x000000142e051981 */ /* 0x000f28000c1e1100 */
[----:B------:R0:W-:Y:S04]  /*3fef0*/  STL [R1+0x1b8], R83 ;  /* 0x0001b85301007387 */ /* 0x0001e80000100800 */
[----:B0-----:R-:W4:Y:S04]  /*3ff00*/  LDL.LU R83, [R1+0x180] ;  /* 0x0001800001537983 */ /* 0x001f280000300800 */
[----:B------:R-:W4:Y:S04]  /*3ff10*/  LDL.LU R84, [R1+0x17c] ;  /* 0x00017c0001547983 */ /* 0x000f280000300800 */
[----:B------:R-:W4:Y:S04]  /*3ff20*/  LDL.LU R85, [R1+0x144] ;  /* 0x0001440001557983 */ /* 0x000f280000300800 */
        /* <DEDUP_REMOVED lines=8> */
[----:B---3--:R0:W-:Y:S04]  /*3ffb0*/  STL [R1+0x1ac], R64 ;  /* 0x0001ac4001007387 */ /* 0x0081e80000100800 */
[----:B0-----:R-:W3:Y:S04]  /*3ffc0*/  LDL.LU R64, [R1+0x94] ;  /* 0x0000940001407983 */ /* 0x001ee80000300800 */
[----:B------:R-:W3:Y:S04]  /*3ffd0*/  LDL.LU R3, [R1+0x60] ;  /* 0x0000600001037983 */ /* 0x000ee80000300800 */
[----:B--2---:R0:W-:Y:S04]  /*3ffe0*/  STL [R1+0x1a0], R6 ;  /* 0x0001a00601007387 */ /* 0x0041e80000100800 */
[----:B0-----:R-:W2:Y:S04]  /*3fff0*/  LDL.LU R6, [R1+0x5c] ;  /* 0x00005c0001067983 */ /* 0x001ea80000300800 */
[----:B----4-:R0:W-:Y:S04]  /*40000*/  STL [R1+0x194], R2 ;  /* 0x0001940201007387 */ /* 0x0101e80000100800 */
[----:B0-----:R-:W4:Y:S04]  /*40010*/  LDL.LU R2, [R1+0x30] ;  /* 0x0000300001027983 */ /* 0x001f280000300800 */
[----:B------:R-:W2:Y:S04]  /*40020*/  LDL.LU R4, [R1+0x2c] ;  /* 0x00002c0001047983 */ /* 0x000ea80000300800 */
[----:B------:R0:W-:Y:S04]  /*40030*/  STL [R1+0x188], R5 ;  /* 0x0001880501007387 */ /* 0x0001e80000100800 */
[----:B0-----:R-:W2:Y:S04]  /*40040*/  LDL.LU R5, [R1+0x1850] ;  /* 0x0018500001057983 */ /* 0x001ea80000300800 */
[----:B------:R-:W3:Y:S04]  /*40050*/  LDL R46, [R1+0x11cc] ;  /* 0x0011cc00012e7983 */ /* 0x000ee80000100800 */
[----:B------:R-:W3:Y:S01]  /*40060*/  LDL R47, [R1+0x11d0] ;  /* 0x0011d000012f7983 */ /* 0x000ee20000100800 */
[----:B------:R-:W-:-:S02]  /*40070*/  ISETP.GT.AND P2, PT, R7, 0x7f, PT ;  /* 0x0000007f0700780c */ /* 0x000fc40003f44270 */
[----:B--2---:R-:W-:-:S11]  /*40080*/  PRMT R5, RZ, 0x7610, R5 ;  /* 0x00007610ff057816 */ /* 0x004fd60000000005 */
[----:B---3--:R-:W-:-:S04]  /*40090*/  @P2 LOP3.LUT R47, R47, R46, RZ, 0x3c, !PT ;  /* 0x0000002e2f2f2212 */ /* 0x008fc800078e3cff */
[----:B------:R-:W-:-:S04]  /*400a0*/  @P2 LOP3.LUT R46, R47, R46, RZ, 0x3c, !PT ;  /* 0x0000002e2f2e2212 */ /* 0x000fc800078e3cff */
[----:B------:R-:W-:-:S05]  /*400b0*/  @P2 LOP3.LUT R47, R47, R46, RZ, 0x3c, !PT ;  /* 0x0000002e2f2f2212 */ /* 0x000fca00078e3cff */
[----:B------:R-:W2:Y:S04]  /*400c0*/  @P2 LDG.E.U8 R5, desc[UR20][R46.64] ;  /* 0x000000142e052981 */ /* 0x000ea8000c1e1100 */
[----:B------:R-:W3:Y:S04]  /*400d0*/  LDL R46, [R1+0x11d4] ;  /* 0x0011d400012e7983 */ /* 0x000ee80000100800 */
[----:B------:R-:W3:Y:S01]  /*400e0*/  LDL R47, [R1+0x11d8] ;  /* 0x0011d800012f7983 */ /* 0x000ee20000100800 */
[----:B------:R-:W-:-:S03]  /*400f0*/  PRMT R16, RZ, 0x7610, R16 ;  /* 0x00007610ff107816 */ /* 0x000fc60000000010 */
[----:B--2---:R0:W-:Y:S02]  /*40100*/  STL [R1+0x184], R5 ;  /* 0x0001840501007387 */ /* 0x0041e40000100800 */
[----:B0-----:R-:W0:Y:S01]  /*40110*/  S2R R5, SR_TID.X ;  /* 0x0000000000057919 */ /* 0x001e220000002100 */
[----:B---3--:R-:W-:-:S04]  /*40120*/  @P2 LOP3.LUT R47, R47, R46, RZ, 0x3c, !PT ;  /* 0x0000002e2f2f2212 */ /* 0x008fc800078e3cff */
[----:B------:R-:W-:-:S04]  /*40130*/  @P2 LOP3.LUT R46, R47, R46, RZ, 0x3c, !PT ;  /* 0x0000002e2f2e2212 */ /* 0x000fc800078e3cff */
[----:B------:R-:W-:-:S05]  /*40140*/  @P2 LOP3.LUT R47, R47, R46, RZ, 0x3c, !PT ;  /* 0x0000002e2f2f2212 */ /* 0x000fca00078e3cff */
[----:B------:R-:W2:Y:S01]  /*40150*/  @P2 LDG.E.U8 R16, desc[UR20][R46.64] ;  /* 0x000000142e102981 */ /* 0x000ea2000c1e1100 */
[----:B0-----:R-:W-:Y:S01]  /*40160*/  LOP3.LUT R5, R5, 0x7f, RZ, 0xc0, !PT ;  /* 0x0000007f05057812 */ /* 0x001fe200078ec0ff */
[----:B------:R-:W-:Y:S06]  /*40170*/  BAR.SYNC.DEFER_BLOCKING 0x0 ;  /* 0x0000000000007b1d */ /* 0x000fec0000010000 */
        /* <DEDUP_REMOVED lines=11> */
[----:B------:R1:W-:Y:S04]  /*40230*/  STS.U8 [R5+UR9+0x15400], R91 ;  /* 0x0154005b05007988 */ /* 0x0003e80008000009 */
[----:B------:R3:W-:Y:S04]  /*40240*/  STS.U8 [R5+UR9+0x11800], R92 ;  /* 0x0118005c05007988 */ /* 0x0007e80008000009 */
[----:B0-----:R-:W2:Y:S04]  /*40250*/  LDL.LU R90, [R1+0x228] ;  /* 0x00022800015a7983 */ /* 0x001ea80000300800 */
[----:B-1----:R-:W2:Y:S04]  /*40260*/  LDL.LU R91, [R1+0x224] ;  /* 0x00022400015b7983 */ /* 0x002ea80000300800 */
[----:B---3--:R-:W3:Y:S04]  /*40270*/  LDL.LU R92, [R1+0x1d8] ;  /* 0x0001d800015c7983 */ /* 0x008ee80000300800 */
[----:B------:R-:W-:Y:S04]  /*40280*/  STS.U8 [R5+UR9+0x15800], R64 ;  /* 0x0158004005007988 */ /* 0x000fe80008000009 */
[----:B------:R-:W-:Y:S04]  /*40290*/  STS.U8 [R5+UR9+0x11c00], R3 ;  /* 0x011c000305007988 */ /* 0x000fe80008000009 */
[----:B------:R-:W-:Y:S04]  /*402a0*/  STS.U8 [R5+UR9+0x15c00], R6 ;  /* 0x015c000605007988 */ /* 0x000fe80008000009 */
[----:B----4-:R0:W-:Y:S04]  /*402b0*/  STS.U8 [R5+UR9+0x12000], R2 ;  /* 0x0120000205007988 */ /* 0x0101e80008000009 */
[----:B------:R-:W-:Y:S04]  /*402c0*/  STS.U8 [R5+UR9+0x16000], R4 ;  /* 0x0160000405007988 */ /* 0x000fe80008000009 */
[----:B------:R1:W-:Y:S04]  /*402d0*/  STS.U8 [R5+UR9+0x12400], R0 ;  /* 0x0124000005007988 */ /* 0x0003e80008000009 */
[----:B0-----:R-:W4:Y:S01]  /*402e0*/  LDL.LU R2, [R1+0x1d4] ;  /* 0x0001d40001027983 */ /* 0x001f220000300800 */
[----:B-1----:R-:W0:Y:S03]  /*402f0*/  S2R R0, SR_TID.X ;  /* 0x0000000000007919 */ /* 0x002e260000002100 */
        /* <DEDUP_REMOVED lines=8> */
[----:B------:R-:W-:Y:S01]  /*40380*/  STS.U8 [R5+UR9+0x13400], R18 ;  /* 0x0134001205007988 */ /* 0x000fe20008000009 */
[----:B------:R-:W-:-:S03]  /*40390*/  LOP3.LUT R4, R0, 0x10, RZ, 0x3c, !PT ;  /* 0x0000001000047812 */ /* 0x000fc600078e3cff */
[----:B------:R-:W-:Y:S04]  /*403a0*/  STS.U8 [R5+UR9+0x17400], R19 ;  /* 0x0174001305007988 */ /* 0x000fe80008000009 */
[----:B------:R-:W-:Y:S04]  /*403b0*/  STS.U8 [R5+UR9+0x13800], R28 ;  /* 0x0138001c05007988 */ /* 0x000fe80008000009 */
[----:B------:R-:W-:Y:S04]  /*403c0*/  STS.U8 [R5+UR9+0x17800], R29 ;  /* 0x0178001d05007988 */ /* 0x000fe80008000009 */
[----:B------:R-:W-:Y:S04]  /*403d0*/  STS.U8 [R5+UR9+0x13c00], R30 ;  /* 0x013c001e05007988 */ /* 0x000fe80008000009 */
[----:B------:R-:W-:Y:S04]  /*403e0*/  STS.U8 [R5+UR9+0x17c00], R31 ;  /* 0x017c001f05007988 */ /* 0x000fe80008000009 */
[----:B--2---:R0:W-:Y:S04]  /*403f0*/  STL [R1+0x178], R16 ;  /* 0x0001781001007387 */ /* 0x0041e80000100800 */
        /* <DEDUP_REMOVED lines=14> */
[----:B------:R0:W-:Y:S04]  /*404e0*/  STS.U8 [R4+UR9+0x10080], R90 ;  /* 0x0100805a04007988 */ /* 0x0001e80008000009 */
[----:B------:R1:W-:Y:S04]  /*404f0*/  STS.U8 [R4+UR9+0x14080], R91 ;  /* 0x0140805b04007988 */ /* 0x0003e80008000009 */
[----:B---3--:R3:W-:Y:S04]  /*40500*/  STS.U8 [R4+UR9+0x10480], R92 ;  /* 0x0104805c04007988 */ /* 0x0087e80008000009 */
[----:B0-----:R-:W2:Y:S04]  /*40510*/  LDL.LU R90, [R1+0x184c] ;  /* 0x00184c00015a7983 */ /* 0x001ea80000300800 */
[----:B-1----:R-:W2:Y:S04]  /*40520*/  LDL.LU R91, [R1+0x1848] ;  /* 0x00184800015b7983 */ /* 0x002ea80000300800 */
[----:B---3--:R-:W3:Y:S04]  /*40530*/  LDL.LU R92, [R1+0x1844] ;  /* 0x00184400015c7983 */ /* 0x008ee80000300800 */
[----:B----4-:R0:W-:Y:S04]  /*40540*/  STS.U8 [R4+UR9+0x14480], R2 ;  /* 0x0144800204007988 */ /* 0x0101e80008000009 */
[----:B0-----:R-:W4:Y:S04]  /*40550*/  LDL.LU R2, [R1+0x1840] ;  /* 0x0018400001027983 */ /* 0x001f280000300800 */
[----:B--2---:R0:W-:Y:S04]  /*40560*/  STS.U8 [R4+UR9+0x10880], R16 ;  /* 0x0108801004007988 */ /* 0x0041e80008000009 */
[----:B------:R1:W-:Y:S04]  /*40570*/  STS.U8 [R4+UR9+0x14880], R52 ;  /* 0x0148803404007988 */ /* 0x0003e80008000009 */
[----:B------:R2:W-:Y:S04]  /*40580*/  STS.U8 [R4+UR9+0x10c80], R54 ;  /* 0x010c803604007988 */ /* 0x0005e80008000009 */
[----:B------:R0:W-:Y:S04]  /*40590*/  STS.U8 [R4+UR9+0x14c80], R71 ;  /* 0x014c804704007988 */ /* 0x0001e80008000009 */
[----:B------:R0:W-:Y:S04]  /*405a0*/  STS.U8 [R4+UR9+0x11080], R72 ;  /* 0x0110804804007988 */ /* 0x0001e80008000009 */
[----:B------:R0:W-:Y:S04]  /*405b0*/  STS.U8 [R4+UR9+0x15080], R83 ;  /* 0x0150805304007988 */ /* 0x0001e80008000009 */
[----:B------:R1:W-:Y:S04]  /*405c0*/  STS.U8 [R4+UR9+0x11480], R84 ;  /* 0x0114805404007988 */ /* 0x0003e80008000009 */
[----:B------:R1:W-:Y:S04]  /*405d0*/  STS.U8 [R4+UR9+0x15480], R85 ;  /* 0x0154805504007988 */ /* 0x0003e80008000009 */
[----:B0-----:R-:W4:Y:S04]  /*405e0*/  LDL.LU R16, [R1+0x1cc] ;  /* 0x0001cc0001107983 */ /* 0x001f280000300800 */
[----:B------:R0:W-:Y:S04]  /*405f0*/  STS.U8 [R4+UR9+0x11880], R86 ;  /* 0x0118805604007988 */ /* 0x0001e80008000009 */
[----:B-1----:R-:W4:Y:S04]  /*40600*/  LDL.LU R52, [R1+0x1c8] ;  /* 0x0001c80001347983 */ /* 0x002f280000300800 */
[----:B------:R1:W-:Y:S04]  /*40610*/  STS.U8 [R4+UR9+0x15880], R87 ;  /* 0x0158805704007988 */ /* 0x0003e80008000009 */
[----:B--2---:R-:W2:Y:S04]  /*40620*/  LDL.LU R54, [R1+0x16c] ;  /* 0x00016c0001367983 */ /* 0x004ea80000300800 */
[----:B------:R0:W-:Y:S04]  /*40630*/  STS.U8 [R4+UR9+0x11c80], R88 ;  /* 0x011c805804007988 */ /* 0x0001e80008000009 */
[----:B------:R-:W2:Y:S04]  /*40640*/  LDL.LU R71, [R1+0x168] ;  /* 0x0001680001477983 */ /* 0x000ea80000300800 */
[----:B------:R0:W-:Y:S04]  /*40650*/  STS.U8 [R4+UR9+0x15c80], R64 ;  /* 0x015c804004007988 */ /* 0x0001e80008000009 */
[----:B------:R-:W2:Y:S04]  /*40660*/  LDL.LU R72, [R1+0x118] ;  /* 0x0001180001487983 */ /* 0x000ea80000300800 */
[----:B------:R0:W-:Y:S04]  /*40670*/  STS.U8 [R4+UR9+0x12080], R3 ;  /* 0x0120800304007988 */ /* 0x0001e80008000009 */
[----:B------:R-:W2:Y:S04]  /*40680*/  LDL.LU R83, [R1+0x114] ;  /* 0x0001140001537983 */ /* 0x000ea80000300800 */
[----:B------:R0:W-:Y:S04]  /*40690*/  STS.U8 [R4+UR9+0x16080], R6 ;  /* 0x0160800604007988 */ /* 0x0001e80008000009 */
[----:B------:R-:W2:Y:S04]  /*406a0*/  LDL.LU R84, [R1+0xe8] ;  /* 0x0000e80001547983 */ /* 0x000ea80000300800 */
[----:B------:R-:W2:Y:S04]  /*406b0*/  LDL.LU R85, [R1+0xe4] ;  /* 0x0000e40001557983 */ /* 0x000ea80000300800 */
[----:B0-----:R-:W2:Y:S04]  /*406c0*/  LDL.LU R86, [R1+0xb8] ;  /* 0x0000b80001567983 */ /* 0x001ea80000300800 */
[----:B-1----:R-:W2:Y:S04]  /*406d0*/  LDL.LU R87, [R1+0xb4] ;  /* 0x0000b40001577983 */ /* 0x002ea80000300800 */
[----:B------:R-:W2:Y:S04]  /*406e0*/  LDL.LU R88, [R1+0x80] ;  /* 0x0000800001587983 */ /* 0x000ea80000300800 */
[----:B------:R-:W2:Y:S04]  /*406f0*/  LDL.LU R64, [R1+0x7c] ;  /* 0x00007c0001407983 */ /* 0x000ea80000300800 */
[----:B---3--:R-:W-:Y:S04]  /*40700*/  STS.U8 [R4+UR9+0x12480], R92 ;  /* 0x0124805c04007988 */ /* 0x008fe80008000009 */
[----:B------:R-:W-:Y:S04]  /*40710*/  STS.U8 [R4+UR9+0x16480], R91 ;  /* 0x0164805b04007988 */ /* 0x000fe80008000009 */
[----:B------:R-:W-:Y:S04]  /*40720*/  STS.U8 [R4+UR9+0x12880], R80 ;  /* 0x0128805004007988 */ /* 0x000fe80008000009 */
[----:B------:R-:W-:Y:S04]  /*40730*/  STS.U8 [R4+UR9+0x16880], R79 ;  /* 0x0168804f04007988 */ /* 0x000fe80008000009 */
[----:B------:R-:W-:Y:S04]  /*40740*/  STS.U8 [R4+UR9+0x12c80], R68 ;  /* 0x012c804404007988 */ /* 0x000fe80008000009 */
[----:B------:R-:W3:Y:S04]  /*40750*/  LDL.LU R3, [R1+0x50] ;  /* 0x0000500001037983 */ /* 0x000ee80000300800 */
[----:B------:R-:W-:Y:S04]  /*40760*/  STS.U8 [R4+UR9+0x16c80], R67 ;  /* 0x016c804304007988 */ /* 0x000fe80008000009 */
[----:B------:R-:W2:Y:S04]  /*40770*/  LDL.LU R6, [R1+0x4c] ;  /* 0x00004c0001067983 */ /* 0x000ea80000300800 */
[----:B------:R0:W-:Y:S04]  /*40780*/  STS.U8 [R4+UR9+0x13080], R8 ;  /* 0x0130800804007988 */ /* 0x0001e80008000009 */
[----:B------:R1:W-:Y:S04]  /*40790*/  STS.U8 [R4+UR9+0x17080], R9 ;  /* 0x0170800904007988 */ /* 0x0003e80008000009 */
[----:B0-----:R-:W2:Y:S04]  /*407a0*/  LDL.LU R8, [R1+0x21c] ;  /* 0x00021c0001087983 */ /* 0x001ea80000300800 */
[----:B-1----:R-:W2:Y:S04]  /*407b0*/  LDL.LU R9, [R1+0x220] ;  /* 0x0002200001097983 */ /* 0x002ea80000300800 */
[----:B------:R-:W-:Y:S04]  /*407c0*/  STS.U8 [R4+UR9+0x13480], R20 ;  /* 0x0134801404007988 */ /* 0x000fe80008000009 */
[----:B------:R-:W-:Y:S04]  /*407d0*/  STS.U8 [R4+UR9+0x17480], R21 ;  /* 0x0174801504007988 */ /* 0x000fe80008000009 */
[----:B------:R-:W-:Y:S04]  /*407e0*/  STS.U8 [R4+UR9+0x13880], R33 ;  /* 0x0138802104007988 */ /* 0x000fe80008000009 */
[----:B------:R-:W-:Y:S04]  /*407f0*/  STS.U8 [R4+UR9+0x17880], R34 ;  /* 0x0178802204007988 */ /* 0x000fe80008000009 */
[----:B------:R-:W-:Y:S04]  /*40800*/  STS.U8 [R4+UR9+0x13c80], R35 ;  /* 0x013c802304007988 */ /* 0x000fe80008000009 */
[----:B------:R0:W-:Y:S04]  /*40810*/  STS.U8 [R4+UR9+0x17c80], R36 ;  /* 0x017c802404007988 */ /* 0x0001e80008000009 */
[----:B0-----:R-:W3:Y:S01]  /*40820*/  LDL.LU R4, [R1+0x183c] ;  /* 0x00183c0001047983 */ /* 0x001ee20000300800 */
[----:B------:R-:W-:-:S05]  /*40830*/  LOP3.LUT R0, R0, 0x20, RZ, 0x3c, !PT ;  /* 0x0000002000007812 */ /* 0x000fca00078e3cff */
[----:B--2---:R-:W-:Y:S04]  /*40840*/  STS.U8 [R0+UR9+0x10100], R9 ;  /* 0x0101000900007988 */ /* 0x004fe80008000009 */
        /* <DEDUP_REMOVED lines=13> */
[----:B---3--:R-:W-:Y:S04]  /*40920*/  STS.U8 [R0+UR9+0x11d00], R3 ;  /* 0x011d000300007988 */ /* 0x008fe80008000009 */
[----:B------:R-:W-:Y:S04]  /*40930*/  STS.U8 [R0+UR9+0x15d00], R6 ;  /* 0x015d000600007988 */ /* 0x000fe80008000009 */
[----:B0-----:R-:W2:Y:S04]  /*40940*/  LDL.LU R85, [R1+0x218] ;  /* 0x0002180001557983 */ /* 0x001ea80000300800 */
[----:B------:R0:W-:Y:S04]  /*40950*/  STS.U8 [R0+UR9+0x12100], R4 ;  /* 0x0121000400007988 */ /* 0x0001e80008000009 */
[----:B-1----:R-:W3:Y:S04]  /*40960*/  LDL.LU R87, [R1+0x214] ;  /* 0x0002140001577983 */ /* 0x002ee80000300800 */
[----:B0-----:R-:W4:Y:S01]  /*40970*/  LDL.LU R4, [R1+0x1c0] ;  /* 0x0001c00001047983 */ /* 0x001f220000300800 */
[----:B------:R-:W0:Y:S03]  /*40980*/  S2R R16, SR_TID.X ;  /* 0x0000000000107919 */ /* 0x000e260000002100 */
[----:B------:R1:W-:Y:S04]  /*40990*/  STS.U8 [R0+UR9+0x16100], R2 ;  /* 0x0161000200007988 */ /* 0x0003e80008000009 */
[----:B------:R-:W-:Y:S04]  /*409a0*/  STS.U8 [R0+UR9+0x12500], R90 ;  /* 0x0125005a00007988 */ /* 0x000fe80008000009 */
[----:B------:R-:W4:Y:S04]  /*409b0*/  LDL.LU R9, [R1+0x1bc] ;  /* 0x0001bc0001097983 */ /* 0x000f280000300800 */
[----:B------:R-:W-:Y:S04]  /*409c0*/  STS.U8 [R0+UR9+0x16500], R89 ;  /* 0x0165005900007988 */ /* 0x000fe80008000009 */
[----:B------:R-:W4:Y:S04]  /*409d0*/  LDL.LU R8, [R1+0x164] ;  /* 0x0001640001087983 */ /* 0x000f280000300800 */
[----:B------:R-:W-:Y:S04]  /*409e0*/  STS.U8 [R0+UR9+0x12900], R78 ;  /* 0x0129004e00007988 */ /* 0x000fe80008000009 */
[----:B------:R-:W4:Y:S04]  /*409f0*/  LDL.LU R52, [R1+0x160] ;  /* 0x0001600001347983 */ /* 0x000f280000300800 */
[----:B------:R-:W-:Y:S01]  /*40a00*/  STS.U8 [R0+UR9+0x16900], R77 ;  /* 0x0169004d00007988 */ /* 0x000fe20008000009 */
[----:B0-----:R-:W-:-:S03]  /*40a10*/  LOP3.LUT R16, R16, 0x7f, RZ, 0xc0, !PT ;  /* 0x0000007f10107812 */ /* 0x001fc600078ec0ff */
[----:B------:R-:W4:Y:S04]  /*40a20*/  LDL.LU R54, [R1+0x110] ;  /* 0x0001100001367983 */ /* 0x000f280000300800 */
[----:B------:R-:W-:Y:S04]  /*40a30*/  STS.U8 [R0+UR9+0x12d00], R66 ;  /* 0x012d004200007988 */ /* 0x000fe80008000009 */
[----:B------:R-:W4:Y:S04]  /*40a40*/  LDL.LU R71, [R1+0x10c] ;  /* 0x00010c0001477983 */ /* 0x000f280000300800 */
[----:B------:R-:W-:Y:S01]  /*40a50*/  STS.U8 [R0+UR9+0x16d00], R65 ;  /* 0x016d004100007988 */ /* 0x000fe20008000009 */
[----:B------:R-:W-:-:S03]  /*40a60*/  LOP3.LUT R86, R16, 0x30, RZ, 0x3c, !PT ;  /* 0x0000003010567812 */ /* 0x000fc600078e3cff */
        /* <DEDUP_REMOVED lines=12> */
[----:B-1----:R-:W4:Y:S04]  /*40b30*/  LDL.LU R2, [R1+0x48] ;  /* 0x0000480001027983 */ /* 0x002f280000300800 */
[----:B------:R-:W-:Y:S04]  /*40b40*/  STS.U8 [R0+UR9+0x13d00], R39 ;  /* 0x013d002700007988 */ /* 0x000fe80008000009 */
[----:B------:R0:W-:Y:S04]  /*40b50*/  STS.U8 [R0+UR9+0x17d00], R40 ;  /* 0x017d002800007988 */ /* 0x0001e80008000009 */
[----:B------:R-:W4:Y:S04]  /*40b60*/  LDL.LU R88, [R1+0x18] ;  /* 0x0000180001587983 */ /* 0x000f280000300800 */
[----:B0-----:R-:W4:Y:S04]  /*40b70*/  LDL.LU R0, [R1+0x14] ;  /* 0x0000140001007983 */ /* 0x001f280000300800 */
[----:B--2---:R0:W-:Y:S04]  /*40b80*/  STS.U8 [R86+UR9+0x10180], R85 ;  /* 0x0101805556007988 */ /* 0x0041e80008000009 */
[----:B---3--:R1:W-:Y:S04]  /*40b90*/  STS.U8 [R86+UR9+0x14180], R87 ;  /* 0x0141805756007988 */ /* 0x0083e80008000009 */
[----:B0-----:R-:W2:Y:S04]  /*40ba0*/  LDL.LU R85, [R1+0x1838] ;  /* 0x0018380001557983 */ /* 0x001ea80000300800 */
[----:B----4-:R0:W-:Y:S04]  /*40bb0*/  STS.U8 [R86+UR9+0x10580], R4 ;  /* 0x0105800456007988 */ /* 0x0101e80008000009 */
[----:B-1----:R-:W3:Y:S04]  /*40bc0*/  LDL.LU R87, [R1+0x1834] ;  /* 0x0018340001577983 */ /* 0x002ee80000300800 */
[----:B0-----:R-:W4:Y:S04]  /*40bd0*/  LDL.LU R4, [R1+0x1830] ;  /* 0x0018300001047983 */ /* 0x001f280000300800 */
        /* <DEDUP_REMOVED lines=11> */
[----:B0-----:R-:W2:Y:S04]  /*40c90*/  LDL.LU R3, [R1+0x20c] ;  /* 0x00020c0001037983 */ /* 0x001ea80000300800 */
[----:B------:R0:W-:Y:S04]  /*40ca0*/  STS.U8 [R86+UR9+0x11d80], R2 ;  /* 0x011d800256007988 */ /* 0x0001e80008000009 */
[----:B-1----:R-:W2:Y:S04]  /*40cb0*/  LDL.LU R6, [R1+0x208] ;  /* 0x0002080001067983 */ /* 0x002ea80000300800 */
[----:B0-----:R-:W2:Y:S04]  /*40cc0*/  LDL.LU R2, [R1+0x1b4] ;  /* 0x0001b40001027983 */ /* 0x001ea80000300800 */
[----:B----4-:R0:W-:Y:S04]  /*40cd0*/  STS.U8 [R86+UR9+0x15d80], R4 ;  /* 0x015d800456007988 */ /* 0x0101e80008000009 */
[----:B0-----:R-:W4:Y:S04]  /*40ce0*/  LDL.LU R4, [R1+0x1b0] ;  /* 0x0001b00001047983 */ /* 0x001f280000300800 */
        /* <DEDUP_REMOVED lines=10> */
[----:B0-----:R-:W2:Y:S04]  /*40d90*/  LDL.LU R88, [R1+0x182c] ;  /* 0x00182c0001587983 */ /* 0x001ea80000300800 */
[----:B------:R0:W-:Y:S01]  /*40da0*/  STS.U8 [R86+UR9+0x16180], R0 ;  /* 0x0161800056007988 */ /* 0x0001e20008000009 */
[----:B------:R-:W-:-:S03]  /*40db0*/  LOP3.LUT R16, R16, 0x40, RZ, 0x3c, !PT ;  /* 0x0000004010107812 */ /* 0x000fc600078e3cff */
[----:B0-----:R-:W4:Y:S04]  /*40dc0*/  LDL.LU R0, [R1+0x3c] ;  /* 0x00003c0001007983 */ /* 0x001f280000300800 */
[----:B--2---:R-:W-:Y:S04]  /*40dd0*/  STS.U8 [R86+UR9+0x12580], R88 ;  /* 0x0125805856007988 */ /* 0x004fe80008000009 */
        /* <DEDUP_REMOVED lines=15> */
[----:B0-----:R-:W3:Y:S04]  /*40ed0*/  LDL.LU R86, [R1+0x1828] ;  /* 0x0018280001567983 */ /* 0x001ee80000300800 */
[----:B-1----:R-:W3:Y:S04]  /*40ee0*/  LDL.LU R3, [R1+0x1824] ;  /* 0x0018240001037983 */ /* 0x002ee80000300800 */
[----:B--2---:R-:W2:Y:S04]  /*40ef0*/  LDL.LU R6, [R1+0x1820] ;  /* 0x0018200001067983 */ /* 0x004ea80000300800 */
[----:B------:R0:W-:Y:S04]  /*40f00*/  STS.U8 [R16+UR9+0x10600], R2 ;  /* 0x0106000210007988 */ /* 0x0001e80008000009 */
[----:B----4-:R1:W-:Y:S04]  /*40f10*/  STS.U8 [R16+UR9+0x14600], R4 ;  /* 0x0146000410007988 */ /* 0x0103e80008000009 */
[----:B0-----:R-:W4:Y:S04]  /*40f20*/  LDL.LU R2, [R1+0x181c] ;  /* 0x00181c0001027983 */ /* 0x001f280000300800 */
[----:B-1----:R-:W2:Y:S04]  /*40f30*/  LDL.LU R4, [R1+0x1818] ;  /* 0x0018180001047983 */ /* 0x002ea80000300800 */
[----:B------:R-:W-:Y:S04]  /*40f40*/  STS.U8 [R16+UR9+0x10a00], R9 ;  /* 0x010a000910007988 */ /* 0x000fe80008000009 */
[----:B------:R-:W-:Y:S04]  /*40f50*/  STS.U8 [R16+UR9+0x14a00], R8 ;  /* 0x014a000810007988 */ /* 0x000fe80008000009 */
[----:B------:R0:W-:Y:S04]  /*40f60*/  STS.U8 [R16+UR9+0x10e00], R52 ;  /* 0x010e003410007988 */ /* 0x0001e80008000009 */
[----:B------:R1:W-:Y:S04]  /*40f70*/  STS.U8 [R16+UR9+0x14e00], R54 ;  /* 0x014e003610007988 */ /* 0x0003e80008000009 */
[----:B------:R0:W-:Y:S04]  /*40f80*/  STS.U8 [R16+UR9+0x11200], R71 ;  /* 0x0112004710007988 */ /* 0x0001e80008000009 */
[----:B------:R-:W-:Y:S04]  /*40f90*/  STS.U8 [R16+UR9+0x15200], R72 ;  /* 0x0152004810007988 */ /* 0x000fe80008000009 */
[----:B------:R-:W-:Y:S04]  /*40fa0*/  STS.U8 [R16+UR9+0x11600], R83 ;  /* 0x0116005310007988 */ /* 0x000fe80008000009 */
[----:B------:R-:W-:Y:S04]  /*40fb0*/  STS.U8 [R16+UR9+0x15600], R84 ;  /* 0x0156005410007988 */ /* 0x000fe80008000009 */
[----:B------:R-:W-:Y:S04]  /*40fc0*/  STS.U8 [R16+UR9+0x11a00], R64 ;  /* 0x011a004010007988 */ /* 0x000fe80008000009 */
[----:B0-----:R-:W3:Y:S04]  /*40fd0*/  LDL.LU R52, [R1+0x200] ;  /* 0x0002000001347983 */ /* 0x001ee80000300800 */
[----:B-1----:R-:W3:Y:S04]  /*40fe0*/  LDL.LU R54, [R1+0x1fc] ;  /* 0x0001fc0001367983 */ /* 0x002ee80000300800 */
[----:B------:R-:W3:Y:S04]  /*40ff0*/  LDL.LU R71, [R1+0x1a8] ;  /* 0x0001a80001477983 */ /* 0x000ee80000300800 */
[----:B--2---:R-:W-:Y:S04]  /*41000*/  STS.U8 [R16+UR9+0x15a00], R4 ;  /* 0x015a000410007988 */ /* 0x004fe80008000009 */
[----:B----4-:R0:W-:Y:S04]  /*41010*/  STS.U8 [R16+UR9+0x11e00], R2 ;  /* 0x011e000210007988 */ /* 0x0101e80008000009 */
[----:B0-----:R-:W2:Y:S04]  /*41020*/  LDL.LU R2, [R1+0x1a4] ;  /* 0x0001a40001027983 */ /* 0x001ea80000300800 */
[----:B------:R-:W4:Y:S04]  /*41030*/  LDL.LU R4, [R1+0x154] ;  /* 0x0001540001047983 */ /* 0x000f280000300800 */
[----:B------:R-:W-:Y:S04]  /*41040*/  STS.U8 [R16+UR9+0x15e00], R0 ;  /* 0x015e000010007988 */ /* 0x000fe80008000009 */
[----:B------:R-:W-:Y:S04]  /*41050*/  STS.U8 [R16+UR9+0x12200], R6 ;  /* 0x0122000610007988 */ /* 0x000fe80008000009 */
[----:B---3--:R0:W-:Y:S04]  /*41060*/  STS.U8 [R16+UR9+0x16200], R3 ;  /* 0x0162000310007988 */ /* 0x0081e80008000009 */
[----:B------:R-:W-:Y:S04]  /*41070*/  STS.U8 [R16+UR9+0x12600], R86 ;  /* 0x0126005610007988 */ /* 0x000fe80008000009 */
[----:B------:R-:W-:Y:S04]  /*41080*/  STS.U8 [R16+UR9+0x16600], R85 ;  /* 0x0166005510007988 */ /* 0x000fe80008000009 */
[----:B------:R-:W-:Y:S04]  /*41090*/  STS.U8 [R16+UR9+0x12a00], R74 ;  /* 0x012a004a10007988 */ /* 0x000fe80008000009 */
[----:B------:R-:W-:Y:S04]  /*410a0*/  STS.U8 [R16+UR9+0x16a00], R73 ;  /* 0x016a004910007988 */ /* 0x000fe80008000009 */
[----:B------:R-:W-:Y:S04]  /*410b0*/  STS.U8 [R16+UR9+0x12e00], R58 ;  /* 0x012e003a10007988 */ /* 0x000fe80008000009 */
[----:B------:R-:W-:Y:S01]  /*410c0*/  STS.U8 [R16+UR9+0x16e00], R56 ;  /* 0x016e003810007988 */ /* 0x000fe20008000009 */
[----:B0-----:R-:W-:-:S03]  /*410d0*/  LOP3.LUT R3, R5, 0x50, RZ, 0x3c, !PT ;  /* 0x0000005005037812 */ /* 0x001fc600078e3cff */
[----:B------:R-:W3:Y:S04]  /*410e0*/  LDL.LU R72, [R1+0xfc] ;  /* 0x0000fc0001487983 */ /* 0x000ee80000300800 */
[----:B------:R-:W-:Y:S04]  /*410f0*/  STS.U8 [R16+UR9+0x13200], R14 ;  /* 0x0132000e10007988 */ /* 0x000fe80008000009 */
        /* <DEDUP_REMOVED lines=22> */
[----:B----4-:R1:W-:Y:S04]  /*41260*/  STS.U8 [R3+UR9+0x10a80], R4 ;  /* 0x010a800403007988 */ /* 0x0103e80008000009 */
[----:B0-----:R-:W2:Y:S04]  /*41270*/  LDL.LU R2, [R1+0x1804] ;  /* 0x0018040001027983 */ /* 0x001ea80000300800 */
[----:B-1----:R-:W4:Y:S04]  /*41280*/  LDL.LU R4, [R1+0x1800] ;  /* 0x0018000001047983 */ /* 0x002f280000300800 */
[----:B----4-:R-:W-:Y:S04]  /*41290*/  STS.U8 [R3+UR9+0x14a80], R4 ;  /* 0x014a800403007988 */ /* 0x010fe80008000009 */
[----:B--2---:R0:W-:Y:S04]  /*412a0*/  STS.U8 [R3+UR9+0x10e80], R2 ;  /* 0x010e800203007988 */ /* 0x0041e80008000009 */
[----:B---3--:R1:W-:Y:S04]  /*412b0*/  STS.U8 [R3+UR9+0x14e80], R72 ;  /* 0x014e804803007988 */ /* 0x0083e80008000009 */
[----:B------:R2:W-:Y:S04]  /*412c0*/  STS.U8 [R3+UR9+0x11280], R83 ;  /* 0x0112805303007988 */ /* 0x0005e80008000009 */
[----:B0-----:R-:W3:Y:S04]  /*412d0*/  LDL.LU R2, [R1+0x1f4] ;  /* 0x0001f40001027983 */ /* 0x001ee80000300800 */
[----:B------:R-:W4:Y:S04]  /*412e0*/  LDL.LU R4, [R1+0x1f0] ;  /* 0x0001f00001047983 */ /* 0x000f280000300800 */
[----:B-1----:R-:W3:Y:S04]  /*412f0*/  LDL.LU R72, [R1+0x17fc] ;  /* 0x0017fc0001487983 */ /* 0x002ee80000300800 */
[----:B--2---:R-:W2:Y:S04]  /*41300*/  LDL.LU R83, [R1+0x17f8] ;  /* 0x0017f80001537983 */ /* 0x004ea80000300800 */
[----:B------:R0:W-:Y:S04]  /*41310*/  STS.U8 [R3+UR9+0x15280], R84 ;  /* 0x0152805403007988 */ /* 0x0001e80008000009 */
[----:B------:R1:W-:Y:S04]  /*41320*/  STS.U8 [R3+UR9+0x11680], R64 ;  /* 0x0116804003007988 */ /* 0x0003e80008000009 */
[----:B------:R1:W-:Y:S04]  /*41330*/  STS.U8 [R3+UR9+0x15680], R0 ;  /* 0x0156800003007988 */ /* 0x0003e80008000009 */
[----:B0-----:R-:W2:Y:S04]  /*41340*/  LDL.LU R84, [R1+0x17f4] ;  /* 0x0017f40001547983 */ /* 0x001ea80000300800 */
[----:B-1----:R-:W2:Y:S04]  /*41350*/  LDL.LU R64, [R1+0x17f0] ;  /* 0x0017f00001407983 */ /* 0x002ea80000300800 */
[----:B------:R-:W2:Y:S04]  /*41360*/  LDL.LU R0, [R1+0x17ec] ;  /* 0x0017ec0001007983 */ /* 0x000ea80000300800 */
[----:B------:R0:W-:Y:S04]  /*41370*/  STS.U8 [R3+UR9+0x11a80], R6 ;  /* 0x011a800603007988 */ /* 0x0001e80008000009 */
[----:B0-----:R-:W2:Y:S04]  /*41380*/  LDL.LU R6, [R1+0x17e8] ;  /* 0x0017e80001067983 */ /* 0x001ea80000300800 */
[----:B------:R-:W-:Y:S04]  /*41390*/  STS.U8 [R3+UR9+0x15a80], R9 ;  /* 0x015a800903007988 */ /* 0x000fe80008000009 */
[----:B------:R-:W-:Y:S01]  /*413a0*/  STS.U8 [R3+UR9+0x11e80], R8 ;  /* 0x011e800803007988 */ /* 0x000fe20008000009 */
[----:B------:R-:W-:-:S02]  /*413b0*/  ISETP.GE.AND P1, PT, R5, R7, PT ;  /* 0x000000070500720c */ /* 0x000fc40003f26270 */
[----:B------:R-:W-:Y:S01]  /*413c0*/  LOP3.LUT R5, R5, 0x60, RZ, 0x3c, !PT ;  /* 0x0000006005057812 */ /* 0x000fe200078e3cff */
[----:B--2---:R0:W-:Y:S04]  /*413d0*/  STS.U8 [R3+UR9+0x15e80], R6 ;  /* 0x015e800603007988 */ /* 0x0041e80008000009 */
[----:B------:R1:W-:Y:S04]  /*413e0*/  STS.U8 [R3+UR9+0x12280], R0 ;  /* 0x0122800003007988 */ /* 0x0003e80008000009 */
[----:B------:R2:W-:Y:S04]  /*413f0*/  STS.U8 [R3+UR9+0x16280], R64 ;  /* 0x0162804003007988 */ /* 0x0005e80008000009 */
        /* <DEDUP_REMOVED lines=9> */
[----:B------:R3:W-:Y:S04]  /*41490*/  STS.U8 [R3+UR9+0x17680], R45 ;  /* 0x0176802d03007988 */ /* 0x0007e80008000009 */
[----:B0-----:R-:W4:Y:S04]  /*414a0*/  LDL.LU R6, [R1+0x17e4] ;  /* 0x0017e40001067983 */ /* 0x001f280000300800 */
[----:B------:R-:W-:Y:S04]  /*414b0*/  STS.U8 [R3+UR9+0x13a80], R57 ;  /* 0x013a803903007988 */ /* 0x000fe80008000009 */
[----:B-1----:R-:W4:Y:S04]  /*414c0*/  LDL.LU R0, [R1+0x17e0] ;  /* 0x0017e00001007983 */ /* 0x002f280000300800 */
[----:B------:R-:W-:Y:S04]  /*414d0*/  STS.U8 [R3+UR9+0x17a80], R59 ;  /* 0x017a803b03007988 */ /* 0x000fe80008000009 */
[----:B--2---:R-:W2:Y:S04]  /*414e0*/  LDL.LU R64, [R1+0x17dc] ;  /* 0x0017dc0001407983 */ /* 0x004ea80000300800 */
[----:B------:R-:W-:Y:S04]  /*414f0*/  STS.U8 [R3+UR9+0x13e80], R61 ;  /* 0x013e803d03007988 */ /* 0x000fe80008000009 */
[----:B------:R-:W2:Y:S04]  /*41500*/  LDL R9, [R1+0x34c] ;  /* 0x00034c0001097983 */ /* 0x000ea80000100800 */
[----:B------:R-:W2:Y:S04]  /*41510*/  LDL R8, [R1+0x350] ;  /* 0x0003500001087983 */ /* 0x000ea80000100800 */
[----:B---3--:R-:W3:Y:S04]  /*41520*/  LDL R45, [R1+0x390] ;  /* 0x00039000012d7983 */ /* 0x008ee80000100800 */
[----:B------:R0:W-:Y:S04]  /*41530*/  STS.U8 [R3+UR9+0x17e80], R63 ;  /* 0x017e803f03007988 */ /* 0x0001e80008000009 */
[----:B------:R1:W-:Y:S04]  /*41540*/  STS.U8 [R5+UR9+0x10300], R2 ;  /* 0x0103000205007988 */ /* 0x0003e80008000009 */
[----:B----4-:R4:W-:Y:S04]  /*41550*/  STS.U8 [R5+UR9+0x14300], R4 ;  /* 0x0143000405007988 */ /* 0x0109e80008000009 */
[----:B0-----:R-:W2:Y:S04]  /*41560*/  LDL.LU R3, [R1+0x17d8] ;  /* 0x0017d80001037983 */ /* 0x001ea80000300800 */
[----:B-1----:R-:W2:Y:S04]  /*41570*/  LDL.LU R2, [R1+0x17d4] ;  /* 0x0017d40001027983 */ /* 0x002ea80000300800 */
[----:B----4-:R-:W4:Y:S04]  /*41580*/  LDL.LU R4, [R1+0x17d0] ;  /* 0x0017d00001047983 */ /* 0x010f280000300800 */
[----:B----4-:R0:W-:Y:S04]  /*41590*/  STS.U8 [R5+UR9+0x10700], R4 ;  /* 0x0107000405007988 */ /* 0x0101e80008000009 */
[----:B--2---:R1:W-:Y:S04]  /*415a0*/  STS.U8 [R5+UR9+0x14700], R2 ;  /* 0x0147000205007988 */ /* 0x0043e80008000009 */
[----:B------:R2:W-:Y:S04]  /*415b0*/  STS.U8 [R5+UR9+0x10b00], R3 ;  /* 0x010b000305007988 */ /* 0x0005e80008000009 */
[----:B0-----:R-:W4:Y:S04]  /*415c0*/  LDL.LU R4, [R1+0x17cc] ;  /* 0x0017cc0001047983 */ /* 0x001f280000300800 */
[----:B-1----:R-:W3:Y:S04]  /*415d0*/  LDL.LU R2, [R1+0x17c8] ;  /* 0x0017c80001027983 */ /* 0x002ee80000300800 */
[----:B--2---:R-:W2:Y:S04]  /*415e0*/  LDL.LU R3, [R1+0x17c4] ;  /* 0x0017c40001037983 */ /* 0x004ea80000300800 */
[----:B------:R0:W-:Y:S04]  /*415f0*/  STS.U8 [R5+UR9+0x14b00], R64 ;  /* 0x014b004005007988 */ /* 0x0001e80008000009 */
[----:B0-----:R-:W2:Y:S02]  /*41600*/  LDL.LU R64, [R1+0x17c0] ;  /* 0x0017c00001407983 */ /* 0x001ea40000300800 */
[----:B--2---:R-:W-:-:S06]  /*41610*/  PRMT R64, RZ, 0x7610, R64 ;  /* 0x00007610ff407816 */ /* 0x004fcc0000000040 */
[----:B------:R-:W2:Y:S04]  /*41620*/  @!P1 LDG.E.U8 R64, desc[UR20][R8.64] ;  /* 0x0000001408409981 */ /* 0x000ea8000c1e1100 */
[----:B------:R0:W-:Y:S04]  /*41630*/  STS.U8 [R5+UR9+0x10f00], R0 ;  /* 0x010f000005007988 */ /* 0x0001e80008000009 */
[----:B------:R1:W-:Y:S04]  /*41640*/  STS.U8 [R5+UR9+0x14f00], R6 ;  /* 0x014f000605007988 */ /* 0x0003e80008000009 */
[----:B0-----:R-:W3:Y:S04]  /*41650*/  LDL.LU R0, [R1+0x17bc] ;  /* 0x0017bc0001007983 */ /* 0x001ee80000300800 */
[----:B-1----:R-:W4:Y:S04]  /*41660*/  LDL.LU R5, [R1+0x17b8] ;  /* 0x0017b80001057983 */ /* 0x002f280000300800 */
[----:B------:R-:W4:Y:S04]  /*41670*/  LDL.LU R6, [R1+0x17b4] ;  /* 0x0017b40001067983 */ /* 0x000f280000300800 */
[----:B--2---:R0:W-:Y:S04]  /*41680*/  STL [R1+0xf4], R64 ;  /* 0x0000f44001007387 */ /* 0x0041e80000100800 */
[----:B0-----:R-:W2:Y:S04]  /*41690*/  LDL.LU R64, [R1+0x17b0] ;  /* 0x0017b00001407983 */ /* 0x001ea80000300800 */
[----:B------:R-:W2:Y:S01]  /*416a0*/  LDL R9, [R1+0x38c] ;  /* 0x00038c0001097983 */ /* 0x000ea20000100800 */
[----:B---3--:R-:W-:-:S03]  /*416b0*/  @!P1 IMAD.MOV.U32 R8, RZ, RZ, R45 ;  /* 0x000000ffff089224 */ /* 0x008fc600078e002d */
[----:B------:R-:W3:Y:S01]  /*416c0*/  LDL R45, [R1+0x4f0] ;  /* 0x0004f000012d7983 */ /* 0x000ee20000100800 */
[----:B----4-:R-:W-:-:S06]  /*416d0*/  PRMT R6, RZ, 0x7610, R6 ;  /* 0x00007610ff067816 */ /* 0x010fcc0000000006 */
[----:B--2---:R-:W2:Y:S04]  /*416e0*/  @!P1 LDG.E.U8 R6, desc[UR20][R8.64] ;  /* 0x0000001408069981 */ /* 0x004ea8000c1e1100 */
[----:B--2---:R0:W-:Y:S04]  /*416f0*/  STL [R1+0xec], R6 ;  /* 0x0000ec0601007387 */ /* 0x0041e80000100800 */
[----:B0-----:R-:W2:Y:S04]  /*41700*/  LDL.LU R6, [R1+0x17ac] ;  /* 0x0017ac0001067983 */ /* 0x001ea80000300800 */
[----:B------:R-:W4:Y:S04]  /*41710*/  LDL R8, [R1+0x3cc] ;  /* 0x0003cc0001087983 */ /* 0x000f280000100800 */
[----:B------:R-:W4:Y:S01]  /*41720*/  LDL R9, [R1+0x3d0] ;  /* 0x0003d00001097983 */ /* 0x000f220000100800 */
[----:B------:R-:W-:-:S02]  /*41730*/  PRMT R64, RZ, 0x7610, R64 ;  /* 0x00007610ff407816 */ /* 0x000fc40000000040 */
[----:B----4-:R-:W-:-:S04]  /*41740*/  @!P1 LOP3.LUT R9, R9, R8, RZ, 0x3c, !PT ;  /* 0x0000000809099212 */ /* 0x010fc800078e3cff */
[----:B------:R-:W-:-:S04]  /*41750*/  @!P1 LOP3.LUT R8, R9, R8, RZ, 0x3c, !PT ;  /* 0x0000000809089212 */ /* 0x000fc800078e3cff */
[----:B------:R-:W-:-:S05]  /*41760*/  @!P1 LOP3.LUT R9, R9, R8, RZ, 0x3c, !PT ;  /* 0x0000000809099212 */ /* 0x000fca00078e3cff */
[----:B------:R-:W4:Y:S04]  /*41770*/  @!P1 LDG.E.U8 R64, desc[UR20][R8.64] ;  /* 0x0000001408409981 */ /* 0x000f28000c1e1100 */
[----:B----4-:R0:W-:Y:S04]  /*41780*/  STL [R1+0xe4], R64 ;  /* 0x0000e44001007387 */ /* 0x0101e80000100800 */
[----:B0-----:R-:W4:Y:S04]  /*41790*/  LDL.LU R64, [R1+0x17a8] ;  /* 0x0017a80001407983 */ /* 0x001f280000300800 */
[----:B------:R-:W2:Y:S04]  /*417a0*/  LDL R8, [R1+0x42c] ;  /* 0x00042c0001087983 */ /* 0x000ea80000100800 */
[----:B------:R-:W2:Y:S01]  /*417b0*/  LDL R9, [R1+0x430] ;  /* 0x0004300001097983 */ /* 0x000ea20000100800 */
[----:B------:R-:W-:-:S02]  /*417c0*/  PRMT R47, RZ, 0x7610, R47 ;  /* 0x00007610ff2f7816 */ /* 0x000fc4000000002f */
[----:B--2---:R-:W-:-:S04]  /*417d0*/  @!P1 LOP3.LUT R9, R9, R8, RZ, 0x3c, !PT ;  /* 0x0000000809099212 */ /* 0x004fc800078e3cff */
[----:B------:R-:W-:-:S04]  /*417e0*/  @!P1 LOP3.LUT R8, R9, R8, RZ, 0x3c, !PT ;  /* 0x0000000809089212 */ /* 0x000fc800078e3cff */
[----:B------:R-:W-:-:S05]  /*417f0*/  @!P1 LOP3.LUT R9, R9, R8, RZ, 0x3c, !PT ;  /* 0x0000000809099212 */ /* 0x000fca00078e3cff */
[----:B------:R-:W2:Y:S04]  /*41800*/  @!P1 LDG.E.U8 R47, desc[UR20][R8.64] ;  /* 0x00000014082f9981 */ /* 0x000ea8000c1e1100 */
[----:B------:R-:W3:Y:S04]  /*41810*/  LDL R8, [R1+0x46c] ;  /* 0x00046c0001087983 */ /* 0x000ee80000100800 */
[----:B------:R-:W3:Y:S01]  /*41820*/  LDL R9, [R1+0x470] ;  /* 0x0004700001097983 */ /* 0x000ee20000100800 */
[----:B------:R-:W-:-:S03]  /*41830*/  PRMT R46, RZ, 0x7610, R46 ;  /* 0x00007610ff2e7816 */ /* 0x000fc6000000002e */
[----:B--2---:R0:W-:Y:S01]  /*41840*/  STL [R1+0xdc], R47 ;  /* 0x0000dc2f01007387 */ /* 0x0041e20000100800 */
[----:B------:R-:W-:-:S03]  /*41850*/  PRMT R6, RZ, 0x7610, R6 ;  /* 0x00007610ff067816 */ /* 0x000fc60000000006 */
[----:B0-----:R-:W2:Y:S01]  /*41860*/  LDL R47, [R1+0x570] ;  /* 0x00057000012f7983 */ /* 0x001ea20000100800 */
[----:B---3--:R-:W-:-:S04]  /*41870*/  @!P1 LOP3.LUT R9, R9, R8, RZ, 0x3c, !PT ;  /* 0x0000000809099212 */ /* 0x008fc800078e3cff */
[----:B------:R-:W-:-:S04]  /*41880*/  @!P1 LOP3.LUT R8, R9, R8, RZ, 0x3c, !PT ;  /* 0x0000000809089212 */ /* 0x000fc800078e3cff */
[----:B------:R-:W-:-:S05]  /*41890*/  @!P1 LOP3.LUT R9, R9, R8, RZ, 0x3c, !PT ;  /* 0x0000000809099212 */ /* 0x000fca00078e3cff */
[----:B------:R0:W3:Y:S04]  /*418a0*/  @!P1 LDG.E.U8 R46, desc[UR20][R8.64] ;  /* 0x00000014082e9981 */ /* 0x0000e8000c1e1100 */
[----:B------:R-:W0:Y:S04]  /*418b0*/  LDL R8, [R1+0x4ac] ;  /* 0x0004ac0001087983 */ /* 0x000e280000100800 */
[----:B------:R-:W0:Y:S02]  /*418c0*/  LDL R9, [R1+0x4b0] ;  /* 0x0004b00001097983 */ /* 0x000e240000100800 */
[----:B0-----:R-:W-:-:S04]  /*418d0*/  @!P1 LOP3.LUT R9, R9, R8, RZ, 0x3c, !PT ;  /* 0x0000000809099212 */ /* 0x001fc800078e3cff */
[----:B------:R-:W-:-:S04]  /*418e0*/  @!P1 LOP3.LUT R8, R9, R8, RZ, 0x3c, !PT ;  /* 0x0000000809089212 */ /* 0x000fc800078e3cff */
[----:B------:R-:W-:-:S05]  /*418f0*/  @!P1 LOP3.LUT R9, R9, R8, RZ, 0x3c, !PT ;  /* 0x0000000809099212 */ /* 0x000fca00078e3cff */
[----:B------:R-:W2:Y:S04]  /*41900*/  @!P1 LDG.E.U8 R6, desc[UR20][R8.64] ;  /* 0x0000001408069981 */ /* 0x000ea8000c1e1100 */
[----:B---3--:R0:W-:Y:S04]  /*41910*/  STL [R1+0xd4], R46 ;  /* 0x0000d42e01007387 */ /* 0x0081e80000100800 */
[----:B0-----:R-:W3:Y:S04]  /*41920*/  LDL R46, [R1+0x5b0] ;  /* 0x0005b000012e7983 */ /* 0x001ee80000100800 */
[----:B--2---:R0:W-:Y:S04]  /*41930*/  STL [R1+0xcc], R6 ;  /* 0x0000cc0601007387 */ /* 0x0041e80000100800 */
[----:B0-----:R-:W2:Y:S04]  /*41940*/  LDL.LU R6, [R1+0x17a4] ;  /* 0x0017a40001067983 */ /* 0x001ea80000300800 */
[----:B------:R-:W2:Y:S01]  /*41950*/  LDL R9, [R1+0x4ec] ;  /* 0x0004ec0001097983 */ /* 0x000ea20000100800 */
[----:B----4-:R-:W-:Y:S01]  /*41960*/  PRMT R64, RZ, 0x7610, R64 ;  /* 0x00007610ff407816 */ /* 0x010fe20000000040 */
[----:B------:R-:W-:-:S02]  /*41970*/  @!P1 IMAD.MOV.U32 R8, RZ, RZ, R45 ;  /* 0x000000ffff089224 */ /* 0x000fc400078e002d */
[----:B------:R-:W4:Y:S04]  /*41980*/  LDL R45, [R1+0x5f0] ;  /* 0x0005f000012d7983 */ /* 0x000f280000100800 */
[----:B--2---:R-:W2:Y:S04]  /*41990*/  @!P1 LDG.E.U8 R64, desc[UR20][R8.64] ;  /* 0x0000001408409981 */ /* 0x004ea8000c1e1100 */
[----:B--2---:R0:W-:Y:S04]  /*419a0*/  STL [R1+0xc4], R64 ;  /* 0x0000c44001007387 */ /* 0x0041e80000100800 */
[----:B0-----:R-:W2:Y:S04]  /*419b0*/  LDL.LU R64, [R1+0x17a0] ;  /* 0x0017a00001407983 */ /* 0x001ea80000300800 */
[----:B------:R-:W2:Y:S04]  /*419c0*/  LDL R8, [R1+0x52c] ;  /* 0x00052c0001087983 */ /* 0x000ea80000100800 */
[----:B------:R-:W2:Y:S01]  /*419d0*/  LDL R9, [R1+0x530] ;  /* 0x0005300001097983 */ /* 0x000ea20000100800 */
[----:B------:R-:W-:-:S02]  /*419e0*/  PRMT R44, RZ, 0x7610, R44 ;  /* 0x00007610ff2c7816 */ /* 0x000fc4000000002c */
[----:B--2---:R-:W-:-:S04]  /*419f0*/  @!P1 LOP3.LUT R9, R9, R8, RZ, 0x3c, !PT ;  /* 0x0000000809099212 */ /* 0x004fc800078e3cff */
[----:B------:R-:W-:-:S04]  /*41a00*/  @!P1 LOP3.LUT R8, R9, R8, RZ, 0x3c, !PT ;  /* 0x0000000809089212 */ /* 0x000fc800078e3cff */
[----:B------:R-:W-:-:S05]  /*41a10*/  @!P1 LOP3.LUT R9, R9, R8, RZ, 0x3c, !PT ;  /* 0x0000000809099212 */ /* 0x000fca00078e3cff */
[----:B------:R0:W2:Y:S04]  /*41a20*/  @!P1 LDG.E.U8 R44, desc[UR20][R8.64] ;  /* 0x00000014082c9981 */ /* 0x0000a8000c1e1100 */
[----:B------:R-:W3:Y:S01]  /*41a30*/  LDL R9, [R1+0x56c] ;  /* 0x00056c0001097983 */ /* 0x000ee20000100800 */
[----:B------:R-:W-:Y:S01]  /*41a40*/  PRMT R43, RZ, 0x7610, R43 ;  /* 0x00007610ff2b7816 */ /* 0x000fe2000000002b */
[----:B0-----:R-:W-:Y:S02]  /*41a50*/  @!P1 IMAD.MOV.U32 R8, RZ, RZ, R47 ;  /* 0x000000ffff089224 */ /* 0x001fe400078e002f */
[----:B--2---:R0:W-:Y:S01]  /*41a60*/  STL [R1+0xbc], R44 ;  /* 0x0000bc2c01007387 */ /* 0x0041e20000100800 */
[----:B------:R-:W-:-:S03]  /*41a70*/  PRMT R21, RZ, 0x7610, R21 ;  /* 0x00007610ff157816 */ /* 0x000fc60000000015 */
[----:B------:R-:W2:Y:S04]  /*41a80*/  LDL R47, [R1+0x66c] ;  /* 0x00066c00012f7983 */ /* 0x000ea80000100800 */
[----:B---3--:R1:W3:Y:S04]  /*41a90*/  @!P1 LDG.E.U8 R43, desc[UR20][R8.64] ;  /* 0x00000014082b9981 */ /* 0x0082e8000c1e1100 */
[----:B0-----:R-:W2:Y:S04]  /*41aa0*/  LDL R44, [R1+0x630] ;  /* 0x00063000012c7983 */ /* 0x001ea80000100800 */
[----:B------:R-:W2:Y:S01]  /*41ab0*/  LDL R9, [R1+0x5ac] ;  /* 0x0005ac0001097983 */ /* 0x000ea20000100800 */
[----:B-1----:R-:W-:-:S03]  /*41ac0*/  @!P1 IMAD.MOV.U32 R8, RZ, RZ, R46 ;  /* 0x000000ffff089224 */ /* 0x002fc600078e002e */
[----:B---3--:R0:W-:Y:S01]  /*41ad0*/  STL [R1+0xb4], R43 ;  /* 0x0000b42b01007387 */ /* 0x0081e20000100800 */
[----:B------:R-:W-:-:S03]  /*41ae0*/  PRMT R15, RZ, 0x7610, R15 ;  /* 0x00007610ff0f7816 */ /* 0x000fc6000000000f */
[----:B------:R-:W3:Y:S04]  /*41af0*/  LDL R46, [R1+0x6ac] ;  /* 0x0006ac00012e7983 */ /* 0x000ee80000100800 */
[----:B--2---:R4:W2:Y:S04]  /*41b00*/  @!P1 LDG.E.U8 R21, desc[UR20][R8.64] ;  /* 0x0000001408159981 */ /* 0x0048a8000c1e1100 */
[----:B0-----:R-:W3:Y:S04]  /*41b10*/  LDL R43, [R1+0x670] ;  /* 0x00067000012b7983 */ /* 0x001ee80000100800 */
[----:B------:R-:W3:Y:S01]  /*41b20*/  LDL R9, [R1+0x5ec] ;  /* 0x0005ec0001097983 */ /* 0x000ee20000100800 */
[----:B----4-:R-:W-:-:S03]  /*41b30*/  @!P1 IMAD.MOV.U32 R8, RZ, RZ, R45 ;  /* 0x000000ffff089224 */ /* 0x010fc600078e002d */
[----:B--2---:R0:W-:Y:S01]  /*41b40*/  STL [R1+0xac], R21 ;  /* 0x0000ac1501007387 */ /* 0x0041e20000100800 */
[----:B------:R-:W-:Y:S02]  /*41b50*/  PRMT R13, RZ, 0x7610, R13 ;  /* 0x00007610ff0d7816 */ /* 0x000fe4000000000d */
[----:B------:R-:W-:Y:S01]  /*41b60*/  PRMT R17, RZ, 0x7610, R17 ;  /* 0x00007610ff117816 */ /* 0x000fe20000000011 */
[----:B------:R-:W2:Y:S04]  /*41b70*/  LDL R45, [R1+0x6ec] ;  /* 0x0006ec00012d7983 */ /* 0x000ea80000100800 */
[----:B---3--:R1:W3:Y:S04]  /*41b80*/  @!P1 LDG.E.U8 R15, desc[UR20][R8.64] ;  /* 0x00000014080f9981 */ /* 0x0082e8000c1e1100 */
[----:B0-----:R-:W4:Y:S04]  /*41b90*/  LDL R21, [R1+0x6b0] ;  /* 0x0006b00001157983 */ /* 0x001f280000100800 */
[----:B------:R-:W2:Y:S01]  /*41ba0*/  LDL R9, [R1+0x62c] ;  /* 0x00062c0001097983 */ /* 0x000ea20000100800 */
[----:B-1----:R-:W-:Y:S01]  /*41bb0*/  @!P1 IMAD.MOV.U32 R8, RZ, RZ, R44 ;  /* 0x000000ffff089224 */ /* 0x002fe200078e002c */
[----:B------:R-:W-:-:S04]  /*41bc0*/  PRMT R10, RZ, 0x7610, R10 ;  /* 0x00007610ff0a7816 */ /* 0x000fc8000000000a */
[----:B--2---:R0:W2:Y:S02]  /*41bd0*/  @!P1 LDG.E.U8 R13, desc[UR20][R8.64] ;  /* 0x00000014080d9981 */ /* 0x0040a4000c1e1100 */
[----:B0-----:R-:W-:Y:S02]  /*41be0*/  @!P1 IMAD.MOV.U32 R8, RZ, RZ, R43 ;  /* 0x000000ffff089224 */ /* 0x001fe400078e002b */
[----:B------:R-:W-:-:S05]  /*41bf0*/  @!P1 IMAD.MOV.U32 R9, RZ, RZ, R47 ;  /* 0x000000ffff099224 */ /* 0x000fca00078e002f */
[----:B------:R4:W2:Y:S04]  /*41c00*/  @!P1 LDG.E.U8 R17, desc[UR20][R8.64] ;  /* 0x0000001408119981 */ /* 0x0008a8000c1e1100 */
[----:B---3--:R0:W-:Y:S04]  /*41c10*/  STL [R1+0xa4], R15 ;  /* 0x0000a40f01007387 */ /* 0x0081e80000100800 */
[----:B------:R-:W3:Y:S01]  /*41c20*/  LDL R44, [R1+0x734] ;  /* 0x00073400012c7983 */ /* 0x000ee20000100800 */
[----:B----4-:R-:W-:Y:S02]  /*41c30*/  @!P1 IMAD.MOV.U32 R8, RZ, RZ, R21 ;  /* 0x000000ffff089224 */ /* 0x010fe400078e0015 */
[----:B------:R-:W-:Y:S01]  /*41c40*/  @!P1 IMAD.MOV.U32 R9, RZ, RZ, R46 ;  /* 0x000000ffff099224 */ /* 0x000fe200078e002e */
[----:B0-----:R-:W4:Y:S04]  /*41c50*/  LDL R15, [R1+0x6f0] ;  /* 0x0006f000010f7983 */ /* 0x001f280000100800 */
[----:B------:R0:W3:Y:S04]  /*41c60*/  @!P1 LDG.E.U8 R10, desc[UR20][R8.64] ;  /* 0x00000014080a9981 */ /* 0x0000e8000c1e1100 */
[----:B--2---:R1:W-:Y:S04]  /*41c70*/  STL [R1+0x9c], R13 ;  /* 0x00009c0d01007387 */ /* 0x0043e80000100800 */
[----:B------:R-:W2:Y:S04]  /*41c80*/  LDL R43, [R1+0x774] ;  /* 0x00077400012b7983 */ /* 0x000ea80000100800 */
[----:B-1----:R-:W2:Y:S01]  /*41c90*/  LDL R13, [R1+0x738] ;  /* 0x00073800010d7983 */ /* 0x002ea20000100800 */
[----:B------:R-:W-:-:S03]  /*41ca0*/  PRMT R14, RZ, 0x7610, R14 ;  /* 0x00007610ff0e7816 */ /* 0x000fc6000000000e */
[----:B------:R1:W-:Y:S01]  /*41cb0*/  STL [R1+0x94], R17 ;  /* 0x0000941101007387 */ /* 0x0003e20000100800 */
[----:B0-----:R-:W-:-:S03]  /*41cc0*/  @!P1 IMAD.MOV.U32 R9, RZ, RZ, R45 ;  /* 0x000000ffff099224 */ /* 0x001fc600078e002d */
[----:B------:R-:W2:Y:S04]  /*41cd0*/  LDL R21, [R1+0x7b4] ;  /* 0x0007b40001157983 */ /* 0x000ea80000100800 */
[----:B-1----:R-:W2:Y:S01]  /*41ce0*/  LDL R17, [R1+0x778] ;  /* 0x0007780001117983 */ /* 0x002ea20000100800 */
[----:B----4-:R-:W-:-:S03]  /*41cf0*/  @!P1 IMAD.MOV.U32 R8, RZ, RZ, R15 ;  /* 0x000000ffff089224 */ /* 0x010fc600078e000f */
[----:B---3--:R0:W-:Y:S04]  /*41d00*/  STL [R1+0x84], R10 ;  /* 0x0000840a01007387 */ /* 0x0081e80000100800 */
[----:B------:R1:W3:Y:S01]  /*41d10*/  @!P1 LDG.E.U8 R14, desc[UR20][R8.64] ;  /* 0x00000014080e9981 */ /* 0x0002e2000c1e1100 */
[----:B------:R-:W-:Y:S02]  /*41d20*/  PRMT R12, RZ, 0x7610, R12 ;  /* 0x00007610ff0c7816 */ /* 0x000fe4000000000c */
[----:B------:R-:W-:Y:S01]  /*41d30*/  PRMT R16, RZ, 0x7610, R16 ;  /* 0x00007610ff107816 */ /* 0x000fe20000000010 */
[----:B------:R-:W4:Y:S04]  /*41d40*/  LDL R15, [R1+0x7f4] ;  /* 0x0007f400010f7983 */ /* 0x000f280000100800 */
[----:B0-----:R-:W3:Y:S01]  /*41d50*/  LDL R10, [R1+0x7b8] ;  /* 0x0007b800010a7983 */ /* 0x001ee20000100800 */
[----:B-1----:R-:W-:-:S02]  /*41d60*/  @!P1 IMAD.MOV.U32 R9, RZ, RZ, R44 ;  /* 0x000000ffff099224 */ /* 0x002fc400078e002c */
[----:B--2---:R-:W-:-:S05]  /*41d70*/  @!P1 IMAD.MOV.U32 R8, RZ, RZ, R13 ;  /* 0x000000ffff089224 */ /* 0x004fca00078e000d */
[----:B------:R0:W2:Y:S01]  /*41d80*/  @!P1 LDG.E.U8 R12, desc[UR20][R8.64] ;  /* 0x00000014080c9981 */ /* 0x0000a2000c1e1100 */
[----:B------:R-:W-:Y:S01]  /*41d90*/  PRMT R11, RZ, 0x7610, R11 ;  /* 0x00007610ff0b7816 */ /* 0x000fe2000000000b */
[----:B0-----:R-:W-:Y:S02]  /*41da0*/  @!P1 IMAD.MOV.U32 R9, RZ, RZ, R43 ;  /* 0x000000ffff099224 */ /* 0x001fe400078e002b */
[----:B------:R-:W-:-:S05]  /*41db0*/  @!P1 IMAD.MOV.U32 R8, RZ, RZ, R17 ;  /* 0x000000ffff089224 */ /* 0x000fca00078e0011 */
[----:B------:R0:W4:Y:S02]  /*41dc0*/  @!P1 LDG.E.U8 R16, desc[UR20][R8.64] ;  /* 0x0000001408109981 */ /* 0x000124000c1e1100 */
[----:B0-----:R-:W-:Y:S02]  /*41dd0*/  @!P1 IMAD.MOV.U32 R9, RZ, RZ, R21 ;  /* 0x000000ffff099224 */ /* 0x001fe400078e0015 */
[----:B---3--:R-:W-:Y:S01]  /*41de0*/  @!P1 IMAD.MOV.U32 R8, RZ, RZ, R10 ;  /* 0x000000ffff089224 */ /* 0x008fe200078e000a */
[----:B------:R0:W-:Y:S04]  /*41df0*/  STL [R1+0x44], R14 ;  /* 0x0000440e01007387 */ /* 0x0001e80000100800 */
[----:B------:R1:W3:Y:S04]  /*41e00*/  @!P1 LDG.E.U8 R11, desc[UR20][R8.64] ;  /* 0x00000014080b9981 */ /* 0x0002e8000c1e1100 */
[----:B------:R-:W3:Y:S04]  /*41e10*/  LDL R13, [R1+0x834] ;  /* 0x00083400010d7983 */ /* 0x000ee80000100800 */
[----:B0-----:R-:W3:Y:S04]  /*41e20*/  LDL R14, [R1+0x7f8] ;  /* 0x0007f800010e7983 */ /* 0x001ee80000100800 */
[----:B--2---:R0:W-:Y:S04]  /*41e30*/  STL [R1+0x38], R12 ;  /* 0x0000380c01007387 */ /* 0x0041e80000100800 */
[----:B------:R-:W2:Y:S04]  /*41e40*/  LDL R17, [R1+0x874] ;  /* 0x0008740001117983 */ /* 0x000ea80000100800 */
[----:B0-----:R-:W2:Y:S04]  /*41e50*/  LDL R12, [R1+0x838] ;  /* 0x00083800010c7983 */ /* 0x001ea80000100800 */
[----:B----4-:R0:W-:Y:S01]  /*41e60*/  STL [R1+0x2c], R16 ;  /* 0x00002c1001007387 */ /* 0x0101e20000100800 */
[----:B-1----:R-:W-:-:S03]  /*41e70*/  @!P1 IMAD.MOV.U32 R9, RZ, RZ, R15 ;  /* 0x000000ffff099224 */ /* 0x002fc600078e000f */
[----:B------:R-:W4:Y:S04]  /*41e80*/  LDL R10, [R1+0x8b8] ;  /* 0x0008b800010a7983 */ /* 0x000f280000100800 */
[----:B0-----:R-:W4:Y:S01]  /*41e90*/  LDL R16, [R1+0x878] ;  /* 0x0008780001107983 */ /* 0x001f220000100800 */
[----:B------:R-:W-:-:S03]  /*41ea0*/  PRMT R19, RZ, 0x7610, R19 ;  /* 0x00007610ff137816 */ /* 0x000fc60000000013 */
[----:B---3--:R0:W-:Y:S04]  /*41eb0*/  STL [R1+0x20], R11 ;  /* 0x0000200b01007387 */ /* 0x0081e80000100800 */
[----:B------:R-:W3:Y:S01]  /*41ec0*/  LDL R15, [R1+0x8f4] ;  /* 0x0008f400010f7983 */ /* 0x000ee20000100800 */
[----:B------:R-:W-:-:S03]  /*41ed0*/  @!P1 IMAD.MOV.U32 R8, RZ, RZ, R14 ;  /* 0x000000ffff089224 */ /* 0x000fc600078e000e */
[----:B0-----:R-:W3:Y:S04]  /*41ee0*/  LDL R11, [R1+0x8b4] ;  /* 0x0008b400010b7983 */ /* 0x001ee80000100800 */
[----:B------:R-:W3:Y:S04]  /*41ef0*/  LDL R14, [R1+0x8f8] ;  /* 0x0008f800010e7983 */ /* 0x000ee80000100800 */
[----:B------:R0:W3:Y:S02]  /*41f00*/  @!P1 LDG.E.U8 R19, desc[UR20][R8.64] ;  /* 0x0000001408139981 */ /* 0x0000e4000c1e1100 */
[----:B0-----:R-:W-:-:S02]  /*41f10*/  @!P1 IMAD.MOV.U32 R9, RZ, RZ, R13 ;  /* 0x000000ffff099224 */ /* 0x001fc400078e000d */
[----:B------:R-:W3:Y:S01]  /*41f20*/  LDL R13, [R1+0x934] ;  /* 0x00093400010d7983 */ /* 0x000ee20000100800 */
[----:B--2---:R-:W-:-:S03]  /*41f30*/  @!P1 IMAD.MOV.U32 R8, RZ, RZ, R12 ;  /* 0x000000ffff089224 */ /* 0x004fc600078e000c */
[----:B------:R-:W2:Y:S01]  /*41f40*/  LDL R12, [R1+0x938] ;  /* 0x00093800010c7983 */ /* 0x000ea20000100800 */
[----:B------:R-:W-:Y:S02]  /*41f50*/  PRMT R18, RZ, 0x7610, R18 ;  /* 0x00007610ff127816 */ /* 0x000fe40000000012 */
[----:B------:R-:W-:Y:S02]  /*41f60*/  PRMT R50, RZ, 0x7610, R50 ;  /* 0x00007610ff327816 */ /* 0x000fe40000000032 */
[----:B------:R-:W-:Y:S02]  /*41f70*/  PRMT R7, RZ, 0x7610, R7 ;  /* 0x00007610ff077816 */ /* 0x000fe40000000007 */
[----:B------:R4:W2:Y:S02]  /*41f80*/  @!P1 LDG.E.U8 R18, desc[UR20][R8.64] ;  /* 0x0000001408129981 */ /* 0x0008a4000c1e1100 */
[----:B----4-:R-:W-:Y:S02]  /*41f90*/  @!P1 IMAD.MOV.U32 R8, RZ, RZ, R16 ;  /* 0x000000ffff089224 */ /* 0x010fe400078e0010 */
[----:B------:R-:W-:Y:S01]  /*41fa0*/  @!P1 IMAD.MOV.U32 R9, RZ, RZ, R17 ;  /* 0x000000ffff099224 */ /* 0x000fe200078e0011 */
[----:B------:R-:W4:Y:S04]  /*41fb0*/  LDL R16, [R1+0x978] ;  /* 0x0009780001107983 */ /* 0x000f280000100800 */
[----:B------:R0:W4:Y:S04]  /*41fc0*/  @!P1 LDG.E.U8 R50, desc[UR20][R8.64] ;  /* 0x0000001408329981 */ /* 0x000128000c1e1100 */
[----:B------:R-:W4:Y:S01]  /*41fd0*/  LDL R17, [R1+0x974] ;  /* 0x0009740001117983 */ /* 0x000f220000100800 */
[----:B0-----:R-:W-:-:S03]  /*41fe0*/  PRMT R8, RZ, 0x7610, R8 ;  /* 0x00007610ff087816 */ /* 0x001fc60000000008 */
[----:B---3--:R0:W3:Y:S01]  /*41ff0*/  @!P1 LDG.E.U8 R7, desc[UR20][R10.64] ;  /* 0x000000140a079981 */ /* 0x0080e2000c1e1100 */
[----:B------:R-:W-:Y:S01]  /*42000*/  PRMT R9, RZ, 0x7610, R9 ;  /* 0x00007610ff097816 */ /* 0x000fe20000000009 */
[----:B0-----:R-:W-:Y:S02]  /*42010*/  @!P1 IMAD.MOV.U32 R10, RZ, RZ, R14 ;  /* 0x000000ffff0a9224 */ /* 0x001fe400078e000e */
[----:B------:R-:W-:-:S05]  /*42020*/  @!P1 IMAD.MOV.U32 R11, RZ, RZ, R15 ;  /* 0x000000ffff0b9224 */ /* 0x000fca00078e000f */
[----:B------:R0:W3:Y:S04]  /*42030*/  @!P1 LDG.E.U8 R8, desc[UR20][R10.64] ;  /* 0x000000140a089981 */ /* 0x0000e8000c1e1100 */
[----:B--2---:R1:W2:Y:S01]  /*42040*/  @!P1 LDG.E.U8 R9, desc[UR20][R12.64] ;  /* 0x000000140c099981 */ /* 0x0042a2000c1e1100 */
[----:B0-----:R-:W-:-:S03]  /*42050*/  PRMT R10, RZ, 0x7610, R10 ;  /* 0x00007610ff0a7816 */ /* 0x001fc6000000000a */
[----:B----4-:R-:W-:Y:S01]  /*42060*/  STL [R1+0x175c], R50 ;  /* 0x00175c3201007387 */ /* 0x010fe20000100800 */
[----:B-1----:R-:W-:Y:S02]  /*42070*/  @!P1 IMAD.MOV.U32 R12, RZ, RZ, R16 ;  /* 0x000000ffff0c9224 */ /* 0x002fe400078e0010 */
[----:B------:R-:W-:-:S05]  /*42080*/  @!P1 IMAD.MOV.U32 R13, RZ, RZ, R17 ;  /* 0x000000ffff0d9224 */ /* 0x000fca00078e0011 */
[----:B------:R0:W4:Y:S04]  /*42090*/  @!P1 LDG.E.U8 R10, desc[UR20][R12.64] ;  /* 0x000000140c0a9981 */ /* 0x000128000c1e1100 */
[----:B---3--:R1:W-:Y:S04]  /*420a0*/  STL [R1+0x1760], R7 ;  /* 0x0017600701007387 */ /* 0x0083e80000100800 */
[----:B------:R-:W3:Y:S04]  /*420b0*/  LDL R15, [R1+0x9b4] ;  /* 0x0009b400010f7983 */ /* 0x000ee80000100800 */
[----:B------:R-:W3:Y:S04]  /*420c0*/  LDL R14, [R1+0x9b8] ;  /* 0x0009b800010e7983 */ /* 0x000ee80000100800 */
[----:B------:R0:W-:Y:S04]  /*420d0*/  STL [R1+0x1764], R8 ;  /* 0x0017640801007387 */ /* 0x0001e80000100800 */
[----:B-1----:R-:W4:Y:S04]  /*420e0*/  LDL R7, [R1+0x9f8] ;  /* 0x0009f80001077983 */ /* 0x002f280000100800 */
[----:B0-----:R-:W4:Y:S04]  /*420f0*/  LDL R8, [R1+0x9f4] ;  /* 0x0009f40001087983 */ /* 0x001f280000100800 */
[----:B--2---:R-:W-:Y:S04]  /*42100*/  STL [R1+0x1768], R9 ;  /* 0x0017680901007387 */ /* 0x004fe80000100800 */
[----:B------:R-:W2:Y:S04]  /*42110*/  LDL R17, [R1+0xa34] ;  /* 0x000a340001117983 */ /* 0x000ea80000100800 */
[----:B------:R-:W2:Y:S04]  /*42120*/  LDL R16, [R1+0xa38] ;  /* 0x000a380001107983 */ /* 0x000ea80000100800 */
[----:B------:R0:W-:Y:S04]  /*42130*/  STL [R1+0x14], R19 ;  /* 0x0000141301007387 */ /* 0x0001e80000100800 */
[----:B------:R-:W2:Y:S04]  /*42140*/  LDL R43, [R1+0xa74] ;  /* 0x000a7400012b7983 */ /* 0x000ea80000100800 */
[----:B------:R-:W2:Y:S01]  /*42150*/  LDL R21, [R1+0xa78] ;  /* 0x000a780001157983 */ /* 0x000ea20000100800 */
[----:B------:R-:W-:-:S02]  /*42160*/  PRMT R11, RZ, 0x7610, R11 ;  /* 0x00007610ff0b7816 */ /* 0x000fc4000000000b */
[----:B------:R-:W-:Y:S02]  /*42170*/  PRMT R12, RZ, 0x7610, R12 ;  /* 0x00007610ff0c7816 */ /* 0x000fe4000000000c */
[----:B------:R-:W-:Y:S02]  /*42180*/  PRMT R13, RZ, 0x7610, R13 ;  /* 0x00007610ff0d7816 */ /* 0x000fe4000000000d */
[----:B---3--:R4:W3:Y:S02]  /*42190*/  @!P1 LDG.E.U8 R11, desc[UR20][R14.64] ;  /* 0x000000140e0b9981 */ /* 0x0088e4000c1e1100 */
[----:B----4-:R-:W-:Y:S02]  /*421a0*/  @!P1 IMAD.MOV.U32 R14, RZ, RZ, R7 ;  /* 0x000000ffff0e9224 */ /* 0x010fe400078e0007 */
[----:B------:R-:W-:-:S05]  /*421b0*/  @!P1 IMAD.MOV.U32 R15, RZ, RZ, R8 ;  /* 0x000000ffff0f9224 */ /* 0x000fca00078e0008 */
[----:B------:R1:W4:Y:S02]  /*421c0*/  @!P1 LDG.E.U8 R12, desc[UR20][R14.64] ;  /* 0x000000140e0c9981 */ /* 0x000324000c1e1100 */
[----:B-1----:R-:W-:Y:S02]  /*421d0*/  PRMT R14, RZ, 0x7610, R14 ;  /* 0x00007610ff0e7816 */ /* 0x002fe4000000000e */
[----:B------:R-:W-:Y:S04]  /*421e0*/  STL [R1+0x176c], R10 ;  /* 0x00176c0a01007387 */ /* 0x000fe80000100800 */
[----:B------:R1:W-:Y:S04]  /*421f0*/  STL [R1+0x8], R18 ;  /* 0x0000081201007387 */ /* 0x0003e80000100800 */
[----:B0-----:R-:W4:Y:S04]  /*42200*/  LDL R19, [R1+0xab4] ;  /* 0x000ab40001137983 */ /* 0x001f280000100800 */
[----:B-1----:R-:W4:Y:S04]  /*42210*/  LDL R18, [R1+0xab8] ;  /* 0x000ab80001127983 */ /* 0x002f280000100800 */
[----:B--2---:R0:W2:Y:S02]  /*42220*/  @!P1 LDG.E.U8 R13, desc[UR20][R16.64] ;  /* 0x00000014100d9981 */ /* 0x0040a4000c1e1100 */
[----:B0-----:R-:W-:-:S02]  /*42230*/  @!P1 IMAD.MOV.U32 R17, RZ, RZ, R43 ;  /* 0x000000ffff119224 */ /* 0x001fc400078e002b */
[----:B------:R-:W-:-:S05]  /*42240*/  @!P1 IMAD.MOV.U32 R16, RZ, RZ, R21 ;  /* 0x000000ffff109224 */ /* 0x000fca00078e0015 */
[----:B------:R-:W2:Y:S01]  /*42250*/  @!P1 LDG.E.U8 R14, desc[UR20][R16.64] ;  /* 0x00000014100e9981 */ /* 0x000ea2000c1e1100 */
[----:B------:R-:W-:-:S03]  /*42260*/  PRMT R15, RZ, 0x7610, R15 ;  /* 0x00007610ff0f7816 */ /* 0x000fc6000000000f */
[----:B---3--:R0:W-:Y:S04]  /*42270*/  STL [R1+0x1770], R11 ;  /* 0x0017700b01007387 */ /* 0x0081e80000100800 */
[----:B------:R-:W3:Y:S04]  /*42280*/  LDL R8, [R1+0xaec] ;  /* 0x000aec0001087983 */ /* 0x000ee80000100800 */
[----:B------:R-:W3:Y:S04]  /*42290*/  LDL R7, [R1+0xaf0] ;  /* 0x000af00001077983 */ /* 0x000ee80000100800 */
[----:B----4-:R1:W-:Y:S04]  /*422a0*/  STL [R1+0x1774], R12 ;  /* 0x0017740c01007387 */ /* 0x0103e80000100800 */
[----:B------:R3:W4:Y:S04]  /*422b0*/  @!P1 LDG.E.U8 R15, desc[UR20][R18.64] ;  /* 0x00000014120f9981 */ /* 0x000728000c1e1100 */
[----:B--2---:R-:W-:Y:S04]  /*422c0*/  STL [R1+0x1778], R13 ;  /* 0x0017780d01007387 */ /* 0x004fe80000100800 */
[----:B------:R-:W2:Y:S04]  /*422d0*/  LDL R44, [R1+0xb24] ;  /* 0x000b2400012c7983 */ /* 0x000ea80000100800 */
[----:B------:R-:W2:Y:S04]  /*422e0*/  LDL R10, [R1+0xb28] ;  /* 0x000b2800010a7983 */ /* 0x000ea80000100800 */
[----:B------:R1:W-:Y:S04]  /*422f0*/  STL [R1+0x177c], R14 ;  /* 0x00177c0e01007387 */ /* 0x0003e80000100800 */
[----:B------:R-:W2:Y:S04]  /*42300*/  LDL R43, [R1+0x354] ;  /* 0x00035400012b7983 */ /* 0x000ea80000100800 */
[----:B0-----:R-:W2:Y:S01]  /*42310*/  LDL R11, [R1+0x358] ;  /* 0x00035800010b7983 */ /* 0x001ea20000100800 */
[----:B------:R-:W-:-:S02]  /*42320*/  PRMT R16, RZ, 0x7610, R16 ;  /* 0x00007610ff107816 */ /* 0x000fc40000000010 */
[----:B------:R-:W-:Y:S02]  /*42330*/  PRMT R17, RZ, 0x7610, R17 ;  /* 0x00007610ff117816 */ /* 0x000fe40000000011 */
[----:B------:R-:W-:Y:S01]  /*42340*/  PRMT R22, RZ, 0x7610, R22 ;  /* 0x00007610ff167816 */ /* 0x000fe20000000016 */
[----:B---3--:R-:W-:Y:S02]  /*42350*/  @!P1 IMAD.MOV.U32 R19, RZ, RZ, R8 ;  /* 0x000000ffff139224 */ /* 0x008fe400078e0008 */
[----:B------:R-:W-:-:S05]  /*42360*/  @!P1 IMAD.MOV.U32 R18, RZ, RZ, R7 ;  /* 0x000000ffff129224 */ /* 0x000fca00078e0007 */
[----:B------:R2:W3:Y:S04]  /*42370*/  @!P1 LDG.E.U8 R16, desc[UR20][R18.64] ;  /* 0x0000001412109981 */ /* 0x0004e8000c1e1100 */
[----:B----4-:R-:W-:Y:S04]  /*42380*/  STL [R1+0x1780], R15 ;  /* 0x0017800f01007387 */ /* 0x010fe80000100800 */
[----:B------:R-:W4:Y:S04]  /*42390*/  LDL R8, [R1+0x394] ;  /* 0x0003940001087983 */ /* 0x000f280000100800 */
[----:B------:R-:W4:Y:S04]  /*423a0*/  LDL R7, [R1+0x398] ;  /* 0x0003980001077983 */ /* 0x000f280000100800 */
[----:B------:R-:W4:Y:S04]  /*423b0*/  LDL R21, [R1+0x3d4] ;  /* 0x0003d40001157983 */ /* 0x000f280000100800 */
[----:B-1----:R-:W4:Y:S01]  /*423c0*/  LDL R12, [R1+0x3d8] ;  /* 0x0003d800010c7983 */ /* 0x002f220000100800 */
[----:B--2---:R-:W-:-:S02]  /*423d0*/  @!P1 IMAD.MOV.U32 R19, RZ, RZ, R44 ;  /* 0x000000ffff139224 */ /* 0x004fc400078e002c */
[----:B------:R-:W-:-:S05]  /*423e0*/  @!P1 IMAD.MOV.U32 R18, RZ, RZ, R10 ;  /* 0x000000ffff129224 */ /* 0x000fca00078e000a */
[----:B------:R0:W2:Y:S02]  /*423f0*/  @!P1 LDG.E.U8 R17, desc[UR20][R18.64] ;  /* 0x0000001412119981 */ /* 0x0000a4000c1e1100 */
[----:B0-----:R-:W-:Y:S02]  /*42400*/  @!P1 IMAD.MOV.U32 R19, RZ, RZ, R43 ;  /* 0x000000ffff139224 */ /* 0x001fe400078e002b */
[----:B------:R-:W-:-:S05]  /*42410*/  @!P1 IMAD.MOV.U32 R18, RZ, RZ, R11 ;  /* 0x000000ffff129224 */ /* 0x000fca00078e000b */
[----:B------:R4:W2:Y:S01]  /*42420*/  @!P1 LDG.E.U8 R22, desc[UR20][R18.64] ;  /* 0x0000001412169981 */ /* 0x0008a2000c1e1100 */
[----:B------:R-:W-:-:S03]  /*42430*/  PRMT R42, RZ, 0x7610, R42 ;  /* 0x00007610ff2a7816 */ /* 0x000fc6000000002a */
[----:B---3--:R-:W-:Y:S04]  /*42440*/  STL [R1+0x1784], R16 ;  /* 0x0017841001007387 */ /* 0x008fe80000100800 */
[----:B------:R-:W3:Y:S04]  /*42450*/  LDL R14, [R1+0x434] ;  /* 0x00043400010e7983 */ /* 0x000ee80000100800 */
[----:B------:R-:W3:Y:S01]  /*42460*/  LDL R10, [R1+0x438] ;  /* 0x00043800010a7983 */ /* 0x000ee20000100800 */
[----:B----4-:R-:W-:Y:S02]  /*42470*/  @!P1 IMAD.MOV.U32 R19, RZ, RZ, R8 ;  /* 0x000000ffff139224 */ /* 0x010fe400078e0008 */
[----:B------:R-:W-:-:S05]  /*42480*/  @!P1 IMAD.MOV.U32 R18, RZ, RZ, R7 ;  /* 0x000000ffff129224 */ /* 0x000fca00078e0007 */
[----:B------:R0:W4:Y:S02]  /*42490*/  @!P1 LDG.E.U8 R42, desc[UR20][R18.64] ;  /* 0x00000014122a9981 */ /* 0x000124000c1e1100 */
[----:B0-----:R-:W-:Y:S02]  /*424a0*/  @!P1 IMAD.MOV.U32 R18, RZ, RZ, R12 ;  /* 0x000000ffff129224 */ /* 0x001fe400078e000c */
[----:B------:R-:W-:Y:S01]  /*424b0*/  @!P1 IMAD.MOV.U32 R19, RZ, RZ, R21 ;  /* 0x000000ffff139224 */ /* 0x000fe200078e0015 */
[----:B--2---:R-:W-:Y:S04]  /*424c0*/  STL [R1+0x1788], R17 ;  /* 0x0017881101007387 */ /* 0x004fe80000100800 */
[----:B------:R-:W2:Y:S04]  /*424d0*/  LDL R11, [R1+0x478] ;  /* 0x00047800010b7983 */ /* 0x000ea80000100800 */
[----:B------:R0:W-:Y:S04]  /*424e0*/  STL [R1+0xf0], R22 ;  /* 0x0000f01601007387 */ /* 0x0001e80000100800 */
[----:B------:R-:W4:Y:S04]  /*424f0*/  LDL R8, [R1+0x4b4] ;  /* 0x0004b40001087983 */ /* 0x000f280000100800 */
[----:B------:R-:W4:Y:S04]  /*42500*/  LDL R7, [R1+0x4b8] ;  /* 0x0004b80001077983 */ /* 0x000f280000100800 */
[----:B0-----:R-:W4:Y:S04]  /*42510*/  LDL R22, [R1+0x474] ;  /* 0x0004740001167983 */ /* 0x001f280000100800 */
[----:B------:R-:W4:Y:S04]  /*42520*/  LDL R21, [R1+0x4f4] ;  /* 0x0004f40001157983 */ /* 0x000f280000100800 */
[----:B------:R-:W4:Y:S01]  /*42530*/  LDL R12, [R1+0x4f8] ;  /* 0x0004f800010c7983 */ /* 0x000f220000100800 */
[----:B------:R-:W-:-:S02]  /*42540*/  PRMT R41, RZ, 0x7610, R41 ;  /* 0x00007610ff297816 */ /* 0x000fc40000000029 */
[----:B------:R-:W-:-:S04]  /*42550*/  PRMT R40, RZ, 0x7610, R40 ;  /* 0x00007610ff287816 */ /* 0x000fc80000000028 */
[----:B------:R3:W4:Y:S01]  /*42560*/  @!P1 LDG.E.U8 R41, desc[UR20][R18.64] ;  /* 0x0000001412299981 */ /* 0x000722000c1e1100 */
[----:B------:R-:W-:Y:S01]  /*42570*/  PRMT R39, RZ, 0x7610, R39 ;  /* 0x00007610ff277816 */ /* 0x000fe20000000027 */
[----:B---3--:R-:W-:Y:S02]  /*42580*/  @!P1 IMAD.MOV.U32 R18, RZ, RZ, R10 ;  /* 0x000000ffff129224 */ /* 0x008fe400078e000a */
[----:B------:R-:W-:Y:S01]  /*42590*/  @!P1 IMAD.MOV.U32 R19, RZ, RZ, R14 ;  /* 0x000000ffff139224 */ /* 0x000fe200078e000e */
[----:B------:R-:W3:Y:S04]  /*425a0*/  LDL R10, [R1+0x538] ;  /* 0x00053800010a7983 */ /* 0x000ee80000100800 */
[----:B------:R-:W3:Y:S04]  /*425b0*/  LDL R14, [R1+0x534] ;  /* 0x00053400010e7983 */ /* 0x000ee80000100800 */
[----:B------:R2:W3:Y:S01]  /*425c0*/  @!P1 LDG.E.U8 R40, desc[UR20][R18.64] ;  /* 0x0000001412289981 */ /* 0x0004e2000c1e1100 */
[----:B------:R-:W-:Y:S01]  /*425d0*/  PRMT R38, RZ, 0x7610, R38 ;  /* 0x00007610ff267816 */ /* 0x000fe20000000026 */
[----:B--2---:R-:W-:-:S02]  /*425e0*/  @!P1 IMAD.MOV.U32 R18, RZ, RZ, R11 ;  /* 0x000000ffff129224 */ /* 0x004fc400078e000b */
[----:B------:R-:W2:Y:S01]  /*425f0*/  LDL R11, [R1+0x578] ;  /* 0x00057800010b7983 */ /* 0x000ea20000100800 */
[----:B----4-:R-:W-:-:S03]  /*42600*/  @!P1 IMAD.MOV.U32 R19, RZ, RZ, R22 ;  /* 0x000000ffff139224 */ /* 0x010fc600078e0016 */
[----:B------:R-:W4:Y:S04]  /*42610*/  LDL R22, [R1+0x574] ;  /* 0x0005740001167983 */ /* 0x000f280000100800 */
[----:B------:R0:W4:Y:S02]  /*42620*/  @!P1 LDG.E.U8 R39, desc[UR20][R18.64] ;  /* 0x0000001412279981 */ /* 0x000124000c1e1100 */
[----:B0-----:R-:W-:Y:S02]  /*42630*/  @!P1 IMAD.MOV.U32 R18, RZ, RZ, R7 ;  /* 0x000000ffff129224 */ /* 0x001fe400078e0007 */
[----:B------:R-:W-:Y:S01]  /*42640*/  @!P1 IMAD.MOV.U32 R19, RZ, RZ, R8 ;  /* 0x000000ffff139224 */ /* 0x000fe200078e0008 */
[----:B------:R-:W4:Y:S04]  /*42650*/  LDL R7, [R1+0x5b8] ;  /* 0x0005b80001077983 */ /* 0x000f280000100800 */
[----:B------:R-:W4:Y:S04]  /*42660*/  LDL R8, [R1+0x5b4] ;  /* 0x0005b40001087983 */ /* 0x000f280000100800 */
[----:B------:R0:W4:Y:S02]  /*42670*/  @!P1 LDG.E.U8 R38, desc[UR20][R18.64] ;  /* 0x0000001412269981 */ /* 0x000124000c1e1100 */
[----:B0-----:R-:W-:-:S02]  /*42680*/  @!P1 IMAD.MOV.U32 R18, RZ, RZ, R12 ;  /* 0x000000ffff129224 */ /* 0x001fc400078e000c */
[----:B------:R-:W-:Y:S01]  /*42690*/  @!P1 IMAD.MOV.U32 R19, RZ, RZ, R21 ;  /* 0x000000ffff139224 */ /* 0x000fe200078e0015 */
[----:B------:R-:W4:Y:S04]  /*426a0*/  LDL R12, [R1+0x5f8] ;  /* 0x0005f800010c7983 */ /* 0x000f280000100800 */
[----:B------:R-:W4:Y:S01]  /*426b0*/  LDL R21, [R1+0x5f4] ;  /* 0x0005f40001157983 */ /* 0x000f220000100800 */
[----:B------:R-:W-:Y:S02]  /*426c0*/  PRMT R37, RZ, 0x7610, R37 ;  /* 0x00007610ff257816 */ /* 0x000fe40000000025 */
[----:B------:R-:W-:-:S04]  /*426d0*/  PRMT R36, RZ, 0x7610, R36 ;  /* 0x00007610ff247816 */ /* 0x000fc80000000024 */
[----:B------:R3:W4:Y:S01]  /*426e0*/  @!P1 LDG.E.U8 R37, desc[UR20][R18.64] ;  /* 0x0000001412259981 */ /* 0x000722000c1e1100 */
[----:B------:R-:W-:Y:S01]  /*426f0*/  PRMT R35, RZ, 0x7610, R35 ;  /* 0x00007610ff237816 */ /* 0x000fe20000000023 */
[----:B---3--:R-:W-:Y:S02]  /*42700*/  @!P1 IMAD.MOV.U32 R18, RZ, RZ, R10 ;  /* 0x000000ffff129224 */ /* 0x008fe400078e000a */
[----:B------:R-:W-:Y:S01]  /*42710*/  @!P1 IMAD.MOV.U32 R19, RZ, RZ, R14 ;  /* 0x000000ffff139224 */ /* 0x000fe200078e000e */
[----:B------:R-:W3:Y:S04]  /*42720*/  LDL R10, [R1+0x638] ;  /* 0x00063800010a7983 */ /* 0x000ee80000100800 */
[----:B------:R-:W3:Y:S04]  /*42730*/  LDL R14, [R1+0x634] ;  /* 0x00063400010e7983 */ /* 0x000ee80000100800 */
[----:B------:R2:W3:Y:S04]  /*42740*/  @!P1 LDG.E.U8 R36, desc[UR20][R18.64] ;  /* 0x0000001412249981 */ /* 0x0004e8000c1e1100 */
[----:B------:R-:W-:Y:S01]  /*42750*/  STL [R1+0xe8], R42 ;  /* 0x0000e82a01007387 */ /* 0x000fe20000100800 */
[----:B------:R-:W-:Y:S01]  /*42760*/  PRMT R31, RZ, 0x7610, R31 ;  /* 0x00007610ff1f7816 */ /* 0x000fe2000000001f */
[----:B--2---:R-:W-:-:S02]  /*42770*/  @!P1 IMAD.MOV.U32 R18, RZ, RZ, R11 ;  /* 0x000000ffff129224 */ /* 0x004fc400078e000b */
[----:B------:R-:W2:Y:S01]  /*42780*/  LDL R11, [R1+0x678] ;  /* 0x00067800010b7983 */ /* 0x000ea20000100800 */
[----:B----4-:R-:W-:-:S03]  /*42790*/  @!P1 IMAD.MOV.U32 R19, RZ, RZ, R22 ;  /* 0x000000ffff139224 */ /* 0x010fc600078e0016 */
[----:B------:R-:W4:Y:S04]  /*427a0*/  LDL R22, [R1+0x674] ;  /* 0x0006740001167983 */ /* 0x000f280000100800 */
[----:B------:R0:W4:Y:S04]  /*427b0*/  @!P1 LDG.E.U8 R35, desc[UR20][R18.64] ;  /* 0x0000001412239981 */ /* 0x000128000c1e1100 */
[----:B------:R-:W-:Y:S01]  /*427c0*/  STL [R1+0xe0], R41 ;  /* 0x0000e02901007387 */ /* 0x000fe20000100800 */
[----:B0-----:R-:W-:-:S03]  /*427d0*/  @!P1 IMAD.MOV.U32 R18, RZ, RZ, R7 ;  /* 0x000000ffff129224 */ /* 0x001fc600078e0007 */
[----:B------:R-:W4:Y:S01]  /*427e0*/  LDL R7, [R1+0x6b8] ;  /* 0x0006b80001077983 */ /* 0x000f220000100800 */
[----:B------:R-:W-:-:S03]  /*427f0*/  @!P1 IMAD.MOV.U32 R19, RZ, RZ, R8 ;  /* 0x000000ffff139224 */ /* 0x000fc600078e0008 */
[----:B------:R-:W4:Y:S04]  /*42800*/  LDL R8, [R1+0x6b4] ;  /* 0x0006b40001087983 */ /* 0x000f280000100800 */
[----:B------:R0:W4:Y:S04]  /*42810*/  @!P1 LDG.E.U8 R31, desc[UR20][R18.64] ;  /* 0x00000014121f9981 */ /* 0x000128000c1e1100 */
[----:B------:R-:W-:Y:S01]  /*42820*/  STL [R1+0xd8], R40 ;  /* 0x0000d82801007387 */ /* 0x000fe20000100800 */
[----:B0-----:R-:W-:-:S03]  /*42830*/  @!P1 IMAD.MOV.U32 R18, RZ, RZ, R12 ;  /* 0x000000ffff129224 */ /* 0x001fc600078e000c */
[----:B------:R-:W4:Y:S01]  /*42840*/  LDL R12, [R1+0x6f8] ;  /* 0x0006f800010c7983 */ /* 0x000f220000100800 */
[----:B------:R-:W-:-:S03]  /*42850*/  @!P1 IMAD.MOV.U32 R19, RZ, RZ, R21 ;  /* 0x000000ffff139224 */ /* 0x000fc600078e0015 */
[----:B------:R-:W4:Y:S01]  /*42860*/  LDL R21, [R1+0x6f4] ;  /* 0x0006f40001157983 */ /* 0x000f220000100800 */
[----:B------:R-:W-:Y:S02]  /*42870*/  PRMT R30, RZ, 0x7610, R30 ;  /* 0x00007610ff1e7816 */ /* 0x000fe4000000001e */
[----:B------:R-:W-:-:S04]  /*42880*/  PRMT R29, RZ, 0x7610, R29 ;  /* 0x00007610ff1d7816 */ /* 0x000fc8000000001d */
[----:B------:R3:W4:Y:S01]  /*42890*/  @!P1 LDG.E.U8 R30, desc[UR20][R18.64] ;  /* 0x00000014121e9981 */ /* 0x000722000c1e1100 */
[----:B------:R-:W-:Y:S01]  /*428a0*/  PRMT R28, RZ, 0x7610, R28 ;  /* 0x00007610ff1c7816 */ /* 0x000fe2000000001c */
[----:B---3--:R-:W-:Y:S02]  /*428b0*/  @!P1 IMAD.MOV.U32 R18, RZ, RZ, R10 ;  /* 0x000000ffff129224 */ /* 0x008fe400078e000a */
[----:B------:R-:W-:-:S05]  /*428c0*/  @!P1 IMAD.MOV.U32 R19, RZ, RZ, R14 ;  /* 0x000000ffff139224 */ /* 0x000fca00078e000e */
[----:B------:R2:W3:Y:S01]  /*428d0*/  @!P1 LDG.E.U8 R29, desc[UR20][R18.64] ;  /* 0x00000014121d9981 */ /* 0x0004e2000c1e1100 */
[----:B------:R-:W-:Y:S02]  /*428e0*/  PRMT R24, RZ, 0x7610, R24 ;  /* 0x00007610ff187816 */ /* 0x000fe40000000018 */
[----:B------:R-:W-:Y:S01]  /*428f0*/  PRMT R20, RZ, 0x7610, R20 ;  /* 0x00007610ff147816 */ /* 0x000fe20000000014 */
[----:B------:R-:W-:Y:S04]  /*42900*/  STL [R1+0xd0], R39 ;  /* 0x0000d02701007387 */ /* 0x000fe80000100800 */
[----:B------:R-:W3:Y:S04]  /*42910*/  LDL R14, [R1+0x73c] ;  /* 0x00073c00010e7983 */ /* 0x000ee80000100800 */
[----:B------:R-:W3:Y:S04]  /*42920*/  LDL R10, [R1+0x740] ;  /* 0x00074000010a7983 */ /* 0x000ee80000100800 */
[----:B------:R-:W-:Y:S01]  /*42930*/  STL [R1+0xc8], R38 ;  /* 0x0000c82601007387 */ /* 0x000fe20000100800 */
[----:B--2---:R-:W-:-:S03]  /*42940*/  @!P1 IMAD.MOV.U32 R18, RZ, RZ, R11 ;  /* 0x000000ffff129224 */ /* 0x004fc600078e000b */
[----:B------:R-:W2:Y:S01]  /*42950*/  LDL R11, [R1+0x780] ;  /* 0x00078000010b7983 */ /* 0x000ea20000100800 */
[----:B----4-:R-:W-:-:S03]  /*42960*/  @!P1 IMAD.MOV.U32 R19, RZ, RZ, R22 ;  /* 0x000000ffff139224 */ /* 0x010fc600078e0016 */
[----:B------:R-:W4:Y:S04]  /*42970*/  LDL R22, [R1+0x77c] ;  /* 0x00077c0001167983 */ /* 0x000f280000100800 */
[----:B------:R0:W4:Y:S02]  /*42980*/  @!P1 LDG.E.U8 R28, desc[UR20][R18.64] ;  /* 0x00000014121c9981 */ /* 0x000124000c1e1100 */
[----:B0-----:R-:W-:Y:S02]  /*42990*/  @!P1 IMAD.MOV.U32 R18, RZ, RZ, R7 ;  /* 0x000000ffff129224 */ /* 0x001fe400078e0007 */
[----:B------:R-:W-:-:S05]  /*429a0*/  @!P1 IMAD.MOV.U32 R19, RZ, RZ, R8 ;  /* 0x000000ffff139224 */ /* 0x000fca00078e0008 */
[----:B------:R0:W4:Y:S02]  /*429b0*/  @!P1 LDG.E.U8 R24, desc[UR20][R18.64] ;  /* 0x0000001412189981 */ /* 0x000124000c1e1100 */
[----:B0-----:R-:W-:Y:S02]  /*429c0*/  @!P1 IMAD.MOV.U32 R18, RZ, RZ, R12 ;  /* 0x000000ffff129224 */ /* 0x001fe400078e000c */
[----:B------:R-:W-:-:S05]  /*429d0*/  @!P1 IMAD.MOV.U32 R19, RZ, RZ, R21 ;  /* 0x000000ffff139224 */ /* 0x000fca00078e0015 */
[----:B------:R3:W4:Y:S04]  /*429e0*/  @!P1 LDG.E.U8 R20, desc[UR20][R18.64] ;  /* 0x0000001412149981 */ /* 0x000728000c1e1100 */
[----:B------:R-:W-:Y:S04]  /*429f0*/  STL [R1+0xc0], R37 ;  /* 0x0000c02501007387 */ /* 0x000fe80000100800 */
[----:B------:R-:W4:Y:S04]  /*42a00*/  LDL R8, [R1+0x7bc] ;  /* 0x0007bc0001087983 */ /* 0x000f280000100800 */
[----:B------:R-:W4:Y:S04]  /*42a10*/  LDL R7, [R1+0x7c0] ;  /* 0x0007c00001077983 */ /* 0x000f280000100800 */
[----:B------:R-:W-:Y:S01]  /*42a20*/  STL [R1+0xb8], R36 ;  /* 0x0000b82401007387 */ /* 0x000fe20000100800 */
[----:B------:R-:W-:Y:S01]  /*42a30*/  PRMT R27, RZ, 0x7610, R27 ;  /* 0x00007610ff1b7816 */ /* 0x000fe2000000001b */
[----:B---3--:R-:W-:-:S02]  /*42a40*/  @!P1 IMAD.MOV.U32 R19, RZ, RZ, R14 ;  /* 0x000000ffff139224 */ /* 0x008fc400078e000e */
[----:B------:R-:W-:-:S05]  /*42a50*/  @!P1 IMAD.MOV.U32 R18, RZ, RZ, R10 ;  /* 0x000000ffff129224 */ /* 0x000fca00078e000a */
[----:B------:R2:W3:Y:S02]  /*42a60*/  @!P1 LDG.E.U8 R27, desc[UR20][R18.64] ;  /* 0x00000014121b9981 */ /* 0x0004e4000c1e1100 */
[----:B--2---:R-:W-:Y:S02]  /*42a70*/  @!P1 IMAD.MOV.U32 R18, RZ, RZ, R11 ;  /* 0x000000ffff129224 */ /* 0x004fe400078e000b */
[----:B----4-:R-:W-:Y:S01]  /*42a80*/  @!P1 IMAD.MOV.U32 R19, RZ, RZ, R22 ;  /* 0x000000ffff139224 */ /* 0x010fe200078e0016 */
[----:B------:R0:W-:Y:S04]  /*42a90*/  STL [R1+0x80], R24 ;  /* 0x0000801801007387 */ /* 0x0001e80000100800 */
[----:B------:R-:W2:Y:S04]  /*42aa0*/  LDL R12, [R1+0x800] ;  /* 0x00080000010c7983 */ /* 0x000ea80000100800 */
[----:B0-----:R-:W4:Y:S04]  /*42ab0*/  LDL R24, [R1+0x7fc] ;  /* 0x0007fc0001187983 */ /* 0x001f280000100800 */
[----:B------:R-:W-:Y:S04]  /*42ac0*/  STL [R1+0xb0], R35 ;  /* 0x0000b02301007387 */ /* 0x000fe80000100800 */
[----:B------:R-:W3:Y:S04]  /*42ad0*/  LDL R21, [R1+0x83c] ;  /* 0x00083c0001157983 */ /* 0x000ee80000100800 */
[----:B------:R0:W-:Y:S04]  /*42ae0*/  STL [R1+0x40], R20 ;  /* 0x0000401401007387 */ /* 0x0001e80000100800 */
[----:B0-----:R-:W3:Y:S04]  /*42af0*/  LDL R20, [R1+0x840] ;  /* 0x0008400001147983 */ /* 0x001ee80000100800 */
[----:B------:R-:W-:Y:S04]  /*42b00*/  STL [R1+0xa8], R31 ;  /* 0x0000a81f01007387 */ /* 0x000fe80000100800 */
[----:B------:R-:W3:Y:S04]  /*42b10*/  LDL R14, [R1+0x87c] ;  /* 0x00087c00010e7983 */ /* 0x000ee80000100800 */
[----:B------:R-:W3:Y:S04]  /*42b20*/  LDL R10, [R1+0x880] ;  /* 0x00088000010a7983 */ /* 0x000ee80000100800 */
[----:B------:R-:W-:Y:S04]  /*42b30*/  STL [R1+0xa0], R30 ;  /* 0x0000a01e01007387 */ /* 0x000fe80000100800 */
[----:B------:R-:W3:Y:S04]  /*42b40*/  LDL R22, [R1+0x8bc] ;  /* 0x0008bc0001167983 */ /* 0x000ee80000100800 */
[----:B------:R-:W3:Y:S01]  /*42b50*/  LDL R11, [R1+0x8c0] ;  /* 0x0008c000010b7983 */ /* 0x000ee20000100800 */
[----:B------:R-:W-:-:S02]  /*42b60*/  PRMT R26, RZ, 0x7610, R26 ;  /* 0x00007610ff1a7816 */ /* 0x000fc4000000001a */
[----:B------:R-:W-:-:S04]  /*42b70*/  PRMT R25, RZ, 0x7610, R25 ;  /* 0x00007610ff197816 */ /* 0x000fc80000000019 */
[----:B------:R0:W3:Y:S01]  /*42b80*/  @!P1 LDG.E.U8 R26, desc[UR20][R18.64] ;  /* 0x00000014121a9981 */ /* 0x0000e2000c1e1100 */
[----:B------:R-:W-:Y:S01]  /*42b90*/  PRMT R23, RZ, 0x7610, R23 ;  /* 0x00007610ff177816 */ /* 0x000fe20000000017 */
[----:B0-----:R-:W-:Y:S02]  /*42ba0*/  @!P1 IMAD.MOV.U32 R18, RZ, RZ, R7 ;  /* 0x000000ffff129224 */ /* 0x001fe400078e0007 */
[----:B------:R-:W-:-:S05]  /*42bb0*/  @!P1 IMAD.MOV.U32 R19, RZ, RZ, R8 ;  /* 0x000000ffff139224 */ /* 0x000fca00078e0008 */
[----:B------:R2:W3:Y:S01]  /*42bc0*/  @!P1 LDG.E.U8 R25, desc[UR20][R18.64] ;  /* 0x0000001412199981 */ /* 0x0004e2000c1e1100 */
[----:B------:R-:W-:Y:S02]  /*42bd0*/  PRMT R56, RZ, 0x7610, R56 ;  /* 0x00007610ff387816 */ /* 0x000fe40000000038 */
[----:B------:R-:W-:Y:S01]  /*42be0*/  PRMT R48, RZ, 0x7610, R48 ;  /* 0x00007610ff307816 */ /* 0x000fe20000000030 */
[----:B------:R-:W-:Y:S04]  /*42bf0*/  STL [R1+0x98], R29 ;  /* 0x0000981d01007387 */ /* 0x000fe80000100800 */
[----:B------:R-:W3:Y:S04]  /*42c00*/  LDL R8, [R1+0x8fc] ;  /* 0x0008fc0001087983 */ /* 0x000ee80000100800 */
[----:B------:R-:W3:Y:S01]  /*42c10*/  LDL R7, [R1+0x900] ;  /* 0x0009000001077983 */ /* 0x000ee20000100800 */
[----:B--2---:R-:W-:-:S02]  /*42c20*/  @!P1 IMAD.MOV.U32 R18, RZ, RZ, R12 ;  /* 0x000000ffff129224 */ /* 0x004fc400078e000c */
[----:B----4-:R-:W-:-:S05]  /*42c30*/  @!P1 IMAD.MOV.U32 R19, RZ, RZ, R24 ;  /* 0x000000ffff139224 */ /* 0x010fca00078e0018 */
[----:B------:R3:W2:Y:S02]  /*42c40*/  @!P1 LDG.E.U8 R23, desc[UR20][R18.64] ;  /* 0x0000001412179981 */ /* 0x0006a4000c1e1100 */
[----:B---3--:R-:W-:Y:S02]  /*42c50*/  @!P1 IMAD.MOV.U32 R19, RZ, RZ, R21 ;  /* 0x000000ffff139224 */ /* 0x008fe400078e0015 */
[----:B------:R-:W-:-:S05]  /*42c60*/  @!P1 IMAD.MOV.U32 R18, RZ, RZ, R20 ;  /* 0x000000ffff129224 */ /* 0x000fca00078e0014 */
[----:B------:R0:W3:Y:S01]  /*42c70*/  @!P1 LDG.E.U8 R56, desc[UR20][R18.64] ;  /* 0x0000001412389981 */ /* 0x0000e2000c1e1100 */
[----:B------:R-:W-:Y:S02]  /*42c80*/  @!P1 IMAD.MOV.U32 R21, RZ, RZ, R14 ;  /* 0x000000ffff159224 */ /* 0x000fe400078e000e */
[----:B------:R-:W-:Y:S01]  /*42c90*/  @!P1 IMAD.MOV.U32 R20, RZ, RZ, R10 ;  /* 0x000000ffff149224 */ /* 0x000fe200078e000a */
[----:B0-----:R-:W-:-:S04]  /*42ca0*/  PRMT R18, RZ, 0x7610, R18 ;  /* 0x00007610ff127816 */ /* 0x001fc80000000012 */
[----:B------:R0:W4:Y:S02]  /*42cb0*/  @!P1 LDG.E.U8 R48, desc[UR20][R20.64] ;  /* 0x0000001414309981 */ /* 0x000124000c1e1100 */
[----:B0-----:R-:W-:Y:S02]  /*42cc0*/  @!P1 IMAD.MOV.U32 R20, RZ, RZ, R11 ;  /* 0x000000ffff149224 */ /* 0x001fe400078e000b */
[----:B------:R-:W-:-:S05]  /*42cd0*/  @!P1 IMAD.MOV.U32 R21, RZ, RZ, R22 ;  /* 0x000000ffff159224 */ /* 0x000fca00078e0016 */
[----:B------:R-:W2:Y:S04]  /*42ce0*/  @!P1 LDG.E.U8 R18, desc[UR20][R20.64] ;  /* 0x0000001414129981 */ /* 0x000ea8000c1e1100 */
[----:B------:R-:W-:Y:S04]  /*42cf0*/  STL [R1+0x90], R28 ;  /* 0x0000901c01007387 */ /* 0x000fe80000100800 */
[----:B------:R0:W-:Y:S04]  /*42d00*/  STL [R1+0x34], R27 ;  /* 0x0000341b01007387 */ /* 0x0001e80000100800 */
[----:B------:R-:W2:Y:S04]  /*42d10*/  LDL R12, [R1+0x940] ;  /* 0x00094000010c7983 */ /* 0x000ea80000100800 */
[----:B0-----:R-:W2:Y:S04]  /*42d20*/  LDL R27, [R1+0x93c] ;  /* 0x00093c00011b7983 */ /* 0x001ea80000100800 */
[----:B------:R0:W-:Y:S04]  /*42d30*/  STL [R1+0x1c], R25 ;  /* 0x00001c1901007387 */ /* 0x0001e80000100800 */
[----:B------:R-:W2:Y:S04]  /*42d40*/  LDL R24, [R1+0x980] ;  /* 0x0009800001187983 */ /* 0x000ea80000100800 */
[----:B0-----:R-:W2:Y:S01]  /*42d50*/  LDL R25, [R1+0x97c] ;  /* 0x00097c0001197983 */ /* 0x001ea20000100800 */
[----:B------:R-:W-:Y:S01]  /*42d60*/  PRMT R19, RZ, 0x7610, R19 ;  /* 0x00007610ff137816 */ /* 0x000fe20000000013 */
[----:B------:R-:W-:-:S02]  /*42d70*/  @!P1 IMAD.MOV.U32 R22, RZ, RZ, R7 ;  /* 0x000000ffff169224 */ /* 0x000fc400078e0007 */
[----:B---3--:R-:W-:Y:S04]  /*42d80*/  STL [R1+0x1748], R56 ;  /* 0x0017483801007387 */ /* 0x008fe80000100800 */
[----:B------:R-:W3:Y:S04]  /*42d90*/  LDL R14, [R1+0x9bc] ;  /* 0x0009bc00010e7983 */ /* 0x000ee80000100800 */
[----:B------:R-:W3:Y:S04]  /*42da0*/  LDL R10, [R1+0x9c0] ;  /* 0x0009c000010a7983 */ /* 0x000ee80000100800 */
[----:B----4-:R-:W-:Y:S04]  /*42db0*/  STL [R1+0x174c], R48 ;  /* 0x00174c3001007387 */ /* 0x010fe80000100800 */
[----:B------:R0:W-:Y:S04]  /*42dc0*/  STL [R1+0x28], R26 ;  /* 0x0000281a01007387 */ /* 0x0001e80000100800 */
[----:B------:R-:W4:Y:S04]  /*42dd0*/  LDL R11, [R1+0xa00] ;  /* 0x000a0000010b7983 */ /* 0x000f280000100800 */
[----:B0-----:R-:W4:Y:S04]  /*42de0*/  LDL R26, [R1+0x9fc] ;  /* 0x0009fc00011a7983 */ /* 0x001f280000100800 */
[----:B--2---:R-:W-:Y:S04]  /*42df0*/  STL [R1+0x1750], R18 ;  /* 0x0017501201007387 */ /* 0x004fe80000100800 */
[----:B------:R0:W-:Y:S04]  /*42e00*/  STL [R1+0x10], R23 ;  /* 0x0000101701007387 */ /* 0x0001e80000100800 */
[----:B------:R-:W2:Y:S01]  /*42e10*/  LDL R7, [R1+0xa40] ;  /* 0x000a400001077983 */ /* 0x000ea20000100800 */
[----:B0-----:R-:W-:-:S03]  /*42e20*/  @!P1 IMAD.MOV.U32 R23, RZ, RZ, R8 ;  /* 0x000000ffff179224 */ /* 0x001fc600078e0008 */
[----:B------:R-:W2:Y:S04]  /*42e30*/  LDL R8, [R1+0xa3c] ;  /* 0x000a3c0001087983 */ /* 0x000ea80000100800 */
[----:B------:R0:W2:Y:S01]  /*42e40*/  @!P1 LDG.E.U8 R19, desc[UR20][R22.64] ;  /* 0x0000001416139981 */ /* 0x0000a2000c1e1100 */
[----:B------:R-:W-:Y:S02]  /*42e50*/  PRMT R20, RZ, 0x7610, R20 ;  /* 0x00007610ff147816 */ /* 0x000fe40000000014 */
[----:B------:R-:W-:Y:S01]  /*42e60*/  PRMT R21, RZ, 0x7610, R21 ;  /* 0x00007610ff157816 */ /* 0x000fe20000000015 */
[----:B0-----:R-:W-:-:S05]  /*42e70*/  @!P1 IMAD.MOV.U32 R22, RZ, RZ, R12 ;  /* 0x000000ffff169224 */ /* 0x001fca00078e000c */
[----:B------:R-:W4:Y:S01]  /*42e80*/  @!P1 LDG.E.U8 R21, desc[UR20][R24.64] ;  /* 0x0000001418159981 */ /* 0x000f22000c1e1100 */
[----:B------:R-:W-:-:S05]  /*42e90*/  @!P1 IMAD.MOV.U32 R23, RZ, RZ, R27 ;  /* 0x000000ffff179224 */ /* 0x000fca00078e001b */
[----:B------:R0:W4:Y:S02]  /*42ea0*/  @!P1 LDG.E.U8 R20, desc[UR20][R22.64] ;  /* 0x0000001416149981 */ /* 0x000124000c1e1100 */
[----:B0-----:R-:W-:Y:S01]  /*42eb0*/  PRMT R22, RZ, 0x7610, R22 ;  /* 0x00007610ff167816 */ /* 0x001fe20000000016 */
[----:B---3--:R-:W-:Y:S02]  /*42ec0*/  @!P1 IMAD.MOV.U32 R25, RZ, RZ, R14 ;  /* 0x000000ffff199224 */ /* 0x008fe400078e000e */
[----:B------:R-:W-:-:S05]  /*42ed0*/  @!P1 IMAD.MOV.U32 R24, RZ, RZ, R10 ;  /* 0x000000ffff189224 */ /* 0x000fca00078e000a */
[----:B------:R0:W3:Y:S04]  /*42ee0*/  @!P1 LDG.E.U8 R22, desc[UR20][R24.64] ;  /* 0x0000001418169981 */ /* 0x0000e8000c1e1100 */
[----:B--2---:R1:W-:Y:S04]  /*42ef0*/  STL [R1+0x1754], R19 ;  /* 0x0017541301007387 */ /* 0x0043e80000100800 */
[----:B------:R-:W2:Y:S04]  /*42f00*/  LDL R28, [R1+0xa7c] ;  /* 0x000a7c00011c7983 */ /* 0x000ea80000100800 */
[----:B------:R-:W2:Y:S01]  /*42f10*/  LDL R12, [R1+0xa80] ;  /* 0x000a8000010c7983 */ /* 0x000ea20000100800 */
[----:B------:R-:W-:Y:S01]  /*42f20*/  PRMT R23, RZ, 0x7610, R23 ;  /* 0x00007610ff177816 */ /* 0x000fe20000000017 */
[----:B----4-:R-:W-:-:S02]  /*42f30*/  @!P1 IMAD.MOV.U32 R27, RZ, RZ, R26 ;  /* 0x000000ffff1b9224 */ /* 0x010fc400078e001a */
[----:B------:R-:W-:Y:S01]  /*42f40*/  @!P1 IMAD.MOV.U32 R26, RZ, RZ, R11 ;  /* 0x000000ffff1a9224 */ /* 0x000fe200078e000b */
[----:B0-----:R-:W-:Y:S02]  /*42f50*/  PRMT R24, RZ, 0x7610, R24 ;  /* 0x00007610ff187816 */ /* 0x001fe40000000018 */
[----:B------:R-:W-:Y:S02]  /*42f60*/  PRMT R25, RZ, 0x7610, R25 ;  /* 0x00007610ff197816 */ /* 0x000fe40000000019 */
[----:B------:R0:W4:Y:S02]  /*42f70*/  @!P1 LDG.E.U8 R23, desc[UR20][R26.64] ;  /* 0x000000141a179981 */ /* 0x000124000c1e1100 */
[----:B0-----:R-:W-:Y:S02]  /*42f80*/  @!P1 IMAD.MOV.U32 R26, RZ, RZ, R7 ;  /* 0x000000ffff1a9224 */ /* 0x001fe400078e0007 */
[----:B------:R-:W-:-:S05]  /*42f90*/  @!P1 IMAD.MOV.U32 R27, RZ, RZ, R8 ;  /* 0x000000ffff1b9224 */ /* 0x000fca00078e0008 */
[----:B------:R0:W4:Y:S04]  /*42fa0*/  @!P1 LDG.E.U8 R24, desc[UR20][R26.64] ;  /* 0x000000141a189981 */ /* 0x000128000c1e1100 */
[----:B------:R-:W-:Y:S04]  /*42fb0*/  STL [R1+0x1758], R20 ;  /* 0x0017581401007387 */ /* 0x000fe80000100800 */
[----:B------:R-:W4:Y:S04]  /*42fc0*/  LDL R31, [R1+0xabc] ;  /* 0x000abc00011f7983 */ /* 0x000f280000100800 */
[----:B------:R-:W4:Y:S04]  /*42fd0*/  LDL R30, [R1+0xac0] ;  /* 0x000ac000011e7983 */ /* 0x000f280000100800 */
[----:B------:R-:W-:Y:S04]  /*42fe0*/  STL [R1+0x178c], R21 ;  /* 0x00178c1501007387 */ /* 0x000fe80000100800 */
[----:B------:R-:W4:Y:S04]  /*42ff0*/  LDL R14, [R1+0xaf4] ;  /* 0x000af400010e7983 */ /* 0x000f280000100800 */
[----:B------:R-:W4:Y:S04]  /*43000*/  LDL R10, [R1+0xaf8] ;  /* 0x000af800010a7983 */ /* 0x000f280000100800 */
[----:B---3--:R-:W-:Y:S04]  /*43010*/  STL [R1+0x1790], R22 ;  /* 0x0017901601007387 */ /* 0x008fe80000100800 */
[----:B-1----:R-:W3:Y:S04]  /*43020*/  LDL R19, [R1+0xb2c] ;  /* 0x000b2c0001137983 */ /* 0x002ee80000100800 */
[----:B------:R-:W3:Y:S01]  /*43030*/  LDL R11, [R1+0xb30] ;  /* 0x000b3000010b7983 */ /* 0x000ee20000100800 */
[----:B--2---:R-:W-:-:S02]  /*43040*/  @!P1 IMAD.MOV.U32 R29, RZ, RZ, R28 ;  /* 0x000000ffff1d9224 */ /* 0x004fc400078e001c */
[----:B------:R-:W-:-:S05]  /*43050*/  @!P1 IMAD.MOV.U32 R28, RZ, RZ, R12 ;  /* 0x000000ffff1c9224 */ /* 0x000fca00078e000c */
[----:B------:R1:W2:Y:S04]  /*43060*/  @!P1 LDG.E.U8 R25, desc[UR20][R28.64] ;  /* 0x000000141c199981 */ /* 0x0002a8000c1e1100 */
[----:B----4-:R-:W-:Y:S04]  /*43070*/  STL [R1+0x1794], R23 ;  /* 0x0017941701007387 */ /* 0x010fe80000100800 */
[----:B------:R-:W4:Y:S04]  /*43080*/  LDL R8, [R1+0x35c] ;  /* 0x00035c0001087983 */ /* 0x000f280000100800 */
[----:B------:R-:W4:Y:S01]  /*43090*/  LDL R7, [R1+0x360] ;  /* 0x0003600001077983 */ /* 0x000f220000100800 */
[----:B0-----:R-:W-:-:S03]  /*430a0*/  PRMT R27, RZ, 0x7610, R27 ;  /* 0x00007610ff1b7816 */ /* 0x001fc6000000001b */
[----:B------:R0:W-:Y:S04]  /*430b0*/  STL [R1+0x1798], R24 ;  /* 0x0017981801007387 */ /* 0x0001e80000100800 */
[----:B------:R-:W4:Y:S01]  /*430c0*/  LDL R12, [R1+0x3a0] ;  /* 0x0003a000010c7983 */ /* 0x000f220000100800 */
[----:B-1----:R-:W-:Y:S02]  /*430d0*/  @!P1 IMAD.MOV.U32 R29, RZ, RZ, R31 ;  /* 0x000000ffff1d9224 */ /* 0x002fe400078e001f */
[----:B------:R-:W-:Y:S02]  /*430e0*/  @!P1 IMAD.MOV.U32 R28, RZ, RZ, R30 ;  /* 0x000000ffff1c9224 */ /* 0x000fe400078e001e */
[----:B------:R-:W-:Y:S02]  /*430f0*/  @!P1 IMAD.MOV.U32 R31, RZ, RZ, R14 ;  /* 0x000000ffff1f9224 */ /* 0x000fe400078e000e */
[----:B------:R-:W-:-:S05]  /*43100*/  @!P1 IMAD.MOV.U32 R30, RZ, RZ, R10 ;  /* 0x000000ffff1e9224 */ /* 0x000fca00078e000a */
[----:B------:R3:W4:Y:S02]  /*43110*/  @!P1 LDG.E.U8 R27, desc[UR20][R30.64] ;  /* 0x000000141e1b9981 */ /* 0x000724000c1e1100 */
[----:B---3--:R-:W-:Y:S02]  /*43120*/  @!P1 IMAD.MOV.U32 R31, RZ, RZ, R19 ;  /* 0x000000ffff1f9224 */ /* 0x008fe400078e0013 */
[----:B------:R-:W-:Y:S01]  /*43130*/  @!P1 IMAD.MOV.U32 R30, RZ, RZ, R11 ;  /* 0x000000ffff1e9224 */ /* 0x000fe200078e000b */
[----:B--2---:R1:W-:Y:S04]  /*43140*/  STL [R1+0x179c], R25 ;  /* 0x00179c1901007387 */ /* 0x0043e80000100800 */
[----:B0-----:R-:W2:Y:S04]  /*43150*/  LDL R24, [R1+0x39c] ;  /* 0x00039c0001187983 */ /* 0x001ea80000100800 */
[----:B------:R-:W3:Y:S04]  /*43160*/  LDL R14, [R1+0x3dc] ;  /* 0x0003dc00010e7983 */ /* 0x000ee80000100800 */
[----:B------:R-:W3:Y:S04]  /*43170*/  LDL R10, [R1+0x3e0] ;  /* 0x0003e000010a7983 */ /* 0x000ee80000100800 */
[----:B------:R-:W3:Y:S04]  /*43180*/  LDL R19, [R1+0x43c] ;  /* 0x00043c0001137983 */ /* 0x000ee80000100800 */
[----:B------:R-:W3:Y:S01]  /*43190*/  LDL R11, [R1+0x440] ;  /* 0x00044000010b7983 */ /* 0x000ee20000100800 */
[----:B------:R-:W-:-:S06]  /*431a0*/  PRMT R26, RZ, 0x7610, R26 ;  /* 0x00007610ff1a7816 */ /* 0x000fcc000000001a */
[----:B------:R0:W3:Y:S01]  /*431b0*/  @!P1 LDG.E.U8 R26, desc[UR20][R28.64] ;  /* 0x000000141c1a9981 */ /* 0x0000e2000c1e1100 */
[----:B------:R-:W-:Y:S02]  /*431c0*/  PRMT R34, RZ, 0x7610, R34 ;  /* 0x00007610ff227816 */ /* 0x000fe40000000022 */
[----:B0-----:R-:W-:-:S06]  /*431d0*/  PRMT R28, RZ, 0x7610, R28 ;  /* 0x00007610ff1c7816 */ /* 0x001fcc000000001c */
[----:B------:R4:W3:Y:S01]  /*431e0*/  @!P1 LDG.E.U8 R28, desc[UR20][R30.64] ;  /* 0x000000141e1c9981 */ /* 0x0008e2000c1e1100 */
[----:B------:R-:W-:Y:S01]  /*431f0*/  PRMT R33, RZ, 0x7610, R33 ;  /* 0x00007610ff217816 */ /* 0x000fe20000000021 */
[----:B----4-:R-:W-:Y:S02]  /*43200*/  @!P1 IMAD.MOV.U32 R30, RZ, RZ, R7 ;  /* 0x000000ffff1e9224 */ /* 0x010fe400078e0007 */
[----:B------:R-:W-:Y:S01]  /*43210*/  @!P1 IMAD.MOV.U32 R31, RZ, RZ, R8 ;  /* 0x000000ffff1f9224 */ /* 0x000fe200078e0008 */
[----:B------:R-:W-:Y:S01]  /*43220*/  PRMT R32, RZ, 0x7610, R32 ;  /* 0x00007610ff207816 */ /* 0x000fe20000000020 */
[----:B------:R-:W4:Y:S04]  /*43230*/  LDL R8, [R1+0x47c] ;  /* 0x00047c0001087983 */ /* 0x000f280000100800 */
[----:B------:R0:W4:Y:S01]  /*43240*/  @!P1 LDG.E.U8 R34, desc[UR20][R30.64] ;  /* 0x000000141e229981 */ /* 0x000122000c1e1100 */
[----:B------:R-:W-:-:S03]  /*43250*/  PRMT R9, RZ, 0x7610, R9 ;  /* 0x00007610ff097816 */ /* 0x000fc60000000009 */
[----:B------:R-:W4:Y:S01]  /*43260*/  LDL R7, [R1+0x480] ;  /* 0x0004800001077983 */ /* 0x000f220000100800 */
[----:B0-----:R-:W-:-:S03]  /*43270*/  @!P1 IMAD.MOV.U32 R30, RZ, RZ, R12 ;  /* 0x000000ffff1e9224 */ /* 0x001fc600078e000c */
[----:B------:R-:W4:Y:S01]  /*43280*/  LDL R12, [R1+0x4c0] ;  /* 0x0004c000010c7983 */ /* 0x000f220000100800 */
[----:B--2---:R-:W-:-:S03]  /*43290*/  @!P1 IMAD.MOV.U32 R31, RZ, RZ, R24 ;  /* 0x000000ffff1f9224 */ /* 0x004fc600078e0018 */
[----:B------:R-:W2:Y:S04]  /*432a0*/  LDL R24, [R1+0x4bc] ;  /* 0x0004bc0001187983 */ /* 0x000ea80000100800 */
[----:B------:R3:W2:Y:S02]  /*432b0*/  @!P1 LDG.E.U8 R33, desc[UR20][R30.64] ;  /* 0x000000141e219981 */ /* 0x0006a4000c1e1100 */
[----:B---3--:R-:W-:Y:S02]  /*432c0*/  @!P1 IMAD.MOV.U32 R30, RZ, RZ, R10 ;  /* 0x000000ffff1e9224 */ /* 0x008fe400078e000a */
[----:B------:R-:W-:Y:S01]  /*432d0*/  @!P1 IMAD.MOV.U32 R31, RZ, RZ, R14 ;  /* 0x000000ffff1f9224 */ /* 0x000fe200078e000e */
[----:B------:R-:W3:Y:S04]  /*432e0*/  LDL R10, [R1+0x500] ;  /* 0x00050000010a7983 */ /* 0x000ee80000100800 */
[----:B------:R0:W2:Y:S04]  /*432f0*/  @!P1 LDG.E.U8 R32, desc[UR20][R30.64] ;  /* 0x000000141e209981 */ /* 0x0000a8000c1e1100 */
[----:B------:R-:W2:Y:S01]  /*43300*/  LDL R14, [R1+0x4fc] ;  /* 0x0004fc00010e7983 */ /* 0x000ea20000100800 */
[----:B0-----:R-:W-:-:S02]  /*43310*/  @!P1 IMAD.MOV.U32 R30, RZ, RZ, R11 ;  /* 0x000000ffff1e9224 */ /* 0x001fc400078e000b */
[----:B------:R-:W-:Y:S01]  /*43320*/  @!P1 IMAD.MOV.U32 R31, RZ, RZ, R19 ;  /* 0x000000ffff1f9224 */ /* 0x000fe200078e0013 */
[----:B------:R-:W2:Y:S04]  /*43330*/  LDL R11, [R1+0x540] ;  /* 0x00054000010b7983 */ /* 0x000ea80000100800 */
[----:B------:R4:W2:Y:S04]  /*43340*/  @!P1 LDG.E.U8 R9, desc[UR20][R30.64] ;  /* 0x000000141e099981 */ /* 0x0008a8000c1e1100 */
[----:B------:R-:W3:Y:S01]  /*43350*/  LDL R19, [R1+0x53c] ;  /* 0x00053c0001137983 */ /* 0x000ee20000100800 */
[----:B----4-:R-:W-:Y:S01]  /*43360*/  @!P1 IMAD.MOV.U32 R31, RZ, RZ, R8 ;  /* 0x000000ffff1f9224 */ /* 0x010fe200078e0008 */
[----:B-1----:R-:W-:-:S02]  /*43370*/  PRMT R25, RZ, 0x7610, R25 ;  /* 0x00007610ff197816 */ /* 0x002fc40000000019 */
[----:B------:R-:W-:Y:S01]  /*43380*/  PRMT R15, RZ, 0x7610, R15 ;  /* 0x00007610ff0f7816 */ /* 0x000fe2000000000f */
[----:B------:R-:W-:-:S05]  /*43390*/  @!P1 IMAD.MOV.U32 R30, RZ, RZ, R7 ;  /* 0x000000ffff1e9224 */ /* 0x000fca00078e0007 */
[----:B------:R0:W4:Y:S02]  /*433a0*/  @!P1 LDG.E.U8 R25, desc[UR20][R30.64] ;  /* 0x000000141e199981 */ /* 0x000124000c1e1100 */
[----:B0-----:R-:W-:Y:S02]  /*433b0*/  @!P1 IMAD.MOV.U32 R30, RZ, RZ, R12 ;  /* 0x000000ffff1e9224 */ /* 0x001fe400078e000c */
[----:B--2---:R0:W-:Y:S04]  /*433c0*/  STL [R1+0x70], R9 ;  /* 0x0000700901007387 */ /* 0x0041e80000100800 */
[----:B------:R-:W2:Y:S01]  /*433d0*/  LDL R8, [R1+0x580] ;  /* 0x0005800001087983 */ /* 0x000ea20000100800 */
[----:B------:R-:W-:Y:S01]  /*433e0*/  @!P1 IMAD.MOV.U32 R31, RZ, RZ, R24 ;  /* 0x000000ffff1f9224 */ /* 0x000fe200078e0018 */
[----:B------:R-:W-:-:S02]  /*433f0*/  PRMT R20, RZ, 0x7610, R20 ;  /* 0x00007610ff147816 */ /* 0x000fc40000000014 */
[----:B------:R-:W-:Y:S01]  /*43400*/  PRMT R16, RZ, 0x7610, R16 ;  /* 0x00007610ff107816 */ /* 0x000fe20000000010 */
[----:B------:R-:W4:Y:S04]  /*43410*/  LDL R12, [R1+0x5bc] ;  /* 0x0005bc00010c7983 */ /* 0x000f280000100800 */
[----:B0-----:R-:W4:Y:S04]  /*43420*/  LDL R9, [R1+0x57c] ;  /* 0x00057c0001097983 */ /* 0x001f280000100800 */
[----:B------:R3:W4:Y:S01]  /*43430*/  @!P1 LDG.E.U8 R15, desc[UR20][R30.64] ;  /* 0x000000141e0f9981 */ /* 0x000722000c1e1100 */
[----:B------:R-:W-:-:S03]  /*43440*/  PRMT R13, RZ, 0x7610, R13 ;  /* 0x00007610ff0d7816 */ /* 0x000fc6000000000d */
[----:B------:R-:W4:Y:S01]  /*43450*/  LDL R7, [R1+0x5c0] ;  /* 0x0005c00001077983 */ /* 0x000f220000100800 */
[----:B---3--:R-:W-:Y:S02]  /*43460*/  @!P1 IMAD.MOV.U32 R30, RZ, RZ, R10 ;  /* 0x000000ffff1e9224 */ /* 0x008fe400078e000a */
[----:B------:R-:W-:-:S05]  /*43470*/  @!P1 IMAD.MOV.U32 R31, RZ, RZ, R14 ;  /* 0x000000ffff1f9224 */ /* 0x000fca00078e000e */
[----:B------:R0:W3:Y:S02]  /*43480*/  @!P1 LDG.E.U8 R20, desc[UR20][R30.64] ;  /* 0x000000141e149981 */ /* 0x0000e4000c1e1100 */
[----:B0-----:R-:W-:Y:S02]  /*43490*/  @!P1 IMAD.MOV.U32 R30, RZ, RZ, R11 ;  /* 0x000000ffff1e9224 */ /* 0x001fe400078e000b */
[----:B------:R-:W-:-:S05]  /*434a0*/  @!P1 IMAD.MOV.U32 R31, RZ, RZ, R19 ;  /* 0x000000ffff1f9224 */ /* 0x000fca00078e0013 */
[----:B------:R2:W3:Y:S02]  /*434b0*/  @!P1 LDG.E.U8 R16, desc[UR20][R30.64] ;  /* 0x000000141e109981 */ /* 0x0004e4000c1e1100 */
[----:B--2---:R-:W-:Y:S02]  /*434c0*/  @!P1 IMAD.MOV.U32 R30, RZ, RZ, R8 ;  /* 0x000000ffff1e9224 */ /* 0x004fe400078e0008 */
[----:B----4-:R-:W-:-:S05]  /*434d0*/  @!P1 IMAD.MOV.U32 R31, RZ, RZ, R9 ;  /* 0x000000ffff1f9224 */ /* 0x010fca00078e0009 */
[----:B------:R0:W2:Y:S04]  /*434e0*/  @!P1 LDG.E.U8 R13, desc[UR20][R30.64] ;  /* 0x000000141e0d9981 */ /* 0x0000a8000c1e1100 */
[----:B------:R1:W-:Y:S04]  /*434f0*/  STL [R1+0x68], R15 ;  /* 0x0000680f01007387 */ /* 0x0003e80000100800 */
[----:B------:R-:W4:Y:S04]  /*43500*/  LDL R14, [R1+0x600] ;  /* 0x00060000010e7983 */ /* 0x000f280000100800 */
[----:B-1----:R-:W4:Y:S04]  /*43510*/  LDL R15, [R1+0x5fc] ;  /* 0x0005fc00010f7983 */ /* 0x002f280000100800 */
[----:B------:R-:W-:Y:S04]  /*43520*/  STL [R1+0x7c], R34 ;  /* 0x00007c2201007387 */ /* 0x000fe80000100800 */
[----:B------:R-:W4:Y:S04]  /*43530*/  LDL R10, [R1+0x640] ;  /* 0x00064000010a7983 */ /* 0x000f280000100800 */
[----:B------:R-:W4:Y:S04]  /*43540*/  LDL R11, [R1+0x63c] ;  /* 0x00063c00010b7983 */ /* 0x000f280000100800 */
[----:B------:R-:W-:Y:S04]  /*43550*/  STL [R1+0x78], R33 ;  /* 0x0000782101007387 */ /* 0x000fe80000100800 */
[----:B---3--:R1:W-:Y:S04]  /*43560*/  STL [R1+0x64], R20 ;  /* 0x0000641401007387 */ /* 0x0083e80000100800 */
[----:B------:R-:W3:Y:S04]  /*43570*/  LDL R19, [R1+0x680] ;  /* 0x0006800001137983 */ /* 0x000ee80000100800 */
[----:B-1----:R-:W3:Y:S04]  /*43580*/  LDL R20, [R1+0x67c] ;  /* 0x00067c0001147983 */ /* 0x002ee80000100800 */
[----:B------:R-:W-:Y:S04]  /*43590*/  STL [R1+0x74], R32 ;  /* 0x0000742001007387 */ /* 0x000fe80000100800 */
[----:B------:R-:W3:Y:S04]  /*435a0*/  LDL R9, [R1+0x6bc] ;  /* 0x0006bc0001097983 */ /* 0x000ee80000100800 */
[----:B------:R-:W3:Y:S01]  /*435b0*/  LDL R8, [R1+0x6c0] ;  /* 0x0006c00001087983 */ /* 0x000ee20000100800 */
[----:B0-----:R-:W-:-:S02]  /*435c0*/  @!P1 IMAD.MOV.U32 R31, RZ, RZ, R12 ;  /* 0x000000ffff1f9224 */ /* 0x001fc400078e000c */
[----:B------:R-:W-:Y:S01]  /*435d0*/  @!P1 IMAD.MOV.U32 R30, RZ, RZ, R7 ;  /* 0x000000ffff1e9224 */ /* 0x000fe200078e0007 */
[----:B------:R-:W-:-:S06]  /*435e0*/  PRMT R23, RZ, 0x7610, R23 ;  /* 0x00007610ff177816 */ /* 0x000fcc0000000017 */
[----:B------:R4:W3:Y:S04]  /*435f0*/  @!P1 LDG.E.U8 R23, desc[UR20][R30.64] ;  /* 0x000000141e179981 */ /* 0x0008e8000c1e1100 */
[----:B--2---:R0:W-:Y:S04]  /*43600*/  STL [R1+0x5c], R13 ;  /* 0x00005c0d01007387 */ /* 0x0041e80000100800 */
[----:B------:R-:W2:Y:S04]  /*43610*/  LDL R12, [R1+0x708] ;  /* 0x00070800010c7983 */ /* 0x000ea80000100800 */
[----:B0-----:R-:W2:Y:S04]  /*43620*/  LDL R13, [R1+0x6fc] ;  /* 0x0006fc00010d7983 */ /* 0x001ea80000100800 */
[----:B------:R0:W-:Y:S04]  /*43630*/  STL [R1+0x60], R16 ;  /* 0x0000601001007387 */ /* 0x0001e80000100800 */
[----:B------:R-:W2:Y:S04]  /*43640*/  LDL R7, [R1+0x748] ;  /* 0x0007480001077983 */ /* 0x000ea80000100800 */
[----:B0-----:R-:W2:Y:S01]  /*43650*/  LDL R16, [R1+0x744] ;  /* 0x0007440001107983 */ /* 0x001ea20000100800 */
[----:B----4-:R-:W-:-:S02]  /*43660*/  @!P1 IMAD.MOV.U32 R30, RZ, RZ, R14 ;  /* 0x000000ffff1e9224 */ /* 0x010fc400078e000e */
[----:B------:R-:W-:Y:S01]  /*43670*/  @!P1 IMAD.MOV.U32 R31, RZ, RZ, R15 ;  /* 0x000000ffff1f9224 */ /* 0x000fe200078e000f */
[----:B------:R-:W-:Y:S04]  /*43680*/  STL [R1+0x6c], R25 ;  /* 0x00006c1901007387 */ /* 0x000fe80000100800 */
[----:B------:R-:W4:Y:S04]  /*43690*/  LDL R15, [R1+0x784] ;  /* 0x00078400010f7983 */ /* 0x000f280000100800 */
[----:B------:R-:W4:Y:S01]  /*436a0*/  LDL R14, [R1+0x788] ;  /* 0x00078800010e7983 */ /* 0x000f220000100800 */
[----:B------:R-:W-:-:S02]  /*436b0*/  PRMT R22, RZ, 0x7610, R22 ;  /* 0x00007610ff167816 */ /* 0x000fc40000000016 */
[----:B------:R-:W-:-:S04]  /*436c0*/  PRMT R21, RZ, 0x7610, R21 ;  /* 0x00007610ff157816 */ /* 0x000fc80000000015 */
[----:B------:R0:W4:Y:S01]  /*436d0*/  @!P1 LDG.E.U8 R22, desc[UR20][R30.64] ;  /* 0x000000141e169981 */ /* 0x000122000c1e1100 */
[----:B------:R-:W-:Y:S01]  /*436e0*/  PRMT R18, RZ, 0x7610, R18 ;  /* 0x00007610ff127816 */ /* 0x000fe20000000012 */
[----:B0-----:R-:W-:Y:S02]  /*436f0*/  @!P1 IMAD.MOV.U32 R30, RZ, RZ, R10 ;  /* 0x000000ffff1e9224 */ /* 0x001fe400078e000a */
[----:B------:R-:W-:Y:S01]  /*43700*/  @!P1 IMAD.MOV.U32 R31, RZ, RZ, R11 ;  /* 0x000000ffff1f9224 */ /* 0x000fe200078e000b */
[----:B------:R-:W4:Y:S04]  /*43710*/  LDL R10, [R1+0x7c8] ;  /* 0x0007c800010a7983 */ /* 0x000f280000100800 */
[----:B------:R3:W4:Y:S01]  /*43720*/  @!P1 LDG.E.U8 R21, desc[UR20][R30.64] ;  /* 0x000000141e159981 */ /* 0x000722000c1e1100 */
[----:B------:R-:W-:-:S03]  /*43730*/  PRMT R17, RZ, 0x7610, R17 ;  /* 0x00007610ff117816 */ /* 0x000fc60000000011 */
[----:B------:R-:W4:Y:S01]  /*43740*/  LDL R11, [R1+0x7c4] ;  /* 0x0007c400010b7983 */ /* 0x000f220000100800 */
[----:B---3--:R-:W-:Y:S02]  /*43750*/  @!P1 IMAD.MOV.U32 R30, RZ, RZ, R19 ;  /* 0x000000ffff1e9224 */ /* 0x008fe400078e0013 */
[----:B------:R-:W-:-:S05]  /*43760*/  @!P1 IMAD.MOV.U32 R31, RZ, RZ, R20 ;  /* 0x000000ffff1f9224 */ /* 0x000fca00078e0014 */
[----:B------:R0:W3:Y:S01]  /*43770*/  @!P1 LDG.E.U8 R18, desc[UR20][R30.64] ;  /* 0x000000141e129981 */ /* 0x0000e2000c1e1100 */
[----:B------:R-:W-:Y:S01]  /*43780*/  PRMT R4, RZ, 0x7610, R4 ;  /* 0x00007610ff047816 */ /* 0x000fe20000000004 */
[----:B0-----:R-:W-:Y:S02]  /*43790*/  @!P1 IMAD.MOV.U32 R30, RZ, RZ, R8 ;  /* 0x000000ffff1e9224 */ /* 0x001fe400078e0008 */
[----:B------:R-:W-:Y:S01]  /*437a0*/  @!P1 IMAD.MOV.U32 R31, RZ, RZ, R9 ;  /* 0x000000ffff1f9224 */ /* 0x000fe200078e0009 */
[----:B------:R-:W3:Y:S04]  /*437b0*/  LDL R8, [R1+0x808] ;  /* 0x0008080001087983 */ /* 0x000ee80000100800 */
[----:B------:R-:W3:Y:S04]  /*437c0*/  LDL R9, [R1+0x804] ;  /* 0x0008040001097983 */ /* 0x000ee80000100800 */
[----:B------:R2:W3:Y:S01]  /*437d0*/  @!P1 LDG.E.U8 R17, desc[UR20][R30.64] ;  /* 0x000000141e119981 */ /* 0x0004e2000c1e1100 */
[----:B------:R-:W-:-:S02]  /*437e0*/  PRMT R2, RZ, 0x7610, R2 ;  /* 0x00007610ff027816 */ /* 0x000fc40000000002 */
[----:B------:R-:W-:Y:S01]  /*437f0*/  PRMT R3, RZ, 0x7610, R3 ;  /* 0x00007610ff037816 */ /* 0x000fe20000000003 */
[----:B--2---:R-:W-:Y:S02]  /*43800*/  @!P1 IMAD.MOV.U32 R30, RZ, RZ, R12 ;  /* 0x000000ffff1e9224 */ /* 0x004fe400078e000c */
[----:B------:R-:W2:Y:S01]  /*43810*/  LDL R12, [R1+0x848] ;  /* 0x00084800010c7983 */ /* 0x000ea20000100800 */
[----:B------:R-:W-:-:S03]  /*43820*/  @!P1 IMAD.MOV.U32 R31, RZ, RZ, R13 ;  /* 0x000000ffff1f9224 */ /* 0x000fc600078e000d */
[----:B------:R-:W2:Y:S04]  /*43830*/  LDL R13, [R1+0x844] ;  /* 0x00084400010d7983 */ /* 0x000ea80000100800 */
[----:B------:R0:W2:Y:S02]  /*43840*/  @!P1 LDG.E.U8 R4, desc[UR20][R30.64] ;  /* 0x000000141e049981 */ /* 0x0000a4000c1e1100 */
[----:B0-----:R-:W-:Y:S02]  /*43850*/  @!P1 IMAD.MOV.U32 R30, RZ, RZ, R7 ;  /* 0x000000ffff1e9224 */ /* 0x001fe400078e0007 */
[----:B------:R-:W-:-:S05]  /*43860*/  @!P1 IMAD.MOV.U32 R31, RZ, RZ, R16 ;  /* 0x000000ffff1f9224 */ /* 0x000fca00078e0010 */
[----:B------:R4:W2:Y:S02]  /*43870*/  @!P1 LDG.E.U8 R2, desc[UR20][R30.64] ;  /* 0x000000141e029981 */ /* 0x0008a4000c1e1100 */
[----:B----4-:R-:W-:Y:S02]  /*43880*/  @!P1 IMAD.MOV.U32 R30, RZ, RZ, R14 ;  /* 0x000000ffff1e9224 */ /* 0x010fe400078e000e */
[----:B------:R-:W-:-:S05]  /*43890*/  @!P1 IMAD.MOV.U32 R31, RZ, RZ, R15 ;  /* 0x000000ffff1f9224 */ /* 0x000fca00078e000f */
[----:B------:R0:W4:Y:S01]  /*438a0*/  @!P1 LDG.E.U8 R3, desc[UR20][R30.64] ;  /* 0x000000141e039981 */ /* 0x000122000c1e1100 */
[----:B------:R-:W-:Y:S02]  /*438b0*/  PRMT R0, RZ, 0x7610, R0 ;  /* 0x00007610ff007816 */ /* 0x000fe40000000000 */
[----:B------:R-:W-:Y:S01]  /*438c0*/  PRMT R5, RZ, 0x7610, R5 ;  /* 0x00007610ff057816 */ /* 0x000fe20000000005 */
[----:B0-----:R-:W-:Y:S02]  /*438d0*/  @!P1 IMAD.MOV.U32 R30, RZ, RZ, R10 ;  /* 0x000000ffff1e9224 */ /* 0x001fe400078e000a */
[----:B------:R-:W-:-:S05]  /*438e0*/  @!P1 IMAD.MOV.U32 R31, RZ, RZ, R11 ;  /* 0x000000ffff1f9224 */ /* 0x000fca00078e000b */
[----:B------:R3:W4:Y:S01]  /*438f0*/  @!P1 LDG.E.U8 R0, desc[UR20][R30.64] ;  /* 0x000000141e009981 */ /* 0x000722000c1e1100 */
[----:B------:R-:W-:Y:S01]  /*43900*/  PRMT R54, RZ, 0x7610, R54 ;  /* 0x00007610ff367816 */ /* 0x000fe20000000036 */
[----:B---3--:R-:W-:Y:S02]  /*43910*/  @!P1 IMAD.MOV.U32 R30, RZ, RZ, R8 ;  /* 0x000000ffff1e9224 */ /* 0x008fe400078e0008 */
[----:B------:R-:W-:-:S05]  /*43920*/  @!P1 IMAD.MOV.U32 R31, RZ, RZ, R9 ;  /* 0x000000ffff1f9224 */ /* 0x000fca00078e0009 */
[----:B------:R2:W3:Y:S02]  /*43930*/  @!P1 LDG.E.U8 R5, desc[UR20][R30.64] ;  /* 0x000000141e059981 */ /* 0x0004e4000c1e1100 */
[----:B--2---:R-:W-:Y:S02]  /*43940*/  @!P1 IMAD.MOV.U32 R30, RZ, RZ, R12 ;  /* 0x000000ffff1e9224 */ /* 0x004fe400078e000c */
[----:B------:R-:W-:Y:S01]  /*43950*/  @!P1 IMAD.MOV.U32 R31, RZ, RZ, R13 ;  /* 0x000000ffff1f9224 */ /* 0x000fe200078e000d */
[----:B------:R-:W-:Y:S04]  /*43960*/  STL [R1+0x1730], R4 ;  /* 0x0017300401007387 */ /* 0x000fe80000100800 */
[----:B------:R0:W-:Y:S04]  /*43970*/  STL [R1+0x4c], R18 ;  /* 0x00004c1201007387 */ /* 0x0001e80000100800 */
[----:B------:R-:W2:Y:S04]  /*43980*/  LDL R7, [R1+0x888] ;  /* 0x0008880001077983 */ /* 0x000ea80000100800 */
[----:B------:R1:W2:Y:S04]  /*43990*/  @!P1 LDG.E.U8 R54, desc[UR20][R30.64] ;  /* 0x000000141e369981 */ /* 0x0002a8000c1e1100 */
[----:B0-----:R-:W2:Y:S04]  /*439a0*/  LDL R18, [R1+0x884] ;  /* 0x0008840001127983 */ /* 0x001ea80000100800 */
[----:B------:R-:W-:Y:S04]  /*439b0*/  STL [R1+0x1734], R2 ;  /* 0x0017340201007387 */ /* 0x000fe80000100800 */
[----:B------:R-:W-:Y:S04]  /*439c0*/  STL [R1+0x58], R23 ;  /* 0x0000581701007387 */ /* 0x000fe80000100800 */
[----:B------:R0:W-:Y:S04]  /*439d0*/  STL [R1+0x48], R17 ;  /* 0x0000481101007387 */ /* 0x0001e80000100800 */
[----:B------:R-:W2:Y:S04]  /*439e0*/  LDL R4, [R1+0x8c8] ;  /* 0x0008c80001047983 */ /* 0x000ea80000100800 */
[----:B0-----:R-:W2:Y:S04]  /*439f0*/  LDL R17, [R1+0x8c4] ;  /* 0x0008c40001117983 */ /* 0x001ea80000100800 */
[----:B------:R-:W-:Y:S04]  /*43a00*/  STL [R1+0x54], R22 ;  /* 0x0000541601007387 */ /* 0x000fe80000100800 */
[----:B------:R-:W2:Y:S04]  /*43a10*/  LDL R16, [R1+0x904] ;  /* 0x0009040001107983 */ /* 0x000ea80000100800 */
[----:B------:R-:W2:Y:S04]  /*43a20*/  LDL R15, [R1+0x908] ;  /* 0x00090800010f7983 */ /* 0x000ea80000100800 */
[----:B----4-:R-:W-:Y:S04]  /*43a30*/  STL [R1+0x1738], R3 ;  /* 0x0017380301007387 */ /* 0x010fe80000100800 */
[----:B------:R-:W-:Y:S04]  /*43a40*/  STL [R1+0x50], R21 ;  /* 0x0000501501007387 */ /* 0x000fe80000100800 */
[----:B------:R-:W4:Y:S04]  /*43a50*/  LDL R2, [R1+0x948] ;  /* 0x0009480001027983 */ /* 0x000f280000100800 */
[----:B------:R-:W4:Y:S04]  /*43a60*/  LDL R11, [R1+0x984] ;  /* 0x00098400010b7983 */ /* 0x000f280000100800 */
[----:B------:R-:W4:Y:S04]  /*43a70*/  LDL R10, [R1+0x988] ;  /* 0x00098800010a7983 */ /* 0x000f280000100800 */
[----:B------:R-:W4:Y:S04]  /*43a80*/  LDL R14, [R1+0x944] ;  /* 0x00094400010e7983 */ /* 0x000f280000100800 */
[----:B------:R-:W-:Y:S04]  /*43a90*/  STL [R1+0x173c], R0 ;  /* 0x00173c0001007387 */ /* 0x000fe80000100800 */
[----:B------:R-:W4:Y:S04]  /*43aa0*/  LDL R9, [R1+0x9c4] ;  /* 0x0009c40001097983 */ /* 0x000f280000100800 */
[----:B------:R-:W4:Y:S01]  /*43ab0*/  LDL R8, [R1+0x9c8] ;  /* 0x0009c80001087983 */ /* 0x000f220000100800 */
[----:B------:R-:W-:-:S03]  /*43ac0*/  PRMT R29, RZ, 0x7610, R29 ;  /* 0x00007610ff1d7816 */ /* 0x000fc6000000001d */
[----:B---3--:R0:W-:Y:S04]  /*43ad0*/  STL [R1+0x1740], R5 ;  /* 0x0017400501007387 */ /* 0x0081e80000100800 */
[----:B------:R-:W3:Y:S04]  /*43ae0*/  LDL R13, [R1+0xa04] ;  /* 0x000a0400010d7983 */ /* 0x000ee80000100800 */
[----:B------:R-:W3:Y:S01]  /*43af0*/  LDL R12, [R1+0xa08] ;  /* 0x000a0800010c7983 */ /* 0x000ee20000100800 */
[----:B-1----:R-:W-:Y:S01]  /*43b00*/  PRMT R31, RZ, 0x7610, R31 ;  /* 0x00007610ff1f7816 */ /* 0x002fe2000000001f */
[----:B--2---:R-:W-:-:S02]  /*43b10*/  @!P1 IMAD.MOV.U32 R32, RZ, RZ, R7 ;  /* 0x000000ffff209224 */ /* 0x004fc400078e0007 */
[----:B------:R1:W-:Y:S04]  /*43b20*/  STL [R1+0x1744], R54 ;  /* 0x0017443601007387 */ /* 0x0003e80000100800 */
[----:B------:R-:W2:Y:S04]  /*43b30*/  LDL R7, [R1+0xa44] ;  /* 0x000a440001077983 */ /* 0x000ea80000100800 */
[----:B0-----:R-:W2:Y:S04]  /*43b40*/  LDL R5, [R1+0xa48] ;  /* 0x000a480001057983 */ /* 0x001ea80000100800 */
[----:B------:R-:W2:Y:S04]  /*43b50*/  LDL R3, [R1+0xa88] ;  /* 0x000a880001037983 */ /* 0x000ea80000100800 */
[----:B------:R-:W2:Y:S01]  /*43b60*/  LDL R0, [R1+0xac8] ;  /* 0x000ac80001007983 */ /* 0x000ea20000100800 */
[----:B------:R-:W-:-:S05]  /*43b70*/  @!P1 IMAD.MOV.U32 R33, RZ, RZ, R18 ;  /* 0x000000ffff219224 */ /* 0x000fca00078e0012 */
[----:B------:R0:W2:Y:S02]  /*43b80*/  @!P1 LDG.E.U8 R29, desc[UR20][R32.64] ;  /* 0x00000014201d9981 */ /* 0x0000a4000c1e1100 */
[----:B0-----:R-:W-:Y:S02]  /*43b90*/  @!P1 IMAD.MOV.U32 R32, RZ, RZ, R4 ;  /* 0x000000ffff209224 */ /* 0x001fe400078e0004 */
[----:B------:R-:W2:Y:S01]  /*43ba0*/  LDL R4, [R1+0xa84] ;  /* 0x000a840001047983 */ /* 0x000ea20000100800 */
[----:B------:R-:W-:Y:S02]  /*43bb0*/  @!P1 IMAD.MOV.U32 R35, RZ, RZ, R16 ;  /* 0x000000ffff239224 */ /* 0x000fe400078e0010 */
[----:B------:R-:W-:Y:S01]  /*43bc0*/  @!P1 IMAD.MOV.U32 R34, RZ, RZ, R15 ;  /* 0x000000ffff229224 */ /* 0x000fe200078e000f */
[----:B------:R-:W-:Y:S01]  /*43bd0*/  PRMT R30, RZ, 0x7610, R30 ;  /* 0x00007610ff1e7816 */ /* 0x000fe2000000001e */
[----:B------:R-:W-:Y:S01]  /*43be0*/  @!P1 IMAD.MOV.U32 R33, RZ, RZ, R17 ;  /* 0x000000ffff219224 */ /* 0x000fe200078e0011 */
[----:B------:R-:W-:Y:S01]  /*43bf0*/  PRMT R6, RZ, 0x7610, R6 ;  /* 0x00007610ff067816 */ /* 0x000fe20000000006 */
[----:B----4-:R-:W-:Y:S01]  /*43c00*/  @!P1 IMAD.MOV.U32 R37, RZ, RZ, R11 ;  /* 0x000000ffff259224 */ /* 0x010fe200078e000b */
[----:B------:R0:W4:Y:S04]  /*43c10*/  @!P1 LDG.E.U8 R31, desc[UR20][R34.64] ;  /* 0x00000014221f9981 */ /* 0x000128000c1e1100 */
[----:B------:R0:W4:Y:S01]  /*43c20*/  @!P1 LDG.E.U8 R30, desc[UR20][R32.64] ;  /* 0x00000014201e9981 */ /* 0x000122000c1e1100 */
[----:B------:R-:W-:-:S03]  /*43c30*/  @!P1 IMAD.MOV.U32 R36, RZ, RZ, R10 ;  /* 0x000000ffff249224 */ /* 0x000fc600078e000a */
[----:B------:R-:W4:Y:S04]  /*43c40*/  LDL R11, [R1+0xafc] ;  /* 0x000afc00010b7983 */ /* 0x000f280000100800 */
[----:B------:R-:W4:Y:S01]  /*43c50*/  LDL R10, [R1+0xb00] ;  /* 0x000b0000010a7983 */ /* 0x000f220000100800 */
[----:B------:R-:W-:Y:S02]  /*43c60*/  PRMT R64, RZ, 0x7610, R64 ;  /* 0x00007610ff407816 */ /* 0x000fe40000000040 */
[----:B------:R-:W-:Y:S02]  /*43c70*/  PRMT R92, RZ, 0x7610, R92 ;  /* 0x00007610ff5c7816 */ /* 0x000fe4000000005c */
[----:B------:R-:W-:Y:S02]  /*43c80*/  PRMT R90, RZ, 0x7610, R90 ;  /* 0x00007610ff5a7816 */ /* 0x000fe4000000005a */
[----:B------:R-:W-:-:S02]  /*43c90*/  PRMT R88, RZ, 0x7610, R88 ;  /* 0x00007610ff587816 */ /* 0x000fc40000000058 */
[----:B------:R-:W-:Y:S01]  /*43ca0*/  PRMT R86, RZ, 0x7610, R86 ;  /* 0x00007610ff567816 */ /* 0x000fe20000000056 */
[----:B0-----:R-:W-:Y:S01]  /*43cb0*/  @!P1 IMAD.MOV.U32 R34, RZ, RZ, R2 ;  /* 0x000000ffff229224 */ /* 0x001fe200078e0002 */
[----:B------:R-:W-:Y:S01]  /*43cc0*/  PRMT R84, RZ, 0x7610, R84 ;  /* 0x00007610ff547816 */ /* 0x000fe20000000054 */
[----:B------:R-:W4:Y:S01]  /*43cd0*/  LDL R2, [R1+0xac4] ;  /* 0x000ac40001027983 */ /* 0x000f220000100800 */
[----:B------:R-:W-:Y:S02]  /*43ce0*/  PRMT R33, RZ, 0x7610, R33 ;  /* 0x00007610ff217816 */ /* 0x000fe40000000021 */
[----:B------:R-:W-:Y:S01]  /*43cf0*/  PRMT R32, RZ, 0x7610, R32 ;  /* 0x00007610ff207816 */ /* 0x000fe20000000020 */
[----:B------:R-:W-:Y:S01]  /*43d00*/  @!P1 IMAD.MOV.U32 R35, RZ, RZ, R14 ;  /* 0x000000ffff239224 */ /* 0x000fe200078e000e */
[----:B------:R-:W-:Y:S02]  /*43d10*/  PRMT R82, RZ, 0x7610, R82 ;  /* 0x00007610ff527816 */ /* 0x000fe40000000052 */
[----:B------:R-:W-:-:S02]  /*43d20*/  PRMT R80, RZ, 0x7610, R80 ;  /* 0x00007610ff507816 */ /* 0x000fc40000000050 */
[----:B------:R-:W-:Y:S01]  /*43d30*/  PRMT R78, RZ, 0x7610, R78 ;  /* 0x00007610ff4e7816 */ /* 0x000fe2000000004e */
[----:B------:R0:W4:Y:S04]  /*43d40*/  @!P1 LDG.E.U8 R33, desc[UR20][R36.64] ;  /* 0x0000001424219981 */ /* 0x000128000c1e1100 */
[----:B------:R0:W4:Y:S01]  /*43d50*/  @!P1 LDG.E.U8 R32, desc[UR20][R34.64] ;  /* 0x0000001422209981 */ /* 0x000122000c1e1100 */
[----:B------:R-:W-:Y:S02]  /*43d60*/  PRMT R76, RZ, 0x7610, R76 ;  /* 0x00007610ff4c7816 */ /* 0x000fe4000000004c */
[----:B------:R-:W-:Y:S02]  /*43d70*/  PRMT R74, RZ, 0x7610, R74 ;  /* 0x00007610ff4a7816 */ /* 0x000fe4000000004a */
[----:B------:R-:W-:-:S02]  /*43d80*/  PRMT R72, RZ, 0x7610, R72 ;  /* 0x00007610ff487816 */ /* 0x000fc40000000048 */
[----:B------:R-:W-:Y:S02]  /*43d90*/  PRMT R70, RZ, 0x7610, R70 ;  /* 0x00007610ff467816 */ /* 0x000fe40000000046 */
[----:B------:R-:W-:Y:S02]  /*43da0*/  PRMT R68, RZ, 0x7610, R68 ;  /* 0x00007610ff447816 */ /* 0x000fe40000000044 */
[----:B------:R-:W-:Y:S02]  /*43db0*/  PRMT R66, RZ, 0x7610, R66 ;  /* 0x00007610ff427816 */ /* 0x000fe40000000042 */
[----:B------:R-:W-:Y:S02]  /*43dc0*/  PRMT R62, RZ, 0x7610, R62 ;  /* 0x00007610ff3e7816 */ /* 0x000fe4000000003e */
[----:B------:R-:W-:Y:S01]  /*43dd0*/  PRMT R60, RZ, 0x7610, R60 ;  /* 0x00007610ff3c7816 */ /* 0x000fe2000000003c */
[----:B0-----:R-:W-:Y:S02]  /*43de0*/  @!P1 IMAD.MOV.U32 R36, RZ, RZ, R8 ;  /* 0x000000ffff249224 */ /* 0x001fe400078e0008 */
[----:B------:R-:W-:Y:S01]  /*43df0*/  @!P1 IMAD.MOV.U32 R37, RZ, RZ, R9 ;  /* 0x000000ffff259224 */ /* 0x000fe200078e0009 */
[----:B------:R-:W4:Y:S04]  /*43e00*/  LDL R8, [R1+0xb38] ;  /* 0x000b380001087983 */ /* 0x000f280000100800 */
[----:B------:R-:W4:Y:S01]  /*43e10*/  LDL R9, [R1+0xb34] ;  /* 0x000b340001097983 */ /* 0x000f220000100800 */
[----:B------:R-:W-:Y:S01]  /*43e20*/  PRMT R35, RZ, 0x7610, R35 ;  /* 0x00007610ff237816 */ /* 0x000fe20000000023 */
[----:B---3--:R-:W-:-:S02]  /*43e30*/  @!P1 IMAD.MOV.U32 R39, RZ, RZ, R13 ;  /* 0x000000ffff279224 */ /* 0x008fc400078e000d */
[----:B------:R-:W-:Y:S01]  /*43e40*/  @!P1 IMAD.MOV.U32 R38, RZ, RZ, R12 ;  /* 0x000000ffff269224 */ /* 0x000fe200078e000c */
[----:B------:R-:W3:Y:S04]  /*43e50*/  LDL R13, [R1+0x364] ;  /* 0x00036400010d7983 */ /* 0x000ee80000100800 */
[----:B------:R-:W3:Y:S04]  /*43e60*/  LDL R12, [R1+0x368] ;  /* 0x00036800010c7983 */ /* 0x000ee80000100800 */
[----:B------:R-:W3:Y:S01]  /*43e70*/  @!P1 LDG.E.U8 R35, desc[UR20][R38.64] ;  /* 0x0000001426239981 */ /* 0x000ee2000c1e1100 */
[----:B------:R-:W-:-:S02]  /*43e80*/  PRMT R34, RZ, 0x7610, R34 ;  /* 0x00007610ff227816 */ /* 0x000fc40000000022 */
[----:B------:R-:W-:Y:S02]  /*43e90*/  PRMT R58, RZ, 0x7610, R58 ;  /* 0x00007610ff3a7816 */ /* 0x000fe4000000003a */
[----:B------:R-:W-:Y:S02]  /*43ea0*/  PRMT R52, RZ, 0x7610, R52 ;  /* 0x00007610ff347816 */ /* 0x000fe40000000034 */
[----:B------:R-:W-:Y:S02]  /*43eb0*/  PRMT R49, RZ, 0x7610, R49 ;  /* 0x00007610ff317816 */ /* 0x000fe40000000031 */
[----:B------:R-:W-:Y:S02]  /*43ec0*/  PRMT R51, RZ, 0x7610, R51 ;  /* 0x00007610ff337816 */ /* 0x000fe40000000033 */
[----:B------:R-:W-:Y:S01]  /*43ed0*/  PRMT R53, RZ, 0x7610, R53 ;  /* 0x00007610ff357816 */ /* 0x000fe20000000035 */
[----:B------:R0:W3:Y:S01]  /*43ee0*/  @!P1 LDG.E.U8 R34, desc[UR20][R36.64] ;  /* 0x0000001424229981 */ /* 0x0000e2000c1e1100 */
[----:B------:R-:W-:-:S02]  /*43ef0*/  PRMT R55, RZ, 0x7610, R55 ;  /* 0x00007610ff377816 */ /* 0x000fc40000000037 */
[----:B------:R-:W-:Y:S02]  /*43f00*/  PRMT R57, RZ, 0x7610, R57 ;  /* 0x00007610ff397816 */ /* 0x000fe40000000039 */
[----:B------:R-:W-:Y:S02]  /*43f10*/  PRMT R59, RZ, 0x7610, R59 ;  /* 0x00007610ff3b7816 */ /* 0x000fe4000000003b */
[----:B------:R-:W-:Y:S01]  /*43f20*/  PRMT R61, RZ, 0x7610, R61 ;  /* 0x00007610ff3d7816 */ /* 0x000fe2000000003d */
[----:B------:R-:W3:Y:S04]  /*43f30*/  LDL R15, [R1+0x48c] ;  /* 0x00048c00010f7983 */ /* 0x000ee80000100800 */
[----:B------:R-:W3:Y:S01]  /*43f40*/  LDL R14, [R1+0x490] ;  /* 0x00049000010e7983 */ /* 0x000ee20000100800 */
[----:B0-----:R-:W-:Y:S01]  /*43f50*/  PRMT R37, RZ, 0x7610, R37 ;  /* 0x00007610ff257816 */ /* 0x001fe20000000025 */
[----:B--2---:R-:W-:-:S02]  /*43f60*/  @!P1 IMAD.MOV.U32 R39, RZ, RZ, R7 ;  /* 0x000000ffff279224 */ /* 0x004fc400078e0007 */
[----:B------:R-:W2:Y:S01]  /*43f70*/  LDL R7, [R1+0x3a4] ;  /* 0x0003a40001077983 */ /* 0x000ea20000100800 */
[----:B------:R-:W-:-:S03]  /*43f80*/  @!P1 IMAD.MOV.U32 R38, RZ, RZ, R5 ;  /* 0x000000ffff269224 */ /* 0x000fc600078e0005 */
[----:B------:R-:W2:Y:S01]  /*43f90*/  LDL R5, [R1+0x3a8] ;  /* 0x0003a80001057983 */ /* 0x000ea20000100800 */
[----:B------:R-:W-:-:S03]  /*43fa0*/  @!P1 IMAD.MOV.U32 R40, RZ, RZ, R3 ;  /* 0x000000ffff289224 */ /* 0x000fc600078e0003 */
[----:B------:R-:W2:Y:S01]  /*43fb0*/  LDL R3, [R1+0x3e8] ;  /* 0x0003e80001037983 */ /* 0x000ea20000100800 */
[----:B------:R-:W-:-:S03]  /*43fc0*/  @!P1 IMAD.MOV.U32 R41, RZ, RZ, R4 ;  /* 0x000000ffff299224 */ /* 0x000fc600078e0004 */
[----:B------:R-:W2:Y:S04]  /*43fd0*/  LDL R4, [R1+0x3e4] ;  /* 0x0003e40001047983 */ /* 0x000ea80000100800 */
[----:B------:R0:W2:Y:S02]  /*43fe0*/  @!P1 LDG.E.U8 R37, desc[UR20][R40.64] ;  /* 0x0000001428259981 */ /* 0x0000a4000c1e1100 */
[----:B0-----:R-:W-:Y:S02]  /*43ff0*/  @!P1 IMAD.MOV.U32 R40, RZ, RZ, R0 ;  /* 0x000000ffff289224 */ /* 0x001fe400078e0000 */
[----:B------:R-:W2:Y:S01]  /*44000*/  LDL R0, [R1+0x448] ;  /* 0x0004480001007983 */ /* 0x000ea20000100800 */
[----:B----4-:R-:W-:-:S03]  /*44010*/  @!P1 IMAD.MOV.U32 R41, RZ, RZ, R2 ;  /* 0x000000ffff299224 */ /* 0x010fc600078e0002 */
[----:B------:R-:W4:Y:S01]  /*44020*/  LDL R2, [R1+0x444] ;  /* 0x0004440001027983 */ /* 0x000f220000100800 */
[----:B------:R-:W-:Y:S01]  /*44030*/  PRMT R36, RZ, 0x7610, R36 ;  /* 0x00007610ff247816 */ /* 0x000fe20000000024 */
[----:B------:R-:W-:Y:S02]  /*44040*/  @!P1 IMAD.MOV.U32 R42, RZ, RZ, R10 ;  /* 0x000000ffff2a9224 */ /* 0x000fe400078e000a */
[----:B------:R-:W-:Y:S01]  /*44050*/  @!P1 IMAD.MOV.U32 R43, RZ, RZ, R11 ;  /* 0x000000ffff2b9224 */ /* 0x000fe200078e000b */
[----:B------:R-:W4:Y:S04]  /*44060*/  LDL R10, [R1+0x488] ;  /* 0x00048800010a7983 */ /* 0x000f280000100800 */
[----:B------:R0:W4:Y:S04]  /*44070*/  @!P1 LDG.E.U8 R36, desc[UR20][R38.64] ;  /* 0x0000001426249981 */ /* 0x000128000c1e1100 */
[----:B------:R-:W4:Y:S01]  /*44080*/  LDL R11, [R1+0x484] ;  /* 0x00048400010b7983 */ /* 0x000f220000100800 */
[----:B0-----:R-:W-:-:S02]  /*44090*/  PRMT R38, RZ, 0x7610, R38 ;  /* 0x00007610ff267816 */ /* 0x001fc40000000026 */
[----:B------:R-:W-:-:S04]  /*440a0*/  PRMT R39, RZ, 0x7610, R39 ;  /* 0x00007610ff277816 */ /* 0x000fc80000000027 */
[----:B------:R0:W4:Y:S04]  /*440b0*/  @!P1 LDG.E.U8 R38, desc[UR20][R40.64] ;  /* 0x0000001428269981 */ /* 0x000128000c1e1100 */
[----:B------:R1:W4:Y:S01]  /*440c0*/  @!P1 LDG.E.U8 R39, desc[UR20][R42.64] ;  /* 0x000000142a279981 */ /* 0x000322000c1e1100 */
[----:B0-----:R-:W-:Y:S01]  /*440d0*/  PRMT R40, RZ, 0x7610, R40 ;  /* 0x00007610ff287816 */ /* 0x001fe20000000028 */
[----:B-1----:R-:W-:Y:S02]  /*440e0*/  @!P1 IMAD.MOV.U32 R42, RZ, RZ, R8 ;  /* 0x000000ffff2a9224 */ /* 0x002fe400078e0008 */
[----:B------:R-:W-:Y:S01]  /*440f0*/  @!P1 IMAD.MOV.U32 R43, RZ, RZ, R9 ;  /* 0x000000ffff2b9224 */ /* 0x000fe200078e0009 */
[----:B------:R-:W4:Y:S04]  /*44100*/  LDL R8, [R1+0x4c8] ;  /* 0x0004c80001087983 */ /* 0x000f280000100800 */
[----:B------:R-:W4:Y:S04]  /*44110*/  LDL R9, [R1+0x4c4] ;  /* 0x0004c40001097983 */ /* 0x000f280000100800 */
[----:B------:R3:W4:Y:S02]  /*44120*/  @!P1 LDG.E.U8 R40, desc[UR20][R42.64] ;  /* 0x000000142a289981 */ /* 0x000724000c1e1100 */
[----:B---3--:R-:W-:-:S02]  /*44130*/  @!P1 IMAD.MOV.U32 R42, RZ, RZ, R12 ;  /* 0x000000ffff2a9224 */ /* 0x008fc400078e000c */
[----:B------:R-:W-:Y:S01]  /*44140*/  @!P1 IMAD.MOV.U32 R43, RZ, RZ, R13 ;  /* 0x000000ffff2b9224 */ /* 0x000fe200078e000d */
[----:B------:R-:W3:Y:S04]  /*44150*/  LDL R12, [R1+0x508] ;  /* 0x00050800010c7983 */ /* 0x000ee80000100800 */
[----:B------:R-:W3:Y:S04]  /*44160*/  LDL R13, [R1+0x504] ;  /* 0x00050400010d7983 */ /* 0x000ee80000100800 */
[----:B------:R2:W3:Y:S02]  /*44170*/  @!P1 LDG.E.U8 R6, desc[UR20][R42.64] ;  /* 0x000000142a069981 */ /* 0x0004e4000c1e1100 */
[----:B--2---:R-:W-:-:S02]  /*44180*/  @!P1 IMAD.MOV.U32 R43, RZ, RZ, R7 ;  /* 0x000000ffff2b9224 */ /* 0x004fc400078e0007 */
[----:B------:R-:W2:Y:S01]  /*44190*/  LDL R7, [R1+0x544] ;  /* 0x0005440001077983 */ /* 0x000ea20000100800 */
[----:B------:R-:W-:-:S03]  /*441a0*/  @!P1 IMAD.MOV.U32 R42, RZ, RZ, R5 ;  /* 0x000000ffff2a9224 */ /* 0x000fc600078e0005 */
[----:B------:R-:W2:Y:S04]  /*441b0*/  LDL R5, [R1+0x548] ;  /* 0x0005480001057983 */ /* 0x000ea80000100800 */
[----:B------:R0:W2:Y:S02]  /*441c0*/  @!P1 LDG.E.U8 R64, desc[UR20][R42.64] ;  /* 0x000000142a409981 */ /* 0x0000a4000c1e1100 */
[----:B0-----:R-:W-:Y:S02]  /*441d0*/  @!P1 IMAD.MOV.U32 R42, RZ, RZ, R3 ;  /* 0x000000ffff2a9224 */ /* 0x001fe400078e0003 */
[----:B------:R-:W2:Y:S01]  /*441e0*/  LDL R3, [R1+0x588] ;  /* 0x0005880001037983 */ /* 0x000ea20000100800 */
[----:B------:R-:W-:-:S03]  /*441f0*/  @!P1 IMAD.MOV.U32 R43, RZ, RZ, R4 ;  /* 0x000000ffff2b9224 */ /* 0x000fc600078e0004 */
[----:B------:R-:W2:Y:S04]  /*44200*/  LDL R4, [R1+0x584] ;  /* 0x0005840001047983 */ /* 0x000ea80000100800 */
[----:B------:R0:W2:Y:S02]  /*44210*/  @!P1 LDG.E.U8 R92, desc[UR20][R42.64] ;  /* 0x000000142a5c9981 */ /* 0x0000a4000c1e1100 */
[----:B0-----:R-:W-:Y:S02]  /*44220*/  @!P1 IMAD.MOV.U32 R42, RZ, RZ, R0 ;  /* 0x000000ffff2a9224 */ /* 0x001fe400078e0000 */
        /* <DEDUP_REMOVED lines=76> */
[----:B------:R-:W-:Y:S01]  /*446f0*/  PRMT R41, RZ, 0x7610, R41 ;  /* 0x00007610ff297816 */ /* 0x000fe20000000029 */
[----:B------:R-:W3:Y:S04]  /*44700*/  LDL R13, [R1+0xa4c] ;  /* 0x000a4c00010d7983 */ /* 0x000ee80000100800 */
[----:B------:R2:W3:Y:S04]  /*44710*/  @!P1 LDG.E.U8 R58, desc[UR20][R42.64] ;  /* 0x000000142a3a9981 */ /* 0x0004e8000c1e1100 */
[----:B------:R-:W3:Y:S01]  /*44720*/  LDL R12, [R1+0xa50] ;  /* 0x000a5000010c7983 */ /* 0x000ee20000100800 */
[----:B--2---:R-:W-:-:S03]  /*44730*/  @!P1 IMAD.MOV.U32 R43, RZ, RZ, R7 ;  /* 0x000000ffff2b9224 */ /* 0x004fc600078e0007 */
[----:B------:R-:W2:Y:S01]  /*44740*/  LDL R7, [R1+0x98c] ;  /* 0x00098c0001077983 */ /* 0x000ea20000100800 */
[----:B------:R-:W-:-:S03]  /*44750*/  @!P1 IMAD.MOV.U32 R42, RZ, RZ, R5 ;  /* 0x000000ffff2a9224 */ /* 0x000fc600078e0005 */
[----:B------:R-:W3:Y:S04]  /*44760*/  LDL R5, [R1+0x990] ;  /* 0x0009900001057983 */ /* 0x000ee80000100800 */
[----:B------:R0:W3:Y:S02]  /*44770*/  @!P1 LDG.E.U8 R52, desc[UR20][R42.64] ;  /* 0x000000142a349981 */ /* 0x0000e4000c1e1100 */
[----:B0-----:R-:W-:Y:S02]  /*44780*/  @!P1 IMAD.MOV.U32 R42, RZ, RZ, R3 ;  /* 0x000000ffff2a9224 */ /* 0x001fe400078e0003 */
[----:B------:R-:W3:Y:S01]  /*44790*/  LDL R3, [R1+0x9d0] ;  /* 0x0009d00001037983 */ /* 0x000ee20000100800 */
[----:B------:R-:W-:-:S03]  /*447a0*/  @!P1 IMAD.MOV.U32 R43, RZ, RZ, R4 ;  /* 0x000000ffff2b9224 */ /* 0x000fc600078e0004 */
[----:B------:R-:W3:Y:S04]  /*447b0*/  LDL R4, [R1+0x9cc] ;  /* 0x0009cc0001047983 */ /* 0x000ee80000100800 */
[----:B------:R0:W3:Y:S01]  /*447c0*/  @!P1 LDG.E.U8 R41, desc[UR20][R42.64] ;  /* 0x000000142a299981 */ /* 0x0000e2000c1e1100 */
[----:B------:R-:W-:-:S03]  /*447d0*/  @!P1 IMAD.MOV.U32 R44, RZ, RZ, R0 ;  /* 0x000000ffff2c9224 */ /* 0x000fc600078e0000 */
[----:B------:R-:W3:Y:S01]  /*447e0*/  LDL R0, [R1+0xa10] ;  /* 0x000a100001007983 */ /* 0x000ee20000100800 */
[----:B----4-:R-:W-:-:S03]  /*447f0*/  @!P1 IMAD.MOV.U32 R45, RZ, RZ, R2 ;  /* 0x000000ffff2d9224 */ /* 0x010fc600078e0002 */
[----:B------:R-:W4:Y:S01]  /*44800*/  LDL R2, [R1+0xa0c] ;  /* 0x000a0c0001027983 */ /* 0x000f220000100800 */
[----:B0-----:R-:W-:Y:S02]  /*44810*/  PRMT R42, RZ, 0x7610, R42 ;  /* 0x00007610ff2a7816 */ /* 0x001fe4000000002a */
[----:B------:R-:W-:-:S04]  /*44820*/  PRMT R43, RZ, 0x7610, R43 ;  /* 0x00007610ff2b7816 */ /* 0x000fc8000000002b */
[----:B------:R0:W4:Y:S02]  /*44830*/  @!P1 LDG.E.U8 R42, desc[UR20][R44.64] ;  /* 0x000000142c2a9981 */ /* 0x000124000c1e1100 */
[----:B0-----:R-:W-:Y:S02]  /*44840*/  @!P1 IMAD.MOV.U32 R44, RZ, RZ, R10 ;  /* 0x000000ffff2c9224 */ /* 0x001fe400078e000a */
[----:B------:R-:W-:Y:S01]  /*44850*/  @!P1 IMAD.MOV.U32 R45, RZ, RZ, R11 ;  /* 0x000000ffff2d9224 */ /* 0x000fe200078e000b */
[----:B------:R-:W4:Y:S04]  /*44860*/  LDL R10, [R1+0xb40] ;  /* 0x000b4000010a7983 */ /* 0x000f280000100800 */
[----:B------:R-:W4:Y:S04]  /*44870*/  LDL R11, [R1+0xb3c] ;  /* 0x000b3c00010b7983 */ /* 0x000f280000100800 */
[----:B------:R0:W4:Y:S02]  /*44880*/  @!P1 LDG.E.U8 R43, desc[UR20][R44.64] ;  /* 0x000000142c2b9981 */ /* 0x000124000c1e1100 */
[----:B0-----:R-:W-:Y:S01]  /*44890*/  PRMT R44, RZ, 0x7610, R44 ;  /* 0x00007610ff2c7816 */ /* 0x001fe2000000002c */
[----:B------:R-:W-:-:S02]  /*448a0*/  @!P1 IMAD.MOV.U32 R46, RZ, RZ, R8 ;  /* 0x000000ffff2e9224 */ /* 0x000fc400078e0008 */
[----:B------:R-:W-:Y:S01]  /*448b0*/  @!P1 IMAD.MOV.U32 R47, RZ, RZ, R9 ;  /* 0x000000ffff2f9224 */ /* 0x000fe200078e0009 */
[----:B------:R-:W4:Y:S04]  /*448c0*/  LDL R8, [R1+0xa90] ;  /* 0x000a900001087983 */ /* 0x000f280000100800 */
[----:B------:R-:W4:Y:S04]  /*448d0*/  LDL R9, [R1+0xa8c] ;  /* 0x000a8c0001097983 */ /* 0x000f280000100800 */
[----:B------:R2:W4:Y:S01]  /*448e0*/  @!P1 LDG.E.U8 R44, desc[UR20][R46.64] ;  /* 0x000000142e2c9981 */ /* 0x000522000c1e1100 */
[----:B------:R-:W-:Y:S01]  /*448f0*/  PRMT R45, RZ, 0x7610, R45 ;  /* 0x00007610ff2d7816 */ /* 0x000fe2000000002d */
[----:B--2---:R-:W-:-:S02]  /*44900*/  @!P1 IMAD.MOV.U32 R47, RZ, RZ, R7 ;  /* 0x000000ffff2f9224 */ /* 0x004fc400078e0007 */
[----:B------:R-:W2:Y:S01]  /*44910*/  LDL R7, [R1+0xacc] ;  /* 0x000acc0001077983 */ /* 0x000ea20000100800 */
[----:B---3--:R-:W-:-:S03]  /*44920*/  @!P1 IMAD.MOV.U32 R46, RZ, RZ, R5 ;  /* 0x000000ffff2e9224 */ /* 0x008fc600078e0005 */
[----:B------:R-:W3:Y:S04]  /*44930*/  LDL R5, [R1+0xad0] ;  /* 0x000ad00001057983 */ /* 0x000ee80000100800 */
[----:B------:R0:W3:Y:S02]  /*44940*/  @!P1 LDG.E.U8 R45, desc[UR20][R46.64] ;  /* 0x000000142e2d9981 */ /* 0x0000e4000c1e1100 */
[----:B0-----:R-:W-:Y:S02]  /*44950*/  @!P1 IMAD.MOV.U32 R46, RZ, RZ, R3 ;  /* 0x000000ffff2e9224 */ /* 0x001fe400078e0003 */
[----:B------:R-:W3:Y:S01]  /*44960*/  LDL R3, [R1+0xb08] ;  /* 0x000b080001037983 */ /* 0x000ee20000100800 */
[----:B------:R-:W-:-:S03]  /*44970*/  @!P1 IMAD.MOV.U32 R47, RZ, RZ, R4 ;  /* 0x000000ffff2f9224 */ /* 0x000fc600078e0004 */
[----:B------:R-:W3:Y:S04]  /*44980*/  LDL R4, [R1+0xb04] ;  /* 0x000b040001047983 */ /* 0x000ee80000100800 */
[----:B------:R0:W3:Y:S02]  /*44990*/  @!P1 LDG.E.U8 R49, desc[UR20][R46.64] ;  /* 0x000000142e319981 */ /* 0x0000e4000c1e1100 */
[----:B0-----:R-:W-:Y:S02]  /*449a0*/  @!P1 IMAD.MOV.U32 R46, RZ, RZ, R0 ;  /* 0x000000ffff2e9224 */ /* 0x001fe400078e0000 */
[----:B------:R-:W3:Y:S01]  /*449b0*/  LDL R0, [R1+0x370] ;  /* 0x0003700001007983 */ /* 0x000ee20000100800 */
        /* <DEDUP_REMOVED lines=24> */
[----:B------:R-:W-:Y:S01]  /*44b40*/  @!P1 IMAD.MOV.U32 R47, RZ, RZ, R11 ;  /* 0x000000ffff2f9224 */ /* 0x000fe200078e000b */
[----:B------:R-:W-:Y:S01]  /*44b50*/  PRMT R63, RZ, 0x7610, R63 ;  /* 0x00007610ff3f7816 */ /* 0x000fe2000000003f */
[----:B------:R-:W3:Y:S04]  /*44b60*/  LDL R11, [R1+0x54c] ;  /* 0x00054c00010b7983 */ /* 0x000ee80000100800 */
[----:B------:R0:W3:Y:S04]  /*44b70*/  @!P1 LDG.E.U8 R61, desc[UR20][R46.64] ;  /* 0x000000142e3d9981 */ /* 0x0000e8000c1e1100 */
[----:B------:R-:W3:Y:S01]  /*44b80*/  LDL R10, [R1+0x550] ;  /* 0x00055000010a7983 */ /* 0x000ee20000100800 */
[----:B0-----:R-:W-:-:S03]  /*44b90*/  @!P1 IMAD.MOV.U32 R46, RZ, RZ, R0 ;  /* 0x000000ffff2e9224 */ /* 0x001fc600078e0000 */
[----:B------:R-:W3:Y:S01]  /*44ba0*/  LDL R0, [R1+0x4d0] ;  /* 0x0004d00001007983 */ /* 0x000ee20000100800 */
[----:B----4-:R-:W-:-:S03]  /*44bb0*/  @!P1 IMAD.MOV.U32 R47, RZ, RZ, R2 ;  /* 0x000000ffff2f9224 */ /* 0x010fc600078e0002 */
[----:B------:R-:W4:Y:S01]  /*44bc0*/  LDL R2, [R1+0x4cc] ;  /* 0x0004cc0001027983 */ /* 0x000f220000100800 */
[----:B------:R-:W-:-:S03]  /*44bd0*/  PRMT R65, RZ, 0x7610, R65 ;  /* 0x00007610ff417816 */ /* 0x000fc60000000041 */
[----:B------:R0:W4:Y:S02]  /*44be0*/  @!P1 LDG.E.U8 R63, desc[UR20][R46.64] ;  /* 0x000000142e3f9981 */ /* 0x000124000c1e1100 */
[----:B0-----:R-:W-:Y:S02]  /*44bf0*/  @!P1 IMAD.MOV.U32 R46, RZ, RZ, R8 ;  /* 0x000000ffff2e9224 */ /* 0x001fe400078e0008 */
[----:B------:R-:W-:Y:S01]  /*44c00*/  @!P1 IMAD.MOV.U32 R47, RZ, RZ, R9 ;  /* 0x000000ffff2f9224 */ /* 0x000fe200078e0009 */
[----:B------:R-:W4:Y:S04]  /*44c10*/  LDL R8, [R1+0x590] ;  /* 0x0005900001087983 */ /* 0x000f280000100800 */
[----:B------:R-:W4:Y:S04]  /*44c20*/  LDL R9, [R1+0x58c] ;  /* 0x00058c0001097983 */ /* 0x000f280000100800 */
[----:B------:R2:W4:Y:S01]  /*44c30*/  @!P1 LDG.E.U8 R65, desc[UR20][R46.64] ;  /* 0x000000142e419981 */ /* 0x000522000c1e1100 */
[----:B------:R-:W-:-:S02]  /*44c40*/  PRMT R67, RZ, 0x7610, R67 ;  /* 0x00007610ff437816 */ /* 0x000fc40000000043 */
[----:B------:R-:W-:Y:S02]  /*44c50*/  PRMT R69, RZ, 0x7610, R69 ;  /* 0x00007610ff457816 */ /* 0x000fe40000000045 */
[----:B------:R-:W-:Y:S01]  /*44c60*/  PRMT R71, RZ, 0x7610, R71 ;  /* 0x00007610ff477816 */ /* 0x000fe20000000047 */
[----:B--2---:R-:W-:Y:S02]  /*44c70*/  @!P1 IMAD.MOV.U32 R47, RZ, RZ, R7 ;  /* 0x000000ffff2f9224 */ /* 0x004fe400078e0007 */
        /* <DEDUP_REMOVED lines=10> */
[----:B------:R-:W-:-:S05]  /*44d20*/  @!P1 IMAD.MOV.U32 R47, RZ, RZ, R15 ;  /* 0x000000ffff2f9224 */ /* 0x000fca00078e000f */
[----:B------:R0:W3:Y:S02]  /*44d30*/  @!P1 LDG.E.U8 R71, desc[UR20][R46.64] ;  /* 0x000000142e479981 */ /* 0x0000e4000c1e1100 */
[----:B0-----:R-:W-:Y:S02]  /*44d40*/  @!P1 IMAD.MOV.U32 R46, RZ, RZ, R0 ;  /* 0x000000ffff2e9224 */ /* 0x001fe400078e0000 */
[----:B------:R-:W3:Y:S01]  /*44d50*/  LDL R0, [R1+0x650] ;  /* 0x0006500001007983 */ /* 0x000ee20000100800 */
[----:B----4-:R-:W-:-:S03]  /*44d60*/  @!P1 IMAD.MOV.U32 R47, RZ, RZ, R2 ;  /* 0x000000ffff2f9224 */ /* 0x010fc600078e0002 */
[----:B------:R-:W4:Y:S01]  /*44d70*/  LDL R2, [R1+0x64c] ;  /* 0x00064c0001027983 */ /* 0x000f220000100800 */
[----:B------:R-:W-:Y:S02]  /*44d80*/  PRMT R73, RZ, 0x7610, R73 ;  /* 0x00007610ff497816 */ /* 0x000fe40000000049 */
[----:B------:R-:W-:-:S04]  /*44d90*/  PRMT R75, RZ, 0x7610, R75 ;  /* 0x00007610ff4b7816 */ /* 0x000fc8000000004b */
[----:B------:R0:W4:Y:S01]  /*44da0*/  @!P1 LDG.E.U8 R73, desc[UR20][R46.64] ;  /* 0x000000142e499981 */ /* 0x000122000c1e1100 */
[----:B------:R-:W-:Y:S01]  /*44db0*/  PRMT R77, RZ, 0x7610, R77 ;  /* 0x00007610ff4d7816 */ /* 0x000fe2000000004d */
[----:B0-----:R-:W-:Y:S02]  /*44dc0*/  @!P1 IMAD.MOV.U32 R46, RZ, RZ, R12 ;  /* 0x000000ffff2e9224 */ /* 0x001fe400078e000c */
[----:B------:R-:W-:-:S05]  /*44dd0*/  @!P1 IMAD.MOV.U32 R47, RZ, RZ, R13 ;  /* 0x000000ffff2f9224 */ /* 0x000fca00078e000d */
[----:B------:R0:W4:Y:S01]  /*44de0*/  @!P1 LDG.E.U8 R75, desc[UR20][R46.64] ;  /* 0x000000142e4b9981 */ /* 0x000122000c1e1100 */
[----:B------:R-:W-:Y:S01]  /*44df0*/  PRMT R79, RZ, 0x7610, R79 ;  /* 0x00007610ff4f7816 */ /* 0x000fe2000000004f */
[----:B0-----:R-:W-:Y:S02]  /*44e00*/  @!P1 IMAD.MOV.U32 R46, RZ, RZ, R10 ;  /* 0x000000ffff2e9224 */ /* 0x001fe400078e000a */
[----:B------:R-:W-:-:S05]  /*44e10*/  @!P1 IMAD.MOV.U32 R47, RZ, RZ, R11 ;  /* 0x000000ffff2f9224 */ /* 0x000fca00078e000b */
[----:B------:R0:W4:Y:S02]  /*44e20*/  @!P1 LDG.E.U8 R77, desc[UR20][R46.64] ;  /* 0x000000142e4d9981 */ /* 0x000124000c1e1100 */
[----:B0-----:R-:W-:Y:S02]  /*44e30*/  @!P1 IMAD.MOV.U32 R46, RZ, RZ, R8 ;  /* 0x000000ffff2e9224 */ /* 0x001fe400078e0008 */
[----:B------:R-:W-:Y:S01]  /*44e40*/  @!P1 IMAD.MOV.U32 R47, RZ, RZ, R9 ;  /* 0x000000ffff2f9224 */ /* 0x000fe200078e0009 */
[----:B------:R-:W4:Y:S04]  /*44e50*/  LDL R8, [R1+0x690] ;  /* 0x0006900001087983 */ /* 0x000f280000100800 */
[----:B------:R-:W4:Y:S04]  /*44e60*/  LDL R9, [R1+0x68c] ;  /* 0x00068c0001097983 */ /* 0x000f280000100800 */
[----:B------:R2:W4:Y:S01]  /*44e70*/  @!P1 LDG.E.U8 R79, desc[UR20][R46.64] ;  /* 0x000000142e4f9981 */ /* 0x000522000c1e1100 */
[----:B------:R-:W-:-:S02]  /*44e80*/  PRMT R81, RZ, 0x7610, R81 ;  /* 0x00007610ff517816 */ /* 0x000fc40000000051 */
        /* <DEDUP_REMOVED lines=30> */
[----:B------:R-:W-:-:S02]  /*45070*/  PRMT R85, RZ, 0x7610, R85 ;  /* 0x00007610ff557816 */ /* 0x000fc40000000055 */
[----:B------:R-:W-:-:S04]  /*45080*/  PRMT R87, RZ, 0x7610, R87 ;  /* 0x00007610ff577816 */ /* 0x000fc80000000057 */
[----:B------:R0:W4:Y:S02]  /*45090*/  @!P1 LDG.E.U8 R85, desc[UR20][R46.64] ;  /* 0x000000142e559981 */ /* 0x000124000c1e1100 */
[----:B0-----:R-:W-:Y:S02]  /*450a0*/  @!P1 IMAD.MOV.U32 R46, RZ, RZ, R8 ;  /* 0x000000ffff2e9224 */ /* 0x001fe400078e0008 */
[----:B------:R-:W-:Y:S01]  /*450b0*/  @!P1 IMAD.MOV.U32 R47, RZ, RZ, R9 ;  /* 0x000000ffff2f9224 */ /* 0x000fe200078e0009 */
[----:B------:R-:W-:Y:S02]  /*450c0*/  PRMT R89, RZ, 0x7610, R89 ;  /* 0x00007610ff597816 */ /* 0x000fe40000000059 */
[----:B------:R-:W-:Y:S02]  /*450d0*/  PRMT R91, RZ, 0x7610, R91 ;  /* 0x00007610ff5b7816 */ /* 0x000fe4000000005b */
[----:B------:R-:W-:Y:S01]  /*450e0*/  PRMT R93, RZ, 0x7610, R93 ;  /* 0x00007610ff5d7816 */ /* 0x000fe2000000005d */
[----:B------:R-:W4:Y:S04]  /*450f0*/  LDL.LU R9, [R1+0x240] ;  /* 0x0002400001097983 */ /* 0x000f280000300800 */
[----:B------:R2:W4:Y:S04]  /*45100*/  @!P1 LDG.E.U8 R87, desc[UR20][R46.64] ;  /* 0x000000142e579981 */ /* 0x000528000c1e1100 */
[----:B------:R-:W4:Y:S01]  /*45110*/  LDL.LU R8, [R1+0x234] ;  /* 0x0002340001087983 */ /* 0x000f220000300800 */
[----:B--2---:R-:W-:-:S02]  /*45120*/  @!P1 IMAD.MOV.U32 R47, RZ, RZ, R7 ;  /* 0x000000ffff2f9224 */ /* 0x004fc400078e0007 */
[----:B------:R-:W0:Y:S01]  /*45130*/  S2R R7, SR_TID.X ;  /* 0x0000000000077919 */ /* 0x000e220000002100 */
[----:B---3--:R-:W-:-:S05]  /*45140*/  @!P1 IMAD.MOV.U32 R46, RZ, RZ, R5 ;  /* 0x000000ffff2e9224 */ /* 0x008fca00078e0005 */
[----:B------:R1:W2:Y:S02]  /*45150*/  @!P1 LDG.E.U8 R89, desc[UR20][R46.64] ;  /* 0x000000142e599981 */ /* 0x0002a4000c1e1100 */
[----:B-1----:R-:W-:Y:S01]  /*45160*/  @!P1 IMAD.MOV.U32 R47, RZ, RZ, R4 ;  /* 0x000000ffff2f9224 */ /* 0x002fe200078e0004 */
[----:B0-----:R-:W-:Y:S01]  /*45170*/  LOP3.LUT R7, R7, 0x7f, RZ, 0xc0, !PT ;  /* 0x0000007f07077812 */ /* 0x001fe200078ec0ff */
[----:B------:R-:W-:-:S03]  /*45180*/  @!P1 IMAD.MOV.U32 R46, RZ, RZ, R0 ;  /* 0x000000ffff2e9224 */ /* 0x000fc600078e0000 */
[----:B------:R-:W-:Y:S02]  /*45190*/  LOP3.LUT R0, R7, 0x60, RZ, 0x3c, !PT ;  /* 0x0000006007007812 */ /* 0x000fe400078e3cff */
[----:B------:R0:W3:Y:S04]  /*451a0*/  @!P1 LDG.E.U8 R91, desc[UR20][R46.64] ;  /* 0x000000142e5b9981 */ /* 0x0000e8000c1e1100 */
[----:B----4-:R-:W-:Y:S04]  /*451b0*/  STS.U8 [R0+UR9+0x11300], R21 ;  /* 0x0113001500007988 */ /* 0x010fe80008000009 */
[----:B------:R-:W-:Y:S04]  /*451c0*/  STS.U8 [R0+UR9+0x15300], R20 ;  /* 0x0153001400007988 */ /* 0x000fe80008000009 */
[----:B------:R-:W-:Y:S04]  /*451d0*/  STS.U8 [R0+UR9+0x11700], R19 ;  /* 0x0117001300007988 */ /* 0x000fe80008000009 */
[----:B------:R-:W-:Y:S04]  /*451e0*/  STS.U8 [R0+UR9+0x15700], R18 ;  /* 0x0157001200007988 */ /* 0x000fe80008000009 */
[----:B------:R-:W-:Y:S04]  /*451f0*/  STS.U8 [R0+UR9+0x11b00], R48 ;  /* 0x011b003000007988 */ /* 0x000fe80008000009 */
[----:B------:R-:W-:Y:S04]  /*45200*/  STS.U8 [R0+UR9+0x15b00], R56 ;  /* 0x015b003800007988 */ /* 0x000fe80008000009 */
[----:B------:R-:W-:Y:S01]  /*45210*/  STS.U8 [R0+UR9+0x11f00], R17 ;  /* 0x011f001100007988 */ /* 0x000fe20008000009 */
[----:B0-----:R-:W-:-:S02]  /*45220*/  @!P1 IMAD.MOV.U32 R46, RZ, RZ, R2 ;  /* 0x000000ffff2e9224 */ /* 0x001fc400078e0002 */
[----:B------:R-:W-:Y:S01]  /*45230*/  @!P1 IMAD.MOV.U32 R47, RZ, RZ, R3 ;  /* 0x000000ffff2f9224 */ /* 0x000fe200078e0003 */
[----:B------:R-:W-:Y:S04]  /*45240*/  STS.U8 [R0+UR9+0x15f00], R16 ;  /* 0x015f001000007988 */ /* 0x000fe80008000009 */
[----:B------:R0:W-:Y:S04]  /*45250*/  STS.U8 [R0+UR9+0x12300], R15 ;  /* 0x0123000f00007988 */ /* 0x0001e80008000009 */
[----:B------:R-:W-:Y:S04]  /*45260*/  STS.U8 [R0+UR9+0x16300], R14 ;  /* 0x0163000e00007988 */ /* 0x000fe80008000009 */
[----:B------:R-:W-:Y:S04]  /*45270*/  STS.U8 [R0+UR9+0x12700], R13 ;  /* 0x0127000d00007988 */ /* 0x000fe80008000009 */
[----:B------:R1:W4:Y:S04]  /*45280*/  @!P1 LDG.E.U8 R93, desc[UR20][R46.64] ;  /* 0x000000142e5d9981 */ /* 0x000328000c1e1100 */
[----:B------:R-:W-:Y:S04]  /*45290*/  STS.U8 [R0+UR9+0x16700], R12 ;  /* 0x0167000c00007988 */ /* 0x000fe80008000009 */
[----:B------:R-:W-:Y:S04]  /*452a0*/  STS.U8 [R0+UR9+0x12b00], R11 ;  /* 0x012b000b00007988 */ /* 0x000fe80008000009 */
[----:B------:R-:W-:Y:S04]  /*452b0*/  STS.U8 [R0+UR9+0x16b00], R10 ;  /* 0x016b000a00007988 */ /* 0x000fe80008000009 */
[----:B------:R0:W-:Y:S04]  /*452c0*/  STS.U8 [R0+UR9+0x12f00], R50 ;  /* 0x012f003200007988 */ /* 0x0001e80008000009 */
[----:B------:R-:W2:Y:S04]  /*452d0*/  LDL.LU R46, [R1+0x210] ;  /* 0x00021000012e7983 */ /* 0x000ea80000300800 */
[----:B------:R-:W3:Y:S04]  /*452e0*/  LDL.LU R47, [R1+0x1ec] ;  /* 0x0001ec00012f7983 */ /* 0x000ee80000300800 */
        /* <DEDUP_REMOVED lines=24> */
[----:B------:R1:W-:Y:S04]  /*45470*/  STS.U8 [R0+UR9+0x13300], R8 ;  /* 0x0133000800007988 */ /* 0x0003e80008000009 */
[----:B------:R-:W4:Y:S04]  /*45480*/  LDL.LU R10, [R1+0x25c] ;  /* 0x00025c00010a7983 */ /* 0x000f280000300800 */
[----:B0-----:R-:W4:Y:S04]  /*45490*/  LDL.LU R9, [R1+0x258] ;  /* 0x0002580001097983 */ /* 0x001f280000300800 */
[----:B-1----:R-:W4:Y:S04]  /*454a0*/  LDL.LU R8, [R1+0x24c] ;  /* 0x00024c0001087983 */ /* 0x002f280000300800 */
[----:B--2---:R-:W-:Y:S04]  /*454b0*/  STS.U8 [R0+UR9+0x17300], R46 ;  /* 0x0173002e00007988 */ /* 0x004fe80008000009 */
[----:B---3--:R-:W-:Y:S04]  /*454c0*/  STS.U8 [R0+UR9+0x13700], R47 ;  /* 0x0137002f00007988 */ /* 0x008fe80008000009 */
[----:B----4-:R-:W-:Y:S04]  /*454d0*/  STS.U8 [R0+UR9+0x17700], R54 ;  /* 0x0177003600007988 */ /* 0x010fe80008000009 */
[----:B------:R0:W-:Y:S04]  /*454e0*/  STS.U8 [R0+UR9+0x13b00], R15 ;  /* 0x013b000f00007988 */ /* 0x0001e80008000009 */
[----:B------:R1:W-:Y:S01]  /*454f0*/  STS.U8 [R0+UR9+0x17b00], R50 ;  /* 0x017b003200007988 */ /* 0x0003e20008000009 */
[----:B0-----:R-:W-:-:S03]  /*45500*/  LOP3.LUT R15, R7, 0x70, RZ, 0x3c, !PT ;  /* 0x00000070070f7812 */ /* 0x001fc600078e3cff */
[----:B------:R-:W2:Y:S04]  /*45510*/  LDL.LU R7, [R1+0x248] ;  /* 0x0002480001077983 */ /* 0x000ea80000300800 */
[----:B-1----:R-:W3:Y:S04]  /*45520*/  LDL.LU R50, [R1+0x23c] ;  /* 0x00023c0001327983 */ /* 0x002ee80000300800 */
[----:B------:R-:W-:Y:S04]  /*45530*/  STS.U8 [R0+UR9+0x13f00], R5 ;  /* 0x013f000500007988 */ /* 0x000fe80008000009 */
[----:B------:R-:W-:Y:S04]  /*45540*/  STS.U8 [R0+UR9+0x17f00], R3 ;  /* 0x017f000300007988 */ /* 0x000fe80008000009 */
[----:B------:R-:W-:Y:S04]  /*45550*/  STS.U8 [R15+UR9+0x10380], R2 ;  /* 0x010380020f007988 */ /* 0x000fe80008000009 */
[----:B------:R-:W-:Y:S04]  /*45560*/  STS.U8 [R15+UR9+0x14380], R4 ;  /* 0x014380040f007988 */ /* 0x000fe80008000009 */
[----:B------:R0:W-:Y:S04]  /*45570*/  STS.U8 [R15+UR9+0x10780], R25 ;  /* 0x010780190f007988 */ /* 0x0001e80008000009 */
[----:B------:R1:W-:Y:S04]  /*45580*/  STS.U8 [R15+UR9+0x14780], R24 ;  /* 0x014780180f007988 */ /* 0x0003e80008000009 */
[----:B------:R4:W-:Y:S04]  /*45590*/  STS.U8 [R15+UR9+0x10b80], R23 ;  /* 0x010b80170f007988 */ /* 0x0009e80008000009 */
[----:B------:R1:W-:Y:S04]  /*455a0*/  STS.U8 [R15+UR9+0x14b80], R22 ;  /* 0x014b80160f007988 */ /* 0x0003e80008000009 */
[----:B------:R4:W-:Y:S04]  /*455b0*/  STS.U8 [R15+UR9+0x10f80], R21 ;  /* 0x010f80150f007988 */ /* 0x0009e80008000009 */
[----:B0-----:R-:W3:Y:S04]  /*455c0*/  LDL.LU R25, [R1+0x238] ;  /* 0x0002380001197983 */ /* 0x001ee80000300800 */
[----:B-1----:R-:W3:Y:S04]  /*455d0*/  LDL.LU R24, [R1+0x204] ;  /* 0x0002040001187983 */ /* 0x002ee80000300800 */
[----:B----4-:R-:W4:Y:S04]  /*455e0*/  LDL.LU R23, [R1+0x1f8] ;  /* 0x0001f80001177983 */ /* 0x010f280000300800 */
[----:B------:R-:W4:Y:S04]  /*455f0*/  LDL.LU R22, [R1+0x1dc] ;  /* 0x0001dc0001167983 */ /* 0x000f280000300800 */
[----:B------:R-:W4:Y:S04]  /*45600*/  LDL.LU R21, [R1+0x1d0] ;  /* 0x0001d00001157983 */ /* 0x000f280000300800 */
[----:B------:R-:W4:Y:S04]  /*45610*/  LDL.LU R47, [R1+0x1ac] ;  /* 0x0001ac00012f7983 */ /* 0x000f280000300800 */
        /* <DEDUP_REMOVED lines=10> */
[----:B------:R1:W-:Y:S04]  /*456c0*/  STS.U8 [R15+UR9+0x16380], R11 ;  /* 0x0163800b0f007988 */ /* 0x0003e80008000009 */
[----:B0-----:R-:W4:Y:S04]  /*456d0*/  LDL.LU R17, [R1+0x1a0] ;  /* 0x0001a00001117983 */ /* 0x001f280000300800 */
[----:B-1----:R-:W4:Y:S04]  /*456e0*/  LDL.LU R16, [R1+0x184] ;  /* 0x0001840001107983 */ /* 0x002f280000300800 */
[----:B------:R-:W4:Y:S04]  /*456f0*/  LDL.LU R14, [R1+0x178] ;  /* 0x00017800010e7983 */ /* 0x000f280000300800 */
[----:B------:R-:W4:Y:S04]  /*45700*/  LDL.LU R13, [R1+0xf4] ;  /* 0x0000f400010d7983 */ /* 0x000f280000300800 */
[----:B------:R-:W4:Y:S04]  /*45710*/  LDL.LU R12, [R1+0xec] ;  /* 0x0000ec00010c7983 */ /* 0x000f280000300800 */
[----:B------:R0:W-:Y:S04]  /*45720*/  STS.U8 [R15+UR9+0x12780], R10 ;  /* 0x0127800a0f007988 */ /* 0x0001e80008000009 */
[----:B------:R-:W4:Y:S04]  /*45730*/  LDL.LU R11, [R1+0xe4] ;  /* 0x0000e400010b7983 */ /* 0x000f280000300800 */
[----:B------:R1:W-:Y:S04]  /*45740*/  STS.U8 [R15+UR9+0x16780], R9 ;  /* 0x016780090f007988 */ /* 0x0003e80008000009 */
[----:B------:R1:W-:Y:S04]  /*45750*/  STS.U8 [R15+UR9+0x12b80], R8 ;  /* 0x012b80080f007988 */ /* 0x0003e80008000009 */
[----:B0-----:R-:W4:Y:S04]  /*45760*/  LDL.LU R10, [R1+0xdc] ;  /* 0x0000dc00010a7983 */ /* 0x001f280000300800 */
[----:B-1----:R-:W4:Y:S04]  /*45770*/  LDL.LU R9, [R1+0xd4] ;  /* 0x0000d40001097983 */ /* 0x002f280000300800 */
[----:B------:R-:W4:Y:S04]  /*45780*/  LDL.LU R8, [R1+0xcc] ;  /* 0x0000cc0001087983 */ /* 0x000f280000300800 */
[----:B--2---:R0:W-:Y:S04]  /*45790*/  STS.U8 [R15+UR9+0x16b80], R7 ;  /* 0x016b80070f007988 */ /* 0x0041e80008000009 */
[----:B---3--:R1:W-:Y:S04]  /*457a0*/  STS.U8 [R15+UR9+0x12f80], R50 ;  /* 0x012f80320f007988 */ /* 0x0083e80008000009 */
[----:B0-----:R-:W2:Y:S04]  /*457b0*/  LDL.LU R7, [R1+0xc4] ;  /* 0x0000c40001077983 */ /* 0x001ea80000300800 */
[----:B-1----:R-:W3:Y:S04]  /*457c0*/  LDL.LU R50, [R1+0xbc] ;  /* 0x0000bc0001327983 */ /* 0x002ee80000300800 */
[----:B------:R-:W3:Y:S04]  /*457d0*/  LDL.LU R46, [R1+0xb4] ;  /* 0x0000b400012e7983 */ /* 0x000ee80000300800 */
[----:B------:R-:W3:Y:S04]  /*457e0*/  LDL.LU R54, [R1+0xac] ;  /* 0x0000ac0001367983 */ /* 0x000ee80000300800 */
[----:B------:R-:W3:Y:S04]  /*457f0*/  LDL.LU R5, [R1+0xa4] ;  /* 0x0000a40001057983 */ /* 0x000ee80000300800 */
[----:B------:R0:W-:Y:S04]  /*45800*/  STS.U8 [R15+UR9+0x16f80], R25 ;  /* 0x016f80190f007988 */ /* 0x0001e80008000009 */
[----:B------:R-:W-:Y:S04]  /*45810*/  STS.U8 [R15+UR9+0x13380], R24 ;  /* 0x013380180f007988 */ /* 0x000fe80008000009 */
[----:B----4-:R-:W-:Y:S04]  /*45820*/  STS.U8 [R15+UR9+0x17380], R23 ;  /* 0x017380170f007988 */ /* 0x010fe80008000009 */
[----:B------:R-:W4:Y:S04]  /*45830*/  LDL.LU R0, [R1+0x9c] ;  /* 0x00009c0001007983 */ /* 0x000f280000300800 */
[----:B------:R-:W-:Y:S04]  /*45840*/  STS.U8 [R15+UR9+0x13780], R22 ;  /* 0x013780160f007988 */ /* 0x000fe80008000009 */
[----:B------:R-:W-:Y:S04]  /*45850*/  STS.U8 [R15+UR9+0x17780], R21 ;  /* 0x017780150f007988 */ /* 0x000fe80008000009 */
[----:B------:R1:W-:Y:S04]  /*45860*/  STS.U8 [R15+UR9+0x13b80], R47 ;  /* 0x013b802f0f007988 */ /* 0x0003e80008000009 */
        /* <DEDUP_REMOVED lines=9> */
[----:B-1----:R-:W0:Y:S03]  /*45900*/  S2R R47, SR_TID.X ;  /* 0x00000000002f7919 */ /* 0x002e260000002100 */
[----:B------:R-:W4:Y:S04]  /*45910*/  LDL.LU R24, [R1+0x1798] ;  /* 0x0017980001187983 */ /* 0x000f280000300800 */
[----:B------:R-:W4:Y:S04]  /*45920*/  LDL.LU R23, [R1+0x1794] ;  /* 0x0017940001177983 */ /* 0x000f280000300800 */
[----:B------:R-:W4:Y:S04]  /*45930*/  LDL.LU R22, [R1+0x1790] ;  /* 0x0017900001167983 */ /* 0x000f280000300800 */
[----:B------:R-:W4:Y:S04]  /*45940*/  LDL.LU R21, [R1+0x178c] ;  /* 0x00178c0001157983 */ /* 0x000f280000300800 */
[----:B------:R1:W-:Y:S04]  /*45950*/  STS.U8 [R15+UR9+0x17b80], R17 ;  /* 0x017b80110f007988 */ /* 0x0003e80008000009 */
[----:B------:R0:W-:Y:S04]  /*45960*/  STS.U8 [R15+UR9+0x13f80], R16 ;  /* 0x013f80100f007988 */ /* 0x0001e80008000009 */
[----:B------:R0:W-:Y:S04]  /*45970*/  STS.U8 [R15+UR9+0x17f80], R14 ;  /* 0x017f800e0f007988 */ /* 0x0001e80008000009 */
[----:B-1----:R-:W4:Y:S04]  /*45980*/  LDL.LU R17, [R1+0x1788] ;  /* 0x0017880001117983 */ /* 0x002f280000300800 */
[----:B0-----:R-:W4:Y:S04]  /*45990*/  LDL.LU R16, [R1+0x1784] ;  /* 0x0017840001107983 */ /* 0x001f280000300800 */
[----:B------:R-:W4:Y:S04]  /*459a0*/  LDL.LU R15, [R1+0x1780] ;  /* 0x00178000010f7983 */ /* 0x000f280000300800 */
[----:B------:R-:W4:Y:S01]  /*459b0*/  LDL.LU R14, [R1+0x177c] ;  /* 0x00177c00010e7983 */ /* 0x000f220000300800 */
[----:B------:R-:W-:-:S05]  /*459c0*/  LOP3.LUT R47, R47, 0x7f, RZ, 0xc0, !PT ;  /* 0x0000007f2f2f7812 */ /* 0x000fca00078ec0ff */
        /* <DEDUP_REMOVED lines=11> */
[----:B------:R-:W4:Y:S04]  /*45a80*/  LDL.LU R8, [R1+0x1764] ;  /* 0x0017640001087983 */ /* 0x000f280000300800 */
[----:B--2---:R0:W-:Y:S04]  /*45a90*/  STS.U8 [R47+UR9+0x19800], R7 ;  /* 0x019800072f007988 */ /* 0x0041e80008000009 */
[----:B---3--:R1:W-:Y:S04]  /*45aa0*/  STS.U8 [R47+UR9+0x19c00], R50 ;  /* 0x019c00322f007988 */ /* 0x0083e80008000009 */
[----:B0-----:R-:W2:Y:S04]  /*45ab0*/  LDL.LU R7, [R1+0x1760] ;  /* 0x0017600001077983 */ /* 0x001ea80000300800 */
[----:B-1----:R-:W3:Y:S04]  /*45ac0*/  LDL.LU R50, [R1+0x175c] ;  /* 0x00175c0001327983 */ /* 0x002ee80000300800 */
[----:B------:R-:W-:Y:S04]  /*45ad0*/  STS.U8 [R47+UR9+0x1a000], R46 ;  /* 0x01a0002e2f007988 */ /* 0x000fe80008000009 */
[----:B------:R-:W-:Y:S04]  /*45ae0*/  STS.U8 [R47+UR9+0x1a400], R54 ;  /* 0x01a400362f007988 */ /* 0x000fe80008000009 */
[----:B------:R-:W-:Y:S04]  /*45af0*/  STS.U8 [R47+UR9+0x1a800], R5 ;  /* 0x01a800052f007988 */ /* 0x000fe80008000009 */
[----:B----4-:R-:W-:Y:S04]  /*45b00*/  STS.U8 [R47+UR9+0x1ac00], R0 ;  /* 0x01ac00002f007988 */ /* 0x010fe80008000009 */
        /* <DEDUP_REMOVED lines=8> */
[----:B0-----:R-:W2:Y:S04]  /*45b90*/  LDL.LU R20, [R1+0xf0] ;  /* 0x0000f00001147983 */ /* 0x001ea80000300800 */
[----:B-1----:R-:W2:Y:S04]  /*45ba0*/  LDL.LU R19, [R1+0xe8] ;  /* 0x0000e80001137983 */ /* 0x002ea80000300800 */
[----:B----4-:R-:W4:Y:S04]  /*45bb0*/  LDL.LU R18, [R1+0xe0] ;  /* 0x0000e00001127983 */ /* 0x010f280000300800 */
[----:B------:R-:W4:Y:S04]  /*45bc0*/  LDL.LU R48, [R1+0xd8] ;  /* 0x0000d80001307983 */ /* 0x000f280000300800 */
[----:B------:R-:W4:Y:S04]  /*45bd0*/  LDL.LU R56, [R1+0xd0] ;  /* 0x0000d00001387983 */ /* 0x000f280000300800 */
[----:B------:R-:W4:Y:S04]  /*45be0*/  LDL.LU R5, [R1+0x80] ;  /* 0x0000800001057983 */ /* 0x000f280000300800 */
[----:B------:R-:W4:Y:S04]  /*45bf0*/  LDL.LU R0, [R1+0x40] ;  /* 0x0000400001007983 */ /* 0x000f280000300800 */
[----:B------:R-:W4:Y:S04]  /*45c00*/  LDL.LU R3, [R1+0x34] ;  /* 0x0000340001037983 */ /* 0x000f280000300800 */
[----:B------:R-:W4:Y:S04]  /*45c10*/  LDL.LU R2, [R1+0x28] ;  /* 0x0000280001027983 */ /* 0x000f280000300800 */
[----:B------:R-:W4:Y:S01]  /*45c20*/  LDL.LU R4, [R1+0x1c] ;  /* 0x00001c0001047983 */ /* 0x000f220000300800 */
[----:B------:R-:W0:Y:S03]  /*45c30*/  S2R R54, SR_TID.X ;  /* 0x0000000000367919 */ /* 0x000e260000002100 */
[----:B---3--:R-:W-:Y:S04]  /*45c40*/  STS.U8 [R47+UR9+0x1d000], R50 ;  /* 0x01d000322f007988 */ /* 0x008fe80008000009 */
[----:B--2---:R-:W-:Y:S04]  /*45c50*/  STS.U8 [R47+UR9+0x1d400], R7 ;  /* 0x01d400072f007988 */ /* 0x004fe80008000009 */
[----:B------:R1:W-:Y:S04]  /*45c60*/  STS.U8 [R47+UR9+0x1d800], R8 ;  /* 0x01d800082f007988 */ /* 0x0003e80008000009 */
[----:B------:R2:W-:Y:S04]  /*45c70*/  STS.U8 [R47+UR9+0x1dc00], R9 ;  /* 0x01dc00092f007988 */ /* 0x0005e80008000009 */
[----:B------:R3:W-:Y:S04]  /*45c80*/  STS.U8 [R47+UR9+0x1e000], R10 ;  /* 0x01e0000a2f007988 */ /* 0x0007e80008000009 */
[----:B------:R0:W-:Y:S04]  /*45c90*/  STS.U8 [R47+UR9+0x1e400], R11 ;  /* 0x01e4000b2f007988 */ /* 0x0001e80008000009 */
[----:B------:R0:W-:Y:S04]  /*45ca0*/  STS.U8 [R47+UR9+0x1e800], R12 ;  /* 0x01e8000c2f007988 */ /* 0x0001e80008000009 */
[----:B------:R0:W-:Y:S04]  /*45cb0*/  STS.U8 [R47+UR9+0x1ec00], R13 ;  /* 0x01ec000d2f007988 */ /* 0x0001e80008000009 */
[----:B------:R-:W-:Y:S04]  /*45cc0*/  STS.U8 [R47+UR9+0x1f000], R14 ;  /* 0x01f0000e2f007988 */ /* 0x000fe80008000009 */
[----:B-1----:R-:W4:Y:S04]  /*45cd0*/  LDL.LU R8, [R1+0x90] ;  /* 0x0000900001087983 */ /* 0x002f280000300800 */
[----:B--2---:R-:W2:Y:S04]  /*45ce0*/  LDL.LU R9, [R1+0x98] ;  /* 0x0000980001097983 */ /* 0x004ea80000300800 */
[----:B---3--:R-:W3:Y:S04]  /*45cf0*/  LDL.LU R10, [R1+0xa0] ;  /* 0x0000a000010a7983 */ /* 0x008ee80000300800 */
[----:B0-----:R-:W2:Y:S04]  /*45d00*/  LDL.LU R11, [R1+0xa8] ;  /* 0x0000a800010b7983 */ /* 0x001ea80000300800 */
[----:B------:R-:W2:Y:S04]  /*45d10*/  LDL.LU R12, [R1+0xb0] ;  /* 0x0000b000010c7983 */ /* 0x000ea80000300800 */
[----:B------:R-:W2:Y:S04]  /*45d20*/  LDL.LU R13, [R1+0xb8] ;  /* 0x0000b800010d7983 */ /* 0x000ea80000300800 */
[----:B------:R-:W-:Y:S04]  /*45d30*/  STS.U8 [R47+UR9+0x1f400], R15 ;  /* 0x01f4000f2f007988 */ /* 0x000fe80008000009 */
[----:B------:R-:W2:Y:S04]  /*45d40*/  LDL.LU R46, [R1+0x10] ;  /* 0x00001000012e7983 */ /* 0x000ea80000300800 */
[----:B------:R0:W-:Y:S04]  /*45d50*/  STS.U8 [R47+UR9+0x1f800], R16 ;  /* 0x01f800102f007988 */ /* 0x0001e80008000009 */
[----:B------:R1:W-:Y:S04]  /*45d60*/  STS.U8 [R47+UR9+0x1fc00], R17 ;  /* 0x01fc00112f007988 */ /* 0x0003e80008000009 */
[----:B0-----:R-:W2:Y:S04]  /*45d70*/  LDL.LU R16, [R1+0xc0] ;  /* 0x0000c00001107983 */ /* 0x001ea80000300800 */
[----:B-1----:R-:W2:Y:S01]  /*45d80*/  LDL.LU R17, [R1+0xc8] ;  /* 0x0000c80001117983 */ /* 0x002ea20000300800 */
[----:B------:R-:W-:-:S04]  /*45d90*/  LOP3.LUT R54, R54, 0x7f, RZ, 0xc0, !PT ;  /* 0x0000007f36367812 */ /* 0x000fc800078ec0ff */
[----:B------:R-:W-:-:S05]  /*45da0*/  LOP3.LUT R54, R54, 0x10, RZ, 0x3c, !PT ;  /* 0x0000001036367812 */ /* 0x000fca00078e3cff */
[----:B------:R0:W-:Y:S04]  /*45db0*/  STS.U8 [R54+UR9+0x18080], R20 ;  /* 0x0180801436007988 */ /* 0x0001e80008000009 */
[----:B------:R1:W-:Y:S04]  /*45dc0*/  STS.U8 [R54+UR9+0x18480], R19 ;  /* 0x0184801336007988 */ /* 0x0003e80008000009 */
[----:B----4-:R4:W-:Y:S04]  /*45dd0*/  STS.U8 [R54+UR9+0x18880], R18 ;  /* 0x0188801236007988 */ /* 0x0109e80008000009 */
[----:B------:R1:W-:Y:S04]  /*45de0*/  STS.U8 [R54+UR9+0x18c80], R48 ;  /* 0x018c803036007988 */ /* 0x0003e80008000009 */
[----:B------:R4:W-:Y:S04]  /*45df0*/  STS.U8 [R54+UR9+0x19080], R56 ;  /* 0x0190803836007988 */ /* 0x0009e80008000009 */
[----:B0-----:R-:W3:Y:S04]  /*45e00*/  LDL.LU R20, [R1+0x1758] ;  /* 0x0017580001147983 */ /* 0x001ee80000300800 */
[----:B-1----:R-:W3:Y:S04]  /*45e10*/  LDL.LU R19, [R1+0x1754] ;  /* 0x0017540001137983 */ /* 0x002ee80000300800 */
[----:B----4-:R-:W4:Y:S04]  /*45e20*/  LDL.LU R18, [R1+0x1750] ;  /* 0x0017500001127983 */ /* 0x010f280000300800 */
[----:B------:R-:W4:Y:S04]  /*45e30*/  LDL.LU R48, [R1+0x174c] ;  /* 0x00174c0001307983 */ /* 0x000f280000300800 */
[----:B------:R-:W4:Y:S04]  /*45e40*/  LDL.LU R56, [R1+0x1748] ;  /* 0x0017480001387983 */ /* 0x000f280000300800 */
[----:B--2---:R-:W-:Y:S04]  /*45e50*/  STS.U8 [R54+UR9+0x19480], R17 ;  /* 0x0194801136007988 */ /* 0x004fe80008000009 */
[----:B------:R-:W-:Y:S04]  /*45e60*/  STS.U8 [R54+UR9+0x19880], R16 ;  /* 0x0198801036007988 */ /* 0x000fe80008000009 */
[----:B------:R-:W-:Y:S04]  /*45e70*/  STS.U8 [R54+UR9+0x19c80], R13 ;  /* 0x019c800d36007988 */ /* 0x000fe80008000009 */
[----:B------:R-:W-:Y:S04]  /*45e80*/  STS.U8 [R54+UR9+0x1a080], R12 ;  /* 0x01a0800c36007988 */ /* 0x000fe80008000009 */
[----:B------:R-:W-:Y:S04]  /*45e90*/  STS.U8 [R54+UR9+0x1a480], R11 ;  /* 0x01a4800b36007988 */ /* 0x000fe80008000009 */
[----:B---3--:R-:W-:Y:S04]  /*45ea0*/  STS.U8 [R54+UR9+0x1a880], R10 ;  /* 0x01a8800a36007988 */ /* 0x008fe80008000009 */
[----:B------:R-:W-:Y:S04]  /*45eb0*/  STS.U8 [R54+UR9+0x1ac80], R9 ;  /* 0x01ac800936007988 */ /* 0x000fe80008000009 */
[----:B------:R-:W-:Y:S04]  /*45ec0*/  STS.U8 [R54+UR9+0x1b080], R8 ;  /* 0x01b0800836007988 */ /* 0x000fe80008000009 */
[----:B------:R0:W-:Y:S04]  /*45ed0*/  STS.U8 [R54+UR9+0x1b480], R5 ;  /* 0x01b4800536007988 */ /* 0x0001e80008000009 */
[----:B------:R1:W-:Y:S04]  /*45ee0*/  STS.U8 [R54+UR9+0x1b880], R0 ;  /* 0x01b8800036007988 */ /* 0x0003e80008000009 */
[----:B------:R2:W-:Y:S04]  /*45ef0*/  STS.U8 [R54+UR9+0x1bc80], R3 ;  /* 0x01bc800336007988 */ /* 0x0005e80008000009 */
[----:B------:R3:W-:Y:S04]  /*45f00*/  STS.U8 [R54+UR9+0x1c080], R2 ;  /* 0x01c0800236007988 */ /* 0x0007e80008000009 */
[----:B------:R2:W-:Y:S04]  /*45f10*/  STS.U8 [R54+UR9+0x1c480], R4 ;  /* 0x01c4800436007988 */ /* 0x0005e80008000009 */
[----:B0-----:R-:W4:Y:S04]  /*45f20*/  LDL.LU R5, [R1+0x7c] ;  /* 0x00007c0001057983 */ /* 0x001f280000300800 */
[----:B-1----:R-:W4:Y:S04]  /*45f30*/  LDL.LU R0, [R1+0x78] ;  /* 0x0000780001007983 */ /* 0x002f280000300800 */
[----:B--2---:R-:W2:Y:S04]  /*45f40*/  LDL.LU R3, [R1+0x74] ;  /* 0x0000740001037983 */ /* 0x004ea80000300800 */
[----:B---3--:R-:W3:Y:S04]  /*45f50*/  LDL.LU R2, [R1+0x70] ;  /* 0x0000700001027983 */ /* 0x008ee80000300800 */
[----:B------:R-:W3:Y:S04]  /*45f60*/  LDL.LU R4, [R1+0x6c] ;  /* 0x00006c0001047983 */ /* 0x000ee80000300800 */
[----:B------:R0:W-:Y:S04]  /*45f70*/  STS.U8 [R54+UR9+0x1c880], R46 ;  /* 0x01c8802e36007988 */ /* 0x0001e80008000009 */
[----:B------:R-:W3:Y:S01]  /*45f80*/  LDL.LU R17, [R1+0x60] ;  /* 0x0000600001117983 */ /* 0x000ee20000300800 */
[----:B0-----:R-:W0:Y:S03]  /*45f90*/  S2R R46, SR_TID.X ;  /* 0x00000000002e7919 */ /* 0x001e260000002100 */
[----:B----4-:R-:W-:Y:S04]  /*45fa0*/  STS.U8 [R54+UR9+0x1cc80], R56 ;  /* 0x01cc803836007988 */ /* 0x010fe80008000009 */
[----:B------:R-:W-:Y:S04]  /*45fb0*/  STS.U8 [R54+UR9+0x1d080], R48 ;  /* 0x01d0803036007988 */ /* 0x000fe80008000009 */
[----:B------:R-:W4:Y:S04]  /*45fc0*/  LDL.LU R16, [R1+0x5c] ;  /* 0x00005c0001107983 */ /* 0x000f280000300800 */
[----:B------:R-:W-:Y:S04]  /*45fd0*/  STS.U8 [R54+UR9+0x1d480], R18 ;  /* 0x01d4801236007988 */ /* 0x000fe80008000009 */
[----:B------:R-:W4:Y:S04]  /*45fe0*/  LDL.LU R13, [R1+0x58] ;  /* 0x00005800010d7983 */ /* 0x000f280000300800 */
[----:B------:R-:W-:Y:S04]  /*45ff0*/  STS.U8 [R54+UR9+0x1d880], R19 ;  /* 0x01d8801336007988 */ /* 0x000fe80008000009 */
[----:B------:R-:W4:Y:S04]  /*46000*/  LDL.LU R12, [R1+0x54] ;  /* 0x00005400010c7983 */ /* 0x000f280000300800 */
[----:B------:R1:W-:Y:S04]  /*46010*/  STS.U8 [R54+UR9+0x1dc80], R20 ;  /* 0x01dc801436007988 */ /* 0x0003e80008000009 */
[----:B------:R-:W4:Y:S04]  /*46020*/  LDL.LU R11, [R1+0x50] ;  /* 0x00005000010b7983 */ /* 0x000f280000300800 */
[----:B------:R0:W-:Y:S04]  /*46030*/  STS.U8 [R54+UR9+0x1e080], R21 ;  /* 0x01e0801536007988 */ /* 0x0001e80008000009 */
[----:B------:R-:W4:Y:S04]  /*46040*/  LDL.LU R10, [R1+0x4c] ;  /* 0x00004c00010a7983 */ /* 0x000f280000300800 */
[----:B------:R-:W-:Y:S04]  /*46050*/  STS.U8 [R54+UR9+0x1e480], R22 ;  /* 0x01e4801636007988 */ /* 0x000fe80008000009 */
[----:B------:R-:W4:Y:S04]  /*46060*/  LDL.LU R9, [R1+0x48] ;  /* 0x0000480001097983 */ /* 0x000f280000300800 */
[----:B------:R-:W-:Y:S04]  /*46070*/  STS.U8 [R54+UR9+0x1e880], R23 ;  /* 0x01e8801736007988 */ /* 0x000fe80008000009 */
[----:B------:R-:W-:Y:S04]  /*46080*/  STS.U8 [R54+UR9+0x1ec80], R24 ;  /* 0x01ec801836007988 */ /* 0x000fe80008000009 */
[----:B------:R-:W-:Y:S04]  /*46090*/  STS.U8 [R54+UR9+0x1f080], R25 ;  /* 0x01f0801936007988 */ /* 0x000fe80008000009 */
[----:B-1----:R-:W4:Y:S04]  /*460a0*/  LDL.LU R20, [R1+0x64] ;  /* 0x0000640001147983 */ /* 0x002f280000300800 */
[----:B0-----:R-:W4:Y:S04]  /*460b0*/  LDL.LU R21, [R1+0x68] ;  /* 0x0000680001157983 */ /* 0x001f280000300800 */
[----:B------:R-:W-:Y:S04]  /*460c0*/  STS.U8 [R54+UR9+0x1f480], R26 ;  /* 0x01f4801a36007988 */ /* 0x000fe80008000009 */
[----:B------:R-:W-:Y:S04]  /*460d0*/  STS.U8 [R54+UR9+0x1f880], R27 ;  /* 0x01f8801b36007988 */ /* 0x000fe80008000009 */
[----:B------:R0:W-:Y:S01]  /*460e0*/  STS.U8 [R54+UR9+0x1fc80], R28 ;  /* 0x01fc801c36007988 */ /* 0x0001e20008000009 */
[----:B------:R-:W-:-:S03]  /*460f0*/  LOP3.LUT R46, R46, 0x7f, RZ, 0xc0, !PT ;  /* 0x0000007f2e2e7812 */ /* 0x000fc600078ec0ff */
[----:B0-----:R-:W4:Y:S01]  /*46100*/  LDL.LU R54, [R1+0x1744] ;  /* 0x0017440001367983 */ /* 0x001f220000300800 */
[----:B------:R-:W-:-:S05]  /*46110*/  LOP3.LUT R8, R46, 0x20, RZ, 0x3c, !PT ;  /* 0x000000202e087812 */ /* 0x000fca00078e3cff */
[----:B------:R0:W-:Y:S04]  /*46120*/  STS.U8 [R8+UR9+0x18100], R5 ;  /* 0x0181000508007988 */ /* 0x0001e80008000009 */
[----:B------:R1:W-:Y:S04]  /*46130*/  STS.U8 [R8+UR9+0x18500], R0 ;  /* 0x0185000008007988 */ /* 0x0003e80008000009 */
[----:B--2---:R2:W-:Y:S04]  /*46140*/  STS.U8 [R8+UR9+0x18900], R3 ;  /* 0x0189000308007988 */ /* 0x0045e80008000009 */
[----:B---3--:R3:W-:Y:S04]  /*46150*/  STS.U8 [R8+UR9+0x18d00], R2 ;  /* 0x018d000208007988 */ /* 0x0087e80008000009 */
[----:B------:R2:W-:Y:S04]  /*46160*/  STS.U8 [R8+UR9+0x19100], R4 ;  /* 0x0191000408007988 */ /* 0x0005e80008000009 */
[----:B0-----:R-:W4:Y:S04]  /*46170*/  LDL.LU R5, [R1+0x1740] ;  /* 0x0017400001057983 */ /* 0x001f280000300800 */
[----:B-1----:R-:W4:Y:S04]  /*46180*/  LDL.LU R0, [R1+0x173c] ;  /* 0x00173c0001007983 */ /* 0x002f280000300800 */
[----:B--2---:R-:W2:Y:S04]  /*46190*/  LDL.LU R3, [R1+0x1738] ;  /* 0x0017380001037983 */ /* 0x004ea80000300800 */
[----:B---3--:R-:W3:Y:S04]  /*461a0*/  LDL.LU R2, [R1+0x1734] ;  /* 0x0017340001027983 */ /* 0x008ee80000300800 */
[----:B------:R-:W2:Y:S04]  /*461b0*/  LDL.LU R4, [R1+0x1730] ;  /* 0x0017300001047983 */ /* 0x000ea80000300800 */
        /* <DEDUP_REMOVED lines=10> */
[----:B--2---:R0:W-:Y:S04]  /*46260*/  STS.U8 [R8+UR9+0x1b900], R4 ;  /* 0x01b9000408007988 */ /* 0x0041e80008000009 */
[----:B---3--:R1:W-:Y:S04]  /*46270*/  STS.U8 [R8+UR9+0x1bd00], R2 ;  /* 0x01bd000208007988 */ /* 0x0083e80008000009 */
[----:B------:R2:W-:Y:S04]  /*46280*/  STS.U8 [R8+UR9+0x1c100], R3 ;  /* 0x01c1000308007988 */ /* 0x0005e80008000009 */
[----:B------:R3:W-:Y:S04]  /*46290*/  STS.U8 [R8+UR9+0x1c500], R0 ;  /* 0x01c5000008007988 */ /* 0x0007e80008000009 */
        /* <DEDUP_REMOVED lines=10> */
[----:B0-----:R-:W4:Y:S04]  /*46340*/  LDL.LU R4, [R1+0x172c] ;  /* 0x00172c0001047983 */ /* 0x001f280000300800 */
[----:B------:R-:W-:Y:S04]  /*46350*/  STS.U8 [R8+UR9+0x1f100], R37 ;  /* 0x01f1002508007988 */ /* 0x000fe80008000009 */
[----:B-1----:R-:W4:Y:S04]  /*46360*/  LDL.LU R2, [R1+0x1728] ;  /* 0x0017280001027983 */ /* 0x002f280000300800 */
[----:B------:R-:W-:Y:S04]  /*46370*/  STS.U8 [R8+UR9+0x1f500], R38 ;  /* 0x01f5002608007988 */ /* 0x000fe80008000009 */
[----:B--2---:R-:W2:Y:S04]  /*46380*/  LDL.LU R3, [R1+0x1724] ;  /* 0x0017240001037983 */ /* 0x004ea80000300800 */
[----:B------:R-:W-:Y:S04]  /*46390*/  STS.U8 [R8+UR9+0x1f900], R39 ;  /* 0x01f9002708007988 */ /* 0x000fe80008000009 */
[----:B---3--:R-:W3:Y:S04]  /*463a0*/  LDL.LU R0, [R1+0x1720] ;  /* 0x0017200001007983 */ /* 0x008ee80000300800 */
[----:B------:R-:W-:Y:S04]  /*463b0*/  STS.U8 [R8+UR9+0x1fd00], R40 ;  /* 0x01fd002808007988 */ /* 0x000fe80008000009 */
[----:B----4-:R-:W4:Y:S04]  /*463c0*/  LDL.LU R5, [R1+0x171c] ;  /* 0x00171c0001057983 */ /* 0x010f280000300800 */
[----:B------:R0:W-:Y:S04]  /*463d0*/  STS.U8 [R46+UR9+0x18180], R6 ;  /* 0x018180062e007988 */ /* 0x0001e80008000009 */
[----:B------:R1:W-:Y:S04]  /*463e0*/  STS.U8 [R46+UR9+0x18580], R64 ;  /* 0x018580402e007988 */ /* 0x0003e80008000009 */
[----:B0-----:R-:W2:Y:S04]  /*463f0*/  LDL.LU R6, [R1+0x1718] ;  /* 0x0017180001067983 */ /* 0x001ea80000300800 */
[----:B-1----:R-:W2:Y:S04]  /*46400*/  LDL.LU R64, [R1+0x1714] ;  /* 0x0017140001407983 */ /* 0x002ea80000300800 */
[----:B------:R-:W2:Y:S04]  /*46410*/  LDL R9, [R1+0x374] ;  /* 0x0003740001097983 */ /* 0x000ea80000100800 */
[----:B------:R-:W2:Y:S04]  /*46420*/  LDL R8, [R1+0x378] ;  /* 0x0003780001087983 */ /* 0x000ea80000100800 */
[----:B------:R-:W3:Y:S04]  /*46430*/  LDL R21, [R1+0x37c] ;  /* 0x00037c0001157983 */ /* 0x000ee80000100800 */
[----:B------:R-:W3:Y:S04]  /*46440*/  LDL R20, [R1+0x380] ;  /* 0x0003800001147983 */ /* 0x000ee80000100800 */
[----:B------:R-:W4:Y:S04]  /*46450*/  LDL R17, [R1+0x384] ;  /* 0x0003840001117983 */ /* 0x000f280000100800 */
[----:B------:R-:W4:Y:S04]  /*46460*/  LDL R16, [R1+0x388] ;  /* 0x0003880001107983 */ /* 0x000f280000100800 */
[----:B------:R-:W4:Y:S04]  /*46470*/  LDL R11, [R1+0x3b4] ;  /* 0x0003b400010b7983 */ /* 0x000f280000100800 */
[----:B------:R-:W4:Y:S01]  /*46480*/  LDL R10, [R1+0x3b8] ;  /* 0x0003b800010a7983 */ /* 0x000f220000100800 */
[----:B------:R-:W-:-:S03]  /*46490*/  PRMT R32, RZ, 0x7610, R32 ;  /* 0x00007610ff207816 */ /* 0x000fc60000000020 */
[----:B------:R-:W4:Y:S04]  /*464a0*/  LDL R13, [R1+0x3bc] ;  /* 0x0003bc00010d7983 */ /* 0x000f280000100800 */
[----:B------:R-:W4:Y:S01]  /*464b0*/  LDL R12, [R1+0x3c0] ;  /* 0x0003c000010c7983 */ /* 0x000f220000100800 */
[----:B------:R-:W-:Y:S02]  /*464c0*/  PRMT R31, RZ, 0x7610, R31 ;  /* 0x00007610ff1f7816 */ /* 0x000fe4000000001f */
[----:B------:R-:W-:Y:S01]  /*464d0*/  PRMT R30, RZ, 0x7610, R30 ;  /* 0x00007610ff1e7816 */ /* 0x000fe2000000001e */
[----:B--2---:R3:W2:Y:S02]  /*464e0*/  @!P1 LDG.E.U8 R32, desc[UR20][R8.64] ;  /* 0x0000001408209981 */ /* 0x0046a4000c1e1100 */
[----:B---3--:R-:W-:-:S02]  /*464f0*/  @!P1 IMAD.MOV.U32 R8, RZ, RZ, R20 ;  /* 0x000000ffff089224 */ /* 0x008fc400078e0014 */
[----:B------:R-:W-:Y:S01]  /*46500*/  @!P1 IMAD.MOV.U32 R9, RZ, RZ, R21 ;  /* 0x000000ffff099224 */ /* 0x000fe200078e0015 */
[----:B------:R-:W3:Y:S04]  /*46510*/  LDL R20, [R1+0x3c8] ;  /* 0x0003c80001147983 */ /* 0x000ee80000100800 */
[----:B------:R-:W2:Y:S04]  /*46520*/  LDL R21, [R1+0x3c4] ;  /* 0x0003c40001157983 */ /* 0x000ea80000100800 */
[----:B------:R4:W2:Y:S01]  /*46530*/  @!P1 LDG.E.U8 R31, desc[UR20][R8.64] ;  /* 0x00000014081f9981 */ /* 0x0008a2000c1e1100 */
[----:B------:R-:W-:Y:S01]  /*46540*/  PRMT R15, RZ, 0x7610, R15 ;  /* 0x00007610ff0f7816 */ /* 0x000fe2000000000f */
[----:B----4-:R-:W-:-:S02]  /*46550*/  @!P1 IMAD.MOV.U32 R8, RZ, RZ, R16 ;  /* 0x000000ffff089224 */ /* 0x010fc400078e0010 */
[----:B------:R-:W-:Y:S01]  /*46560*/  @!P1 IMAD.MOV.U32 R9, RZ, RZ, R17 ;  /* 0x000000ffff099224 */ /* 0x000fe200078e0011 */
[----:B------:R-:W-:Y:S02]  /*46570*/  PRMT R29, RZ, 0x7610, R29 ;  /* 0x00007610ff1d7816 */ /* 0x000fe4000000001d */
[----:B------:R-:W-:Y:S01]  /*46580*/  PRMT R23, RZ, 0x7610, R23 ;  /* 0x00007610ff177816 */ /* 0x000fe20000000017 */
[----:B------:R-:W4:Y:S04]  /*46590*/  LDL R17, [R1+0x3f4] ;  /* 0x0003f40001117983 */ /* 0x000f280000100800 */
[----:B------:R0:W4:Y:S04]  /*465a0*/  @!P1 LDG.E.U8 R30, desc[UR20][R8.64] ;  /* 0x00000014081e9981 */ /* 0x000128000c1e1100 */
[----:B------:R-:W4:Y:S01]  /*465b0*/  LDL R16, [R1+0x3f8] ;  /* 0x0003f80001107983 */ /* 0x000f220000100800 */
[----:B0-----:R-:W-:-:S02]  /*465c0*/  @!P1 IMAD.MOV.U32 R8, RZ, RZ, R10 ;  /* 0x000000ffff089224 */ /* 0x001fc400078e000a */
        /* <DEDUP_REMOVED lines=10> */
[----:B--2---:R-:W-:-:S05]  /*46670*/  @!P1 IMAD.MOV.U32 R9, RZ, RZ, R21 ;  /* 0x000000ffff099224 */ /* 0x004fca00078e0015 */
[----:B------:R4:W2:Y:S01]  /*46680*/  @!P1 LDG.E.U8 R23, desc[UR20][R8.64] ;  /* 0x0000001408179981 */ /* 0x0008a2000c1e1100 */
[----:B------:R-:W-:Y:S02]  /*46690*/  PRMT R28, RZ, 0x7610, R28 ;  /* 0x00007610ff1c7816 */ /* 0x000fe4000000001c */
[----:B------:R-:W-:Y:S01]  /*466a0*/  PRMT R24, RZ, 0x7610, R24 ;  /* 0x00007610ff187816 */ /* 0x000fe20000000018 */
[----:B----4-:R-:W-:Y:S02]  /*466b0*/  @!P1 IMAD.MOV.U32 R9, RZ, RZ, R17 ;  /* 0x000000ffff099224 */ /* 0x010fe400078e0011 */
[----:B------:R-:W-:-:S05]  /*466c0*/  @!P1 IMAD.MOV.U32 R8, RZ, RZ, R16 ;  /* 0x000000ffff089224 */ /* 0x000fca00078e0010 */
[----:B------:R0:W3:Y:S04]  /*466d0*/  @!P1 LDG.E.U8 R28, desc[UR20][R8.64] ;  /* 0x00000014081c9981 */ /* 0x0000e8000c1e1100 */
[----:B------:R1:W-:Y:S04]  /*466e0*/  STL [R1+0x60], R15 ;  /* 0x0000600f01007387 */ /* 0x0003e80000100800 */
[----:B------:R-:W4:Y:S04]  /*466f0*/  LDL R21, [R1+0x454] ;  /* 0x0004540001157983 */ /* 0x000f280000100800 */
[----:B------:R-:W3:Y:S04]  /*46700*/  LDL R20, [R1+0x460] ;  /* 0x0004600001147983 */ /* 0x000ee80000100800 */
[----:B-1----:R-:W3:Y:S01]  /*46710*/  LDL R15, [R1+0x458] ;  /* 0x00045800010f7983 */ /* 0x002ee20000100800 */
[----:B0-----:R-:W-:-:S02]  /*46720*/  @!P1 IMAD.MOV.U32 R8, RZ, RZ, R10 ;  /* 0x000000ffff089224 */ /* 0x001fc400078e000a */
[----:B------:R-:W-:Y:S01]  /*46730*/  @!P1 IMAD.MOV.U32 R9, RZ, RZ, R11 ;  /* 0x000000ffff099224 */ /* 0x000fe200078e000b */
[----:B------:R-:W-:-:S04]  /*46740*/  PRMT R2, RZ, 0x7610, R2 ;  /* 0x00007610ff027816 */ /* 0x000fc80000000002 */
[----:B------:R0:W3:Y:S02]  /*46750*/  @!P1 LDG.E.U8 R24, desc[UR20][R8.64] ;  /* 0x0000001408189981 */ /* 0x0000e4000c1e1100 */
[----:B0-----:R-:W-:Y:S02]  /*46760*/  @!P1 IMAD.MOV.U32 R8, RZ, RZ, R12 ;  /* 0x000000ffff089224 */ /* 0x001fe400078e000c */
[----:B------:R-:W-:-:S05]  /*46770*/  @!P1 IMAD.MOV.U32 R9, RZ, RZ, R13 ;  /* 0x000000ffff099224 */ /* 0x000fca00078e000d */
[----:B------:R4:W3:Y:S04]  /*46780*/  @!P1 LDG.E.U8 R2, desc[UR20][R8.64] ;  /* 0x0000001408029981 */ /* 0x0008e8000c1e1100 */
[----:B--2---:R0:W-:Y:S04]  /*46790*/  STL [R1+0x58], R23 ;  /* 0x0000581701007387 */ /* 0x0041e80000100800 */
[----:B0-----:R-:W2:Y:S04]  /*467a0*/  LDL R23, [R1+0x45c] ;  /* 0x00045c0001177983 */ /* 0x001ea80000100800 */
[----:B------:R-:W-:Y:S04]  /*467b0*/  STL [R1+0x6c], R32 ;  /* 0x00006c2001007387 */ /* 0x000fe80000100800 */
[----:B------:R-:W2:Y:S04]  /*467c0*/  LDL R17, [R1+0x464] ;  /* 0x0004640001117983 */ /* 0x000ea80000100800 */
[----:B------:R-:W2:Y:S01]  /*467d0*/  LDL R16, [R1+0x468] ;  /* 0x0004680001107983 */ /* 0x000ea20000100800 */
[----:B------:R-:W-:-:S02]  /*467e0*/  PRMT R27, RZ, 0x7610, R27 ;  /* 0x00007610ff1b7816 */ /* 0x000fc4000000001b */
[----:B------:R-:W-:Y:S01]  /*467f0*/  PRMT R22, RZ, 0x7610, R22 ;  /* 0x00007610ff167816 */ /* 0x000fe20000000016 */
[----:B----4-:R-:W-:Y:S02]  /*46800*/  @!P1 IMAD.MOV.U32 R9, RZ, RZ, R21 ;  /* 0x000000ffff099224 */ /* 0x010fe400078e0015 */
[----:B---3--:R-:W-:-:S05]  /*46810*/  @!P1 IMAD.MOV.U32 R8, RZ, RZ, R15 ;  /* 0x000000ffff089224 */ /* 0x008fca00078e000f */
[----:B------:R0:W3:Y:S04]  /*46820*/  @!P1 LDG.E.U8 R27, desc[UR20][R8.64] ;  /* 0x00000014081b9981 */ /* 0x0000e8000c1e1100 */
[----:B------:R-:W-:Y:S01]  /*46830*/  STL [R1+0x68], R31 ;  /* 0x0000681f01007387 */ /* 0x000fe20000100800 */
[----:B------:R-:W-:-:S03]  /*46840*/  PRMT R4, RZ, 0x7610, R4 ;  /* 0x00007610ff047816 */ /* 0x000fc60000000004 */
[----:B------:R-:W4:Y:S04]  /*46850*/  LDL R11, [R1+0x494] ;  /* 0x00049400010b7983 */ /* 0x000f280000100800 */
[----:B------:R-:W3:Y:S01]  /*46860*/  LDL R10, [R1+0x498] ;  /* 0x00049800010a7983 */ /* 0x000ee20000100800 */
[----:B0-----:R-:W-:-:S03]  /*46870*/  @!P1 IMAD.MOV.U32 R8, RZ, RZ, R20 ;  /* 0x000000ffff089224 */ /* 0x001fc600078e0014 */
[----:B------:R-:W-:Y:S04]  /*46880*/  STL [R1+0x64], R30 ;  /* 0x0000641e01007387 */ /* 0x000fe80000100800 */
[----:B------:R-:W3:Y:S04]  /*46890*/  LDL R13, [R1+0x49c] ;  /* 0x00049c00010d7983 */ /* 0x000ee80000100800 */
[----:B------:R-:W3:Y:S04]  /*468a0*/  LDL R12, [R1+0x4a0] ;  /* 0x0004a000010c7983 */ /* 0x000ee80000100800 */
[----:B------:R-:W-:Y:S04]  /*468b0*/  STL [R1+0x16f8], R2 ;  /* 0x0016f80201007387 */ /* 0x000fe80000100800 */
[----:B------:R0:W-:Y:S04]  /*468c0*/  STL [R1+0x50], R24 ;  /* 0x0000501801007387 */ /* 0x0001e80000100800 */
[----:B------:R-:W3:Y:S04]  /*468d0*/  LDL R21, [R1+0x4a8] ;  /* 0x0004a80001157983 */ /* 0x000ee80000100800 */
[----:B------:R-:W3:Y:S04]  /*468e0*/  LDL R15, [R1+0x4d8] ;  /* 0x0004d800010f7983 */ /* 0x000ee80000100800 */
[----:B0-----:R-:W3:Y:S01]  /*468f0*/  LDL R24, [R1+0x4a4] ;  /* 0x0004a40001187983 */ /* 0x001ee20000100800 */
[----:B--2---:R-:W-:-:S05]  /*46900*/  @!P1 IMAD.MOV.U32 R9, RZ, RZ, R23 ;  /* 0x000000ffff099224 */ /* 0x004fca00078e0017 */
[----:B------:R0:W2:Y:S02]  /*46910*/  @!P1 LDG.E.U8 R22, desc[UR20][R8.64] ;  /* 0x0000001408169981 */ /* 0x0000a4000c1e1100 */
[----:B0-----:R-:W-:Y:S02]  /*46920*/  @!P1 IMAD.MOV.U32 R8, RZ, RZ, R16 ;  /* 0x000000ffff089224 */ /* 0x001fe400078e0010 */
[----:B------:R-:W-:-:S05]  /*46930*/  @!P1 IMAD.MOV.U32 R9, RZ, RZ, R17 ;  /* 0x000000ffff099224 */ /* 0x000fca00078e0011 */
[----:B------:R4:W2:Y:S04]  /*46940*/  @!P1 LDG.E.U8 R4, desc[UR20][R8.64] ;  /* 0x0000001408049981 */ /* 0x0008a8000c1e1100 */
[----:B------:R-:W-:Y:S04]  /*46950*/  STL [R1+0x5c], R29 ;  /* 0x00005c1d01007387 */ /* 0x000fe80000100800 */
[----:B------:R-:W2:Y:S01]  /*46960*/  LDL R20, [R1+0x4d4] ;  /* 0x0004d40001147983 */ /* 0x000ea20000100800 */
[----:B------:R-:W-:-:S03]  /*46970*/  PRMT R26, RZ, 0x7610, R26 ;  /* 0x00007610ff1a7816 */ /* 0x000fc6000000001a */
[----:B------:R-:W2:Y:S01]  /*46980*/  LDL R23, [R1+0x4dc] ;  /* 0x0004dc0001177983 */ /* 0x000ea20000100800 */
[----:B------:R-:W-:Y:S01]  /*46990*/  PRMT R25, RZ, 0x7610, R25 ;  /* 0x00007610ff197816 */ /* 0x000fe20000000019 */
[----:B----4-:R-:W-:Y:S02]  /*469a0*/  @!P1 IMAD.MOV.U32 R9, RZ, RZ, R11 ;  /* 0x000000ffff099224 */ /* 0x010fe400078e000b */
[----:B---3--:R-:W-:-:S05]  /*469b0*/  @!P1 IMAD.MOV.U32 R8, RZ, RZ, R10 ;  /* 0x000000ffff089224 */ /* 0x008fca00078e000a */
[----:B------:R0:W3:Y:S01]  /*469c0*/  @!P1 LDG.E.U8 R26, desc[UR20][R8.64] ;  /* 0x00000014081a9981 */ /* 0x0000e2000c1e1100 */
[----:B------:R-:W-:Y:S01]  /*469d0*/  PRMT R0, RZ, 0x7610, R0 ;  /* 0x00007610ff007816 */ /* 0x000fe20000000000 */
[----:B0-----:R-:W-:Y:S02]  /*469e0*/  @!P1 IMAD.MOV.U32 R8, RZ, RZ, R12 ;  /* 0x000000ffff089224 */ /* 0x001fe400078e000c */
[----:B------:R-:W-:-:S05]  /*469f0*/  @!P1 IMAD.MOV.U32 R9, RZ, RZ, R13 ;  /* 0x000000ffff099224 */ /* 0x000fca00078e000d */
[----:B------:R0:W4:Y:S02]  /*46a00*/  @!P1 LDG.E.U8 R25, desc[UR20][R8.64] ;  /* 0x0000001408199981 */ /* 0x000124000c1e1100 */
[----:B0-----:R-:W-:Y:S02]  /*46a10*/  @!P1 IMAD.MOV.U32 R8, RZ, RZ, R21 ;  /* 0x000000ffff089224 */ /* 0x001fe400078e0015 */
[----:B------:R-:W-:-:S05]  /*46a20*/  @!P1 IMAD.MOV.U32 R9, RZ, RZ, R24 ;  /* 0x000000ffff099224 */ /* 0x000fca00078e0018 */
[----:B------:R0:W3:Y:S04]  /*46a30*/  @!P1 LDG.E.U8 R0, desc[UR20][R8.64] ;  /* 0x0000001408009981 */ /* 0x0000e8000c1e1100 */
[----:B--2---:R1:W-:Y:S04]  /*46a40*/  STL [R1+0x44], R22 ;  /* 0x0000441601007387 */ /* 0x0043e80000100800 */
[----:B------:R-:W2:Y:S04]  /*46a50*/  LDL R16, [R1+0x4e8] ;  /* 0x0004e80001107983 */ /* 0x000ea80000100800 */
[----:B-1----:R-:W2:Y:S04]  /*46a60*/  LDL R22, [R1+0x4e0] ;  /* 0x0004e00001167983 */ /* 0x002ea80000100800 */
[----:B------:R-:W-:Y:S04]  /*46a70*/  STL [R1+0x16fc], R4 ;  /* 0x0016fc0401007387 */ /* 0x000fe80000100800 */
[----:B------:R-:W-:Y:S04]  /*46a80*/  STL [R1+0x54], R28 ;  /* 0x0000541c01007387 */ /* 0x000fe80000100800 */
[----:B------:R-:W4:Y:S04]  /*46a90*/  LDL R17, [R1+0x4e4] ;  /* 0x0004e40001117983 */ /* 0x000f280000100800 */
[----:B------:R-:W4:Y:S04]  /*46aa0*/  LDL R11, [R1+0x514] ;  /* 0x00051400010b7983 */ /* 0x000f280000100800 */
[----:B------:R-:W4:Y:S04]  /*46ab0*/  LDL R10, [R1+0x518] ;  /* 0x00051800010a7983 */ /* 0x000f280000100800 */
[----:B------:R-:W4:Y:S04]  /*46ac0*/  LDL R13, [R1+0x51c] ;  /* 0x00051c00010d7983 */ /* 0x000f280000100800 */
[----:B------:R-:W4:Y:S01]  /*46ad0*/  LDL R12, [R1+0x520] ;  /* 0x00052000010c7983 */ /* 0x000f220000100800 */
[----:B------:R-:W-:Y:S01]  /*46ae0*/  PRMT R14, RZ, 0x7610, R14 ;  /* 0x00007610ff0e7816 */ /* 0x000fe2000000000e */
[----:B0-----:R-:W-:-:S02]  /*46af0*/  @!P1 IMAD.MOV.U32 R8, RZ, RZ, R15 ;  /* 0x000000ffff089224 */ /* 0x001fc400078e000f */
[----:B------:R-:W-:Y:S01]  /*46b00*/  @!P1 IMAD.MOV.U32 R9, RZ, RZ, R20 ;  /* 0x000000ffff099224 */ /* 0x000fe200078e0014 */
[----:B------:R-:W-:-:S04]  /*46b10*/  PRMT R19, RZ, 0x7610, R19 ;  /* 0x00007610ff137816 */ /* 0x000fc80000000013 */
[----:B------:R0:W4:Y:S01]  /*46b20*/  @!P1 LDG.E.U8 R14, desc[UR20][R8.64] ;  /* 0x00000014080e9981 */ /* 0x000122000c1e1100 */
[----:B------:R-:W-:Y:S01]  /*46b30*/  PRMT R3, RZ, 0x7610, R3 ;  /* 0x00007610ff037816 */ /* 0x000fe20000000003 */
[----:B0-----:R-:W-:Y:S01]  /*46b40*/  @!P1 IMAD.MOV.U32 R9, RZ, RZ, R23 ;  /* 0x000000ffff099224 */ /* 0x001fe200078e0017 */
[----:B------:R-:W-:Y:S01]  /*46b50*/  PRMT R18, RZ, 0x7610, R18 ;  /* 0x00007610ff127816 */ /* 0x000fe20000000012 */
[----:B---3--:R0:W-:Y:S04]  /*46b60*/  STL [R1+0x1700], R0 ;  /* 0x0017000001007387 */ /* 0x0081e80000100800 */
[----:B------:R-:W3:Y:S04]  /*46b70*/  LDL R21, [R1+0x524] ;  /* 0x0005240001157983 */ /* 0x000ee80000100800 */
[----:B------:R-:W3:Y:S01]  /*46b80*/  LDL R20, [R1+0x528] ;  /* 0x0005280001147983 */ /* 0x000ee20000100800 */
[----:B0-----:R-:W-:Y:S01]  /*46b90*/  PRMT R0, RZ, 0x7610, R0 ;  /* 0x00007610ff007816 */ /* 0x001fe20000000000 */
[----:B--2---:R-:W-:-:S05]  /*46ba0*/  @!P1 IMAD.MOV.U32 R8, RZ, RZ, R22 ;  /* 0x000000ffff089224 */ /* 0x004fca00078e0016 */
[----:B------:R0:W2:Y:S02]  /*46bb0*/  @!P1 LDG.E.U8 R19, desc[UR20][R8.64] ;  /* 0x0000001408139981 */ /* 0x0000a4000c1e1100 */
[----:B0-----:R-:W-:Y:S02]  /*46bc0*/  @!P1 IMAD.MOV.U32 R8, RZ, RZ, R16 ;  /* 0x000000ffff089224 */ /* 0x001fe400078e0010 */
[----:B----4-:R-:W-:-:S05]  /*46bd0*/  @!P1 IMAD.MOV.U32 R9, RZ, RZ, R17 ;  /* 0x000000ffff099224 */ /* 0x010fca00078e0011 */
[----:B------:R0:W4:Y:S02]  /*46be0*/  @!P1 LDG.E.U8 R3, desc[UR20][R8.64] ;  /* 0x0000001408039981 */ /* 0x000124000c1e1100 */
[----:B0-----:R-:W-:Y:S02]  /*46bf0*/  @!P1 IMAD.MOV.U32 R8, RZ, RZ, R10 ;  /* 0x000000ffff089224 */ /* 0x001fe400078e000a */
[----:B------:R-:W-:-:S05]  /*46c00*/  @!P1 IMAD.MOV.U32 R9, RZ, RZ, R11 ;  /* 0x000000ffff099224 */ /* 0x000fca00078e000b */
[----:B------:R0:W2:Y:S02]  /*46c10*/  @!P1 LDG.E.U8 R18, desc[UR20][R8.64] ;  /* 0x0000001408129981 */ /* 0x0000a4000c1e1100 */
[----:B0-----:R-:W-:Y:S02]  /*46c20*/  @!P1 IMAD.MOV.U32 R8, RZ, RZ, R12 ;  /* 0x000000ffff089224 */ /* 0x001fe400078e000c */
[----:B------:R-:W-:-:S05]  /*46c30*/  @!P1 IMAD.MOV.U32 R9, RZ, RZ, R13 ;  /* 0x000000ffff099224 */ /* 0x000fca00078e000d */
[----:B------:R0:W2:Y:S04]  /*46c40*/  @!P1 LDG.E.U8 R0, desc[UR20][R8.64] ;  /* 0x0000001408009981 */ /* 0x0000a8000c1e1100 */
[----:B------:R-:W-:Y:S04]  /*46c50*/  STL [R1+0x48], R27 ;  /* 0x0000481b01007387 */ /* 0x000fe80000100800 */
[----:B------:R-:W2:Y:S04]  /*46c60*/  LDL R15, [R1+0x554] ;  /* 0x00055400010f7983 */ /* 0x000ea80000100800 */
[----:B------:R1:W-:Y:S04]  /*46c70*/  STL [R1+0x30], R14 ;  /* 0x0000300e01007387 */ /* 0x0003e80000100800 */
[----:B------:R-:W2:Y:S04]  /*46c80*/  LDL R17, [R1+0x55c] ;  /* 0x00055c0001117983 */ /* 0x000ea80000100800 */
[----:B------:R-:W2:Y:S04]  /*46c90*/  LDL R16, [R1+0x560] ;  /* 0x0005600001107983 */ /* 0x000ea80000100800 */
[----:B-1----:R-:W2:Y:S01]  /*46ca0*/  LDL R14, [R1+0x558] ;  /* 0x00055800010e7983 */ /* 0x002ea20000100800 */
[----:B0-----:R-:W-:-:S02]  /*46cb0*/  PRMT R8, RZ, 0x7610, R8 ;  /* 0x00007610ff087816 */ /* 0x001fc40000000008 */
[----:B------:R-:W-:Y:S01]  /*46cc0*/  PRMT R64, RZ, 0x7610, R64 ;  /* 0x00007610ff407816 */ /* 0x000fe20000000040 */
[----:B---3--:R-:W-:Y:S01]  /*46cd0*/  @!P1 IMAD.MOV.U32 R9, RZ, RZ, R21 ;  /* 0x000000ffff099224 */ /* 0x008fe200078e0015 */
[----:B----4-:R-:W-:Y:S04]  /*46ce0*/  STL [R1+0x1704], R3 ;  /* 0x0017040301007387 */ /* 0x010fe80000100800 */
[----:B------:R-:W3:Y:S04]  /*46cf0*/  LDL R11, [R1+0x564] ;  /* 0x00056400010b7983 */ /* 0x000ee80000100800 */
[----:B------:R-:W4:Y:S04]  /*46d00*/  LDL R10, [R1+0x568] ;  /* 0x00056800010a7983 */ /* 0x000f280000100800 */
[----:B------:R-:W-:Y:S04]  /*46d10*/  STL [R1+0x3c], R26 ;  /* 0x00003c1a01007387 */ /* 0x000fe80000100800 */
[----:B--2---:R0:W-:Y:S04]  /*46d20*/  STL [R1+0x2c], R19 ;  /* 0x00002c1301007387 */ /* 0x0041e80000100800 */
[----:B0-----:R-:W2:Y:S04]  /*46d30*/  LDL R19, [R1+0x594] ;  /* 0x0005940001137983 */ /* 0x001ea80000100800 */
[----:B------:R0:W-:Y:S04]  /*46d40*/  STL [R1+0x24], R18 ;  /* 0x0000241201007387 */ /* 0x0001e80000100800 */
[----:B------:R-:W-:Y:S04]  /*46d50*/  STL [R1+0x38], R25 ;  /* 0x0000381901007387 */ /* 0x000fe80000100800 */
[----:B0-----:R-:W2:Y:S04]  /*46d60*/  LDL R18, [R1+0x598] ;  /* 0x0005980001127983 */ /* 0x001ea80000100800 */
[----:B------:R-:W-:Y:S04]  /*46d70*/  STL [R1+0x1708], R0 ;  /* 0x0017080001007387 */ /* 0x000fe80000100800 */
[----:B------:R-:W2:Y:S04]  /*46d80*/  LDL R13, [R1+0x59c] ;  /* 0x00059c00010d7983 */ /* 0x000ea80000100800 */
[----:B------:R-:W2:Y:S04]  /*46d90*/  LDL R12, [R1+0x5a0] ;  /* 0x0005a000010c7983 */ /* 0x000ea80000100800 */
[----:B------:R0:W-:Y:S04]  /*46da0*/  STL.S16 [R1+0x18], R8 ;  /* 0x0000180801007387 */ /* 0x0001e80000100600 */
[----:B------:R-:W2:Y:S01]  /*46db0*/  LDL R23, [R1+0x5a4] ;  /* 0x0005a40001177983 */ /* 0x000ea20000100800 */
[----:B0-----:R-:W-:-:S03]  /*46dc0*/  @!P1 IMAD.MOV.U32 R8, RZ, RZ, R20 ;  /* 0x000000ffff089224 */ /* 0x001fc600078e0014 */
[----:B------:R-:W2:Y:S04]  /*46dd0*/  LDL R20, [R1+0x5a8] ;  /* 0x0005a80001147983 */ /* 0x000ea80000100800 */
[----:B------:R-:W2:Y:S04]  /*46de0*/  @!P1 LDG.E.U8 R64, desc[UR20][R8.64] ;  /* 0x0000001408409981 */ /* 0x000ea8000c1e1100 */
[----:B--2---:R0:W-:Y:S04]  /*46df0*/  STL [R1+0x170c], R64 ;  /* 0x00170c4001007387 */ /* 0x0041e80000100800 */
[----:B0-----:R-:W2:Y:S01]  /*46e00*/  LDL.LU R64, [R1+0x18] ;  /* 0x0000180001407983 */ /* 0x001ea20000300800 */
[----:B------:R-:W-:-:S02]  /*46e10*/  @!P1 IMAD.MOV.U32 R8, RZ, RZ, R14 ;  /* 0x000000ffff089224 */ /* 0x000fc400078e000e */
[----:B------:R-:W-:Y:S01]  /*46e20*/  @!P1 IMAD.MOV.U32 R9, RZ, RZ, R15 ;  /* 0x000000ffff099224 */ /* 0x000fe200078e000f */
[----:B------:R-:W3:Y:S04]  /*46e30*/  LDL R14, [R1+0x5d8] ;  /* 0x0005d800010e7983 */ /* 0x000ee80000100800 */
[----:B------:R-:W3:Y:S04]  /*46e40*/  LDL R15, [R1+0x5d4] ;  /* 0x0005d400010f7983 */ /* 0x000ee80000100800 */
[----:B------:R-:W3:Y:S04]  /*46e50*/  LDL R22, [R1+0x5dc] ;  /* 0x0005dc0001167983 */ /* 0x000ee80000100800 */
[----:B------:R-:W3:Y:S04]  /*46e60*/  LDL R21, [R1+0x5e0] ;  /* 0x0005e00001157983 */ /* 0x000ee80000100800 */
[----:B--2---:R0:W2:Y:S01]  /*46e70*/  @!P1 LDG.E.U8 R64, desc[UR20][R8.64] ;  /* 0x0000001408409981 */ /* 0x0040a2000c1e1100 */
[----:B------:R-:W-:-:S02]  /*46e80*/  PRMT R4, RZ, 0x7610, R4 ;  /* 0x00007610ff047816 */ /* 0x000fc40000000004 */
[----:B------:R-:W-:Y:S01]  /*46e90*/  PRMT R6, RZ, 0x7610, R6 ;  /* 0x00007610ff067816 */ /* 0x000fe20000000006 */
[----:B0-----:R-:W-:Y:S02]  /*46ea0*/  @!P1 IMAD.MOV.U32 R8, RZ, RZ, R16 ;  /* 0x000000ffff089224 */ /* 0x001fe400078e0010 */
[----:B------:R-:W-:-:S05]  /*46eb0*/  @!P1 IMAD.MOV.U32 R9, RZ, RZ, R17 ;  /* 0x000000ffff099224 */ /* 0x000fca00078e0011 */
[----:B------:R4:W2:Y:S01]  /*46ec0*/  @!P1 LDG.E.U8 R4, desc[UR20][R8.64] ;  /* 0x0000001408049981 */ /* 0x0008a2000c1e1100 */
[----:B------:R-:W-:Y:S01]  /*46ed0*/  PRMT R0, RZ, 0x7610, R0 ;  /* 0x00007610ff007816 */ /* 0x000fe20000000000 */
[----:B----4-:R-:W-:Y:S02]  /*46ee0*/  @!P1 IMAD.MOV.U32 R8, RZ, RZ, R10 ;  /* 0x000000ffff089224 */ /* 0x010fe400078e000a */
[----:B---3--:R-:W-:-:S05]  /*46ef0*/  @!P1 IMAD.MOV.U32 R9, RZ, RZ, R11 ;  /* 0x000000ffff099224 */ /* 0x008fca00078e000b */
[----:B------:R0:W3:Y:S02]  /*46f00*/  @!P1 LDG.E.U8 R6, desc[UR20][R8.64] ;  /* 0x0000001408069981 */ /* 0x0000e4000c1e1100 */
[----:B0-----:R-:W-:Y:S02]  /*46f10*/  @!P1 IMAD.MOV.U32 R8, RZ, RZ, R18 ;  /* 0x000000ffff089224 */ /* 0x001fe400078e0012 */
[----:B------:R-:W-:-:S05]  /*46f20*/  @!P1 IMAD.MOV.U32 R9, RZ, RZ, R19 ;  /* 0x000000ffff099224 */ /* 0x000fca00078e0013 */
[----:B------:R0:W4:Y:S02]  /*46f30*/  @!P1 LDG.E.U8 R0, desc[UR20][R8.64] ;  /* 0x0000001408009981 */ /* 0x000124000c1e1100 */
[----:B0-----:R-:W-:Y:S02]  /*46f40*/  @!P1 IMAD.MOV.U32 R8, RZ, RZ, R12 ;  /* 0x000000ffff089224 */ /* 0x001fe400078e000c */
[----:B------:R-:W-:Y:S01]  /*46f50*/  @!P1 IMAD.MOV.U32 R9, RZ, RZ, R13 ;  /* 0x000000ffff099224 */ /* 0x000fe200078e000d */
[----:B--2---:R-:W-:Y:S04]  /*46f60*/  STL [R1+0x1710], R64 ;  /* 0x0017104001007387 */ /* 0x004fe80000100800 */
        /* <DEDUP_REMOVED lines=8> */
[----:B------:R0:W-:Y:S04]  /*46ff0*/  STS.U8 [R46+UR9+0x18980], R92 ;  /* 0x0189805c2e007988 */ /* 0x0001e80008000009 */
[----:B------:R1:W-:Y:S04]  /*47000*/  STS.U8 [R46+UR9+0x18d80], R90 ;  /* 0x018d805a2e007988 */ /* 0x0003e80008000009 */
[----:B------:R-:W-:Y:S04]  /*47010*/  STS.U8 [R46+UR9+0x19180], R88 ;  /* 0x019180582e007988 */ /* 0x000fe80008000009 */
[----:B------:R0:W-:Y:S04]  /*47020*/  STS.U8 [R46+UR9+0x19580], R86 ;  /* 0x019580562e007988 */ /* 0x0001e80008000009 */
[----:B------:R0:W-:Y:S04]  /*47030*/  STS.U8 [R46+UR9+0x19980], R84 ;  /* 0x019980542e007988 */ /* 0x0001e80008000009 */
        /* <DEDUP_REMOVED lines=24> */
[----:B------:R-:W-:Y:S01]  /*471c0*/  STS.U8 [R46+UR9+0x1f980], R59 ;  /* 0x01f9803b2e007988 */ /* 0x000fe20008000009 */
[----:B------:R-:W-:-:S03]  /*471d0*/  PRMT R2, RZ, 0x7610, R2 ;  /* 0x00007610ff027816 */ /* 0x000fc60000000002 */
[----:B------:R-:W-:Y:S04]  /*471e0*/  STS.U8 [R46+UR9+0x1fd80], R61 ;  /* 0x01fd803d2e007988 */ /* 0x000fe80008000009 */
[----:B------:R-:W-:Y:S04]  /*471f0*/  STS.U8 [R47+UR9+0x18200], R63 ;  /* 0x0182003f2f007988 */ /* 0x000fe80008000009 */
[----:B------:R-:W-:Y:S04]  /*47200*/  STS.U8 [R47+UR9+0x18600], R65 ;  /* 0x018600412f007988 */ /* 0x000fe80008000009 */
[----:B------:R-:W-:Y:S04]  /*47210*/  STS.U8 [R47+UR9+0x18a00], R67 ;  /* 0x018a00432f007988 */ /* 0x000fe80008000009 */
[----:B------:R-:W-:Y:S04]  /*47220*/  STS.U8 [R47+UR9+0x18e00], R69 ;  /* 0x018e00452f007988 */ /* 0x000fe80008000009 */
[----:B------:R-:W-:Y:S01]  /*47230*/  STS.U8 [R47+UR9+0x19200], R71 ;  /* 0x019200472f007988 */ /* 0x000fe20008000009 */
[----:B------:R-:W-:-:S03]  /*47240*/  PRMT R5, RZ, 0x7610, R5 ;  /* 0x00007610ff057816 */ /* 0x000fc60000000005 */
[----:B------:R0:W3:Y:S04]  /*47250*/  @!P1 LDG.E.U8 R2, desc[UR20][R8.64] ;  /* 0x0000001408029981 */ /* 0x0000e8000c1e1100 */
[----:B------:R-:W-:Y:S04]  /*47260*/  STS.U8 [R47+UR9+0x19600], R73 ;  /* 0x019600492f007988 */ /* 0x000fe80008000009 */
[----:B------:R-:W-:Y:S04]  /*47270*/  STS.U8 [R47+UR9+0x19a00], R75 ;  /* 0x019a004b2f007988 */ /* 0x000fe80008000009 */
[----:B------:R-:W-:Y:S04]  /*47280*/  STS.U8 [R47+UR9+0x19e00], R77 ;  /* 0x019e004d2f007988 */ /* 0x000fe80008000009 */
[----:B------:R-:W-:Y:S04]  /*47290*/  STS.U8 [R47+UR9+0x1a200], R79 ;  /* 0x01a2004f2f007988 */ /* 0x000fe80008000009 */
[----:B------:R-:W-:Y:S01]  /*472a0*/  STS.U8 [R47+UR9+0x1a600], R81 ;  /* 0x01a600512f007988 */ /* 0x000fe20008000009 */
[----:B------:R-:W-:-:S02]  /*472b0*/  PRMT R3, RZ, 0x7610, R3 ;  /* 0x00007610ff037816 */ /* 0x000fc40000000003 */
[----:B0-----:R-:W-:Y:S02]  /*472c0*/  PRMT R92, RZ, 0x7610, R92 ;  /* 0x00007610ff5c7816 */ /* 0x001fe4000000005c */
[----:B-1----:R-:W-:Y:S02]  /*472d0*/  PRMT R90, RZ, 0x7610, R90 ;  /* 0x00007610ff5a7816 */ /* 0x002fe4000000005a */
[----:B------:R-:W-:Y:S01]  /*472e0*/  PRMT R86, RZ, 0x7610, R86 ;  /* 0x00007610ff567816 */ /* 0x000fe20000000056 */
[----:B------:R-:W-:Y:S02]  /*472f0*/  @!P1 IMAD.MOV.U32 R8, RZ, RZ, R20 ;  /* 0x000000ffff089224 */ /* 0x000fe400078e0014 */
[----:B------:R-:W-:Y:S01]  /*47300*/  @!P1 IMAD.MOV.U32 R9, RZ, RZ, R23 ;  /* 0x000000ffff099224 */ /* 0x000fe200078e0017 */
[----:B------:R-:W3:Y:S04]  /*47310*/  LDL R20, [R1+0x658] ;  /* 0x0006580001147983 */ /* 0x000ee80000100800 */
[----:B------:R-:W4:Y:S04]  /*47320*/  LDL R23, [R1+0x654] ;  /* 0x0006540001177983 */ /* 0x000f280000100800 */
[----:B------:R-:W-:Y:S04]  /*47330*/  STS.U8 [R47+UR9+0x1aa00], R83 ;  /* 0x01aa00532f007988 */ /* 0x000fe80008000009 */
[----:B------:R0:W4:Y:S04]  /*47340*/  @!P1 LDG.E.U8 R5, desc[UR20][R8.64] ;  /* 0x0000001408059981 */ /* 0x000128000c1e1100 */
[----:B------:R-:W-:Y:S04]  /*47350*/  STS.U8 [R47+UR9+0x1ae00], R85 ;  /* 0x01ae00552f007988 */ /* 0x000fe80008000009 */
[----:B------:R-:W-:Y:S04]  /*47360*/  STS.U8 [R47+UR9+0x1b200], R87 ;  /* 0x01b200572f007988 */ /* 0x000fe80008000009 */
[----:B------:R-:W-:Y:S04]  /*47370*/  STS.U8 [R47+UR9+0x1b600], R89 ;  /* 0x01b600592f007988 */ /* 0x000fe80008000009 */
[----:B------:R-:W-:Y:S04]  /*47380*/  STS.U8 [R47+UR9+0x1ba00], R91 ;  /* 0x01ba005b2f007988 */ /* 0x000fe80008000009 */
[----:B------:R1:W-:Y:S01]  /*47390*/  STS.U8 [R47+UR9+0x1be00], R93 ;  /* 0x01be005d2f007988 */ /* 0x0003e20008000009 */
[----:B------:R-:W-:-:S02]  /*473a0*/  PRMT R84, RZ, 0x7610, R84 ;  /* 0x00007610ff547816 */ /* 0x000fc40000000054 */
[----:B------:R-:W-:Y:S02]  /*473b0*/  PRMT R82, RZ, 0x7610, R82 ;  /* 0x00007610ff527816 */ /* 0x000fe40000000052 */
[----:B------:R-:W-:Y:S02]  /*473c0*/  PRMT R80, RZ, 0x7610, R80 ;  /* 0x00007610ff507816 */ /* 0x000fe40000000050 */
[----:B------:R-:W-:Y:S01]  /*473d0*/  PRMT R78, RZ, 0x7610, R78 ;  /* 0x00007610ff4e7816 */ /* 0x000fe2000000004e */
[----:B0-----:R-:W-:Y:S02]  /*473e0*/  @!P1 IMAD.MOV.U32 R8, RZ, RZ, R14 ;  /* 0x000000ffff089224 */ /* 0x001fe400078e000e */
[----:B------:R-:W-:Y:S01]  /*473f0*/  @!P1 IMAD.MOV.U32 R9, RZ, RZ, R15 ;  /* 0x000000ffff099224 */ /* 0x000fe200078e000f */
[----:B------:R-:W4:Y:S04]  /*47400*/  LDL R14, [R1+0x660] ;  /* 0x00066000010e7983 */ /* 0x000f280000100800 */
[----:B------:R-:W4:Y:S04]  /*47410*/  LDL R15, [R1+0x65c] ;  /* 0x00065c00010f7983 */ /* 0x000f280000100800 */
[----:B------:R0:W4:Y:S01]  /*47420*/  @!P1 LDG.E.U8 R3, desc[UR20][R8.64] ;  /* 0x0000001408039981 */ /* 0x000122000c1e1100 */
[----:B-1----:R-:W-:-:S02]  /*47430*/  PRMT R93, RZ, 0x7610, R93 ;  /* 0x00007610ff5d7816 */ /* 0x002fc4000000005d */
[----:B------:R-:W-:Y:S02]  /*47440*/  PRMT R91, RZ, 0x7610, R91 ;  /* 0x00007610ff5b7816 */ /* 0x000fe4000000005b */
[----:B------:R-:W-:Y:S02]  /*47450*/  PRMT R76, RZ, 0x7610, R76 ;  /* 0x00007610ff4c7816 */ /* 0x000fe4000000004c */
[----:B------:R-:W-:Y:S02]  /*47460*/  PRMT R74, RZ, 0x7610, R74 ;  /* 0x00007610ff4a7816 */ /* 0x000fe4000000004a */
[----:B------:R-:W-:Y:S02]  /*47470*/  PRMT R72, RZ, 0x7610, R72 ;  /* 0x00007610ff487816 */ /* 0x000fe40000000048 */
[----:B------:R-:W-:Y:S02]  /*47480*/  PRMT R70, RZ, 0x7610, R70 ;  /* 0x00007610ff467816 */ /* 0x000fe40000000046 */
[----:B------:R-:W-:-:S02]  /*47490*/  PRMT R68, RZ, 0x7610, R68 ;  /* 0x00007610ff447816 */ /* 0x000fc40000000044 */
[----:B------:R-:W-:Y:S02]  /*474a0*/  PRMT R66, RZ, 0x7610, R66 ;  /* 0x00007610ff427816 */ /* 0x000fe40000000042 */
[----:B------:R-:W-:Y:S01]  /*474b0*/  PRMT R62, RZ, 0x7610, R62 ;  /* 0x00007610ff3e7816 */ /* 0x000fe2000000003e */
[----:B0-----:R-:W-:Y:S02]  /*474c0*/  @!P1 IMAD.MOV.U32 R8, RZ, RZ, R21 ;  /* 0x000000ffff089224 */ /* 0x001fe400078e0015 */
[----:B------:R-:W-:Y:S01]  /*474d0*/  @!P1 IMAD.MOV.U32 R9, RZ, RZ, R22 ;  /* 0x000000ffff099224 */ /* 0x000fe200078e0016 */
[----:B------:R-:W4:Y:S04]  /*474e0*/  LDL R21, [R1+0x668] ;  /* 0x0006680001157983 */ /* 0x000f280000100800 */
[----:B------:R-:W4:Y:S04]  /*474f0*/  LDL R22, [R1+0x664] ;  /* 0x0006640001167983 */ /* 0x000f280000100800 */
[----:B------:R2:W4:Y:S01]  /*47500*/  @!P1 LDG.E.U8 R93, desc[UR20][R8.64] ;  /* 0x00000014085d9981 */ /* 0x000522000c1e1100 */
[----:B------:R-:W-:-:S02]  /*47510*/  PRMT R60, RZ, 0x7610, R60 ;  /* 0x00007610ff3c7816 */ /* 0x000fc4000000003c */
[----:B------:R-:W-:Y:S01]  /*47520*/  PRMT R58, RZ, 0x7610, R58 ;  /* 0x00007610ff3a7816 */ /* 0x000fe2000000003a */
[----:B------:R-:W4:Y:S01]  /*47530*/  LDL R24, [R1+0x7e4] ;  /* 0x0007e40001187983 */ /* 0x000f220000100800 */
[----:B------:R-:W-:Y:S02]  /*47540*/  PRMT R56, RZ, 0x7610, R56 ;  /* 0x00007610ff387816 */ /* 0x000fe40000000038 */
[----:B------:R-:W-:Y:S02]  /*47550*/  PRMT R54, RZ, 0x7610, R54 ;  /* 0x00007610ff367816 */ /* 0x000fe40000000036 */
[----:B------:R-:W-:Y:S02]  /*47560*/  PRMT R52, RZ, 0x7610, R52 ;  /* 0x00007610ff347816 */ /* 0x000fe40000000034 */
[----:B------:R-:W-:Y:S02]  /*47570*/  PRMT R50, RZ, 0x7610, R50 ;  /* 0x00007610ff327816 */ /* 0x000fe40000000032 */
[----:B------:R-:W-:Y:S01]  /*47580*/  PRMT R48, RZ, 0x7610, R48 ;  /* 0x00007610ff307816 */ /* 0x000fe20000000030 */
[----:B------:R-:W4:Y:S01]  /*47590*/  LDL R26, [R1+0x814] ;  /* 0x00081400011a7983 */ /* 0x000f220000100800 */
[----:B------:R-:W-:-:S03]  /*475a0*/  PRMT R7, RZ, 0x7610, R7 ;  /* 0x00007610ff077816 */ /* 0x000fc60000000007 */
[----:B------:R-:W4:Y:S04]  /*475b0*/  LDL R25, [R1+0x854] ;  /* 0x0008540001197983 */ /* 0x000f280000100800 */
        /* <DEDUP_REMOVED lines=21> */
[----:B------:R-:W4:Y:S01]  /*47710*/  LDL R46, [R1+0xae0] ;  /* 0x000ae000012e7983 */ /* 0x000f220000100800 */
[----:B--2---:R-:W-:-:S02]  /*47720*/  @!P1 IMAD.MOV.U32 R9, RZ, RZ, R17 ;  /* 0x000000ffff099224 */ /* 0x004fc400078e0011 */
[----:B------:R-:W-:Y:S01]  /*47730*/  @!P1 IMAD.MOV.U32 R8, RZ, RZ, R16 ;  /* 0x000000ffff089224 */ /* 0x000fe200078e0010 */
[----:B------:R-:W2:Y:S04]  /*47740*/  LDL R17, [R1+0x694] ;  /* 0x0006940001117983 */ /* 0x000ea80000100800 */
[----:B------:R-:W2:Y:S04]  /*47750*/  LDL R16, [R1+0x698] ;  /* 0x0006980001107983 */ /* 0x000ea80000100800 */
[----:B------:R0:W2:Y:S02]  /*47760*/  @!P1 LDG.E.U8 R92, desc[UR20][R8.64] ;  /* 0x00000014085c9981 */ /* 0x0000a4000c1e1100 */
[----:B0-----:R-:W-:-:S02]  /*47770*/  @!P1 IMAD.MOV.U32 R8, RZ, RZ, R10 ;  /* 0x000000ffff089224 */ /* 0x001fc400078e000a */
        /* <DEDUP_REMOVED lines=14> */
[----:B---3--:R-:W-:-:S02]  /*47860*/  @!P1 IMAD.MOV.U32 R8, RZ, RZ, R20 ;  /* 0x000000ffff089224 */ /* 0x008fc400078e0014 */
[----:B----4-:R-:W-:Y:S01]  /*47870*/  @!P1 IMAD.MOV.U32 R9, RZ, RZ, R23 ;  /* 0x000000ffff099224 */ /* 0x010fe200078e0017 */
[----:B------:R-:W3:Y:S04]  /*47880*/  LDL R20, [R1+0x6e0] ;  /* 0x0006e00001147983 */ /* 0x000ee80000100800 */
[----:B------:R-:W4:Y:S04]  /*47890*/  LDL R23, [R1+0x6dc] ;  /* 0x0006dc0001177983 */ /* 0x000f280000100800 */
[----:B------:R0:W4:Y:S02]  /*478a0*/  @!P1 LDG.E.U8 R84, desc[UR20][R8.64] ;  /* 0x0000001408549981 */ /* 0x000124000c1e1100 */
        /* <DEDUP_REMOVED lines=85> */
[----:B0-----:R-:W-:-:S02]  /*47e00*/  PRMT R9, RZ, 0x7610, R9 ;  /* 0x00007610ff097816 */ /* 0x001fc40000000009 */
[----:B------:R0:W2:Y:S02]  /*47e10*/  @!P1 LDG.E.U8 R7, desc[UR20][R10.64] ;  /* 0x000000140a079981 */ /* 0x0000a4000c1e1100 */
[----:B0-----:R-:W-:Y:S02]  /*47e20*/  @!P1 IMAD.MOV.U32 R10, RZ, RZ, R18 ;  /* 0x000000ffff0a9224 */ /* 0x001fe400078e0012 */
[----:B------:R-:W-:Y:S01]  /*47e30*/  @!P1 IMAD.MOV.U32 R11, RZ, RZ, R19 ;  /* 0x000000ffff0b9224 */ /* 0x000fe200078e0013 */
[----:B------:R-:W2:Y:S04]  /*47e40*/  LDL R18, [R1+0x830] ;  /* 0x0008300001127983 */ /* 0x000ea80000100800 */
[----:B------:R-:W2:Y:S04]  /*47e50*/  LDL R19, [R1+0x82c] ;  /* 0x00082c0001137983 */ /* 0x000ea80000100800 */
[----:B------:R0:W2:Y:S02]  /*47e60*/  @!P1 LDG.E.U8 R9, desc[UR20][R12.64] ;  /* 0x000000140c099981 */ /* 0x0000a4000c1e1100 */
[----:B0-----:R-:W-:-:S02]  /*47e70*/  @!P1 IMAD.MOV.U32 R13, RZ, RZ, R24 ;  /* 0x000000ffff0d9224 */ /* 0x001fc400078e0018 */
[----:B------:R-:W2:Y:S01]  /*47e80*/  LDL R24, [R1+0x858] ;  /* 0x0008580001187983 */ /* 0x000ea20000100800 */
[----:B------:R-:W-:Y:S01]  /*47e90*/  PRMT R8, RZ, 0x7610, R8 ;  /* 0x00007610ff087816 */ /* 0x000fe20000000008 */
[----:B---3--:R-:W-:Y:S02]  /*47ea0*/  @!P1 IMAD.MOV.U32 R12, RZ, RZ, R20 ;  /* 0x000000ffff0c9224 */ /* 0x008fe400078e0014 */
[----:B------:R-:W3:Y:S04]  /*47eb0*/  LDL R20, [R1+0x860] ;  /* 0x0008600001147983 */ /* 0x000ee80000100800 */
[----:B------:R0:W3:Y:S02]  /*47ec0*/  @!P1 LDG.E.U8 R8, desc[UR20][R10.64] ;  /* 0x000000140a089981 */ /* 0x0000e4000c1e1100 */
[----:B0-----:R-:W-:-:S02]  /*47ed0*/  PRMT R10, RZ, 0x7610, R10 ;  /* 0x00007610ff0a7816 */ /* 0x001fc4000000000a */
[----:B------:R-:W-:-:S04]  /*47ee0*/  PRMT R11, RZ, 0x7610, R11 ;  /* 0x00007610ff0b7816 */ /* 0x000fc8000000000b */
[----:B------:R0:W3:Y:S04]  /*47ef0*/  @!P1 LDG.E.U8 R10, desc[UR20][R12.64] ;  /* 0x000000140c0a9981 */ /* 0x0000e8000c1e1100 */
[----:B----4-:R1:W4:Y:S01]  /*47f00*/  @!P1 LDG.E.U8 R11, desc[UR20][R14.64] ;  /* 0x000000140e0b9981 */ /* 0x010322000c1e1100 */
[----:B0-----:R-:W-:Y:S01]  /*47f10*/  PRMT R12, RZ, 0x7610, R12 ;  /* 0x00007610ff0c7816 */ /* 0x001fe2000000000c */
[----:B-1----:R-:W-:Y:S02]  /*47f20*/  @!P1 IMAD.MOV.U32 R14, RZ, RZ, R21 ;  /* 0x000000ffff0e9224 */ /* 0x002fe400078e0015 */
[----:B------:R-:W-:Y:S01]  /*47f30*/  @!P1 IMAD.MOV.U32 R15, RZ, RZ, R26 ;  /* 0x000000ffff0f9224 */ /* 0x000fe200078e001a */
[----:B------:R-:W3:Y:S04]  /*47f40*/  LDL R21, [R1+0x85c] ;  /* 0x00085c0001157983 */ /* 0x000ee80000100800 */
[----:B------:R-:W4:Y:S04]  /*47f50*/  LDL R26, [R1+0x868] ;  /* 0x00086800011a7983 */ /* 0x000f280000100800 */
[----:B------:R0:W4:Y:S02]  /*47f60*/  @!P1 LDG.E.U8 R12, desc[UR20][R14.64] ;  /* 0x000000140e0c9981 */ /* 0x000124000c1e1100 */
[----:B0-----:R-:W-:-:S02]  /*47f70*/  PRMT R15, RZ, 0x7610, R15 ;  /* 0x00007610ff0f7816 */ /* 0x001fc4000000000f */
[----:B------:R-:W-:-:S06]  /*47f80*/  PRMT R13, RZ, 0x7610, R13 ;  /* 0x00007610ff0d7816 */ /* 0x000fcc000000000d */
[----:B--2---:R-:W2:Y:S04]  /*47f90*/  @!P1 LDG.E.U8 R13, desc[UR20][R16.64] ;  /* 0x00000014100d9981 */ /* 0x004ea8000c1e1100 */
[----:B------:R0:W2:Y:S02]  /*47fa0*/  @!P1 LDG.E.U8 R15, desc[UR20][R18.64] ;  /* 0x00000014120f9981 */ /* 0x0000a4000c1e1100 */
[----:B0-----:R-:W-:Y:S02]  /*47fb0*/  @!P1 IMAD.MOV.U32 R19, RZ, RZ, R25 ;  /* 0x000000ffff139224 */ /* 0x001fe400078e0019 */
[----:B------:R-:W2:Y:S01]  /*47fc0*/  LDL R25, [R1+0x89c] ;  /* 0x00089c0001197983 */ /* 0x000ea20000100800 */
[----:B------:R-:W-:-:S03]  /*47fd0*/  @!P1 IMAD.MOV.U32 R18, RZ, RZ, R24 ;  /* 0x000000ffff129224 */ /* 0x000fc600078e0018 */
[----:B------:R-:W2:Y:S01]  /*47fe0*/  LDL R24, [R1+0x8a0] ;  /* 0x0008a00001187983 */ /* 0x000ea20000100800 */
[----:B------:R-:W-:Y:S02]  /*47ff0*/  @!P1 IMAD.MOV.U32 R16, RZ, RZ, R22 ;  /* 0x000000ffff109224 */ /* 0x000fe400078e0016 */
[----:B------:R-:W-:Y:S01]  /*48000*/  @!P1 IMAD.MOV.U32 R17, RZ, RZ, R23 ;  /* 0x000000ffff119224 */ /* 0x000fe200078e0017 */
[----:B------:R-:W2:Y:S04]  /*48010*/  LDL R22, [R1+0x870] ;  /* 0x0008700001167983 */ /* 0x000ea80000100800 */
[----:B------:R-:W2:Y:S01]  /*48020*/  LDL R23, [R1+0x86c] ;  /* 0x00086c0001177983 */ /* 0x000ea20000100800 */
[----:B------:R-:W-:-:S06]  /*48030*/  PRMT R14, RZ, 0x7610, R14 ;  /* 0x00007610ff0e7816 */ /* 0x000fcc000000000e */
[----:B------:R0:W2:Y:S02]  /*48040*/  @!P1 LDG.E.U8 R14, desc[UR20][R16.64] ;  /* 0x00000014100e9981 */ /* 0x0000a4000c1e1100 */
[----:B0-----:R-:W-:Y:S02]  /*48050*/  PRMT R16, RZ, 0x7610, R16 ;  /* 0x00007610ff107816 */ /* 0x001fe40000000010 */
[----:B------:R-:W-:-:S04]  /*48060*/  PRMT R17, RZ, 0x7610, R17 ;  /* 0x00007610ff117816 */ /* 0x000fc80000000011 */
[----:B------:R0:W2:Y:S04]  /*48070*/  @!P1 LDG.E.U8 R16, desc[UR20][R18.64] ;  /* 0x0000001412109981 */ /* 0x0000a8000c1e1100 */
[----:B---3--:R4:W3:Y:S01]  /*48080*/  @!P1 LDG.E.U8 R17, desc[UR20][R20.64] ;  /* 0x0000001414119981 */ /* 0x0088e2000c1e1100 */
[----:B0-----:R-:W-:Y:S01]  /*48090*/  PRMT R18, RZ, 0x7610, R18 ;  /* 0x00007610ff127816 */ /* 0x001fe20000000012 */
[----:B----4-:R-:W-:Y:S02]  /*480a0*/  @!P1 IMAD.MOV.U32 R20, RZ, RZ, R26 ;  /* 0x000000ffff149224 */ /* 0x010fe400078e001a */
[----:B------:R-:W-:Y:S01]  /*480b0*/  @!P1 IMAD.MOV.U32 R21, RZ, RZ, R27 ;  /* 0x000000ffff159224 */ /* 0x000fe200078e001b */
[----:B------:R-:W4:Y:S04]  /*480c0*/  LDL R26, [R1+0x8b0] ;  /* 0x0008b000011a7983 */ /* 0x000f280000100800 */
[----:B------:R-:W4:Y:S04]  /*480d0*/  LDL R27, [R1+0x8ac] ;  /* 0x0008ac00011b7983 */ /* 0x000f280000100800 */
[----:B------:R0:W3:Y:S02]  /*480e0*/  @!P1 LDG.E.U8 R18, desc[UR20][R20.64] ;  /* 0x0000001414129981 */ /* 0x0000e4000c1e1100 */
[----:B0-----:R-:W-:-:S02]  /*480f0*/  PRMT R21, RZ, 0x7610, R21 ;  /* 0x00007610ff157816 */ /* 0x001fc40000000015 */
[----:B------:R-:W-:-:S04]  /*48100*/  PRMT R19, RZ, 0x7610, R19 ;  /* 0x00007610ff137816 */ /* 0x000fc80000000013 */
[----:B--2---:R0:W2:Y:S04]  /*48110*/  @!P1 LDG.E.U8 R21, desc[UR20][R24.64] ;  /* 0x0000001418159981 */ /* 0x0040a8000c1e1100 */
[----:B------:R1:W2:Y:S01]  /*48120*/  @!P1 LDG.E.U8 R19, desc[UR20][R22.64] ;  /* 0x0000001416139981 */ /* 0x0002a2000c1e1100 */
[----:B0-----:R-:W-:Y:S02]  /*48130*/  @!P1 IMAD.MOV.U32 R24, RZ, RZ, R30 ;  /* 0x000000ffff189224 */ /* 0x001fe400078e001e */
[----:B------:R-:W-:Y:S01]  /*48140*/  @!P1 IMAD.MOV.U32 R25, RZ, RZ, R31 ;  /* 0x000000ffff199224 */ /* 0x000fe200078e001f */
[----:B------:R-:W2:Y:S04]  /*48150*/  LDL R30, [R1+0x998] ;  /* 0x00099800011e7983 */ /* 0x000ea80000100800 */
[----:B------:R-:W2:Y:S01]  /*48160*/  LDL R31, [R1+0x994] ;  /* 0x00099400011f7983 */ /* 0x000ea20000100800 */
[----:B-1----:R-:W-:-:S02]  /*48170*/  @!P1 IMAD.MOV.U32 R22, RZ, RZ, R28 ;  /* 0x000000ffff169224 */ /* 0x002fc400078e001c */
[----:B------:R-:W-:Y:S01]  /*48180*/  @!P1 IMAD.MOV.U32 R23, RZ, RZ, R29 ;  /* 0x000000ffff179224 */ /* 0x000fe200078e001d */
[----:B------:R-:W3:Y:S04]  /*48190*/  LDL R28, [R1+0x918] ;  /* 0x00091800011c7983 */ /* 0x000ee80000100800 */
[----:B------:R-:W3:Y:S01]  /*481a0*/  LDL R29, [R1+0x914] ;  /* 0x00091400011d7983 */ /* 0x000ee20000100800 */
[----:B------:R-:W-:-:S06]  /*481b0*/  PRMT R20, RZ, 0x7610, R20 ;  /* 0x00007610ff147816 */ /* 0x000fcc0000000014 */
[----:B------:R0:W3:Y:S02]  /*481c0*/  @!P1 LDG.E.U8 R20, desc[UR20][R22.64] ;  /* 0x0000001416149981 */ /* 0x0000e4000c1e1100 */
[----:B0-----:R-:W-:Y:S02]  /*481d0*/  PRMT R22, RZ, 0x7610, R22 ;  /* 0x00007610ff167816 */ /* 0x001fe40000000016 */
[----:B------:R-:W-:-:S04]  /*481e0*/  PRMT R23, RZ, 0x7610, R23 ;  /* 0x00007610ff177816 */ /* 0x000fc80000000017 */
[----:B------:R0:W3:Y:S04]  /*481f0*/  @!P1 LDG.E.U8 R22, desc[UR20][R24.64] ;  /* 0x0000001418169981 */ /* 0x0000e8000c1e1100 */
[----:B----4-:R1:W4:Y:S01]  /*48200*/  @!P1 LDG.E.U8 R23, desc[UR20][R26.64] ;  /* 0x000000141a179981 */ /* 0x010322000c1e1100 */
[----:B0-----:R-:W-:Y:S01]  /*48210*/  PRMT R24, RZ, 0x7610, R24 ;  /* 0x00007610ff187816 */ /* 0x001fe20000000018 */
[----:B-1----:R-:W-:Y:S02]  /*48220*/  @!P1 IMAD.MOV.U32 R26, RZ, RZ, R32 ;  /* 0x000000ffff1a9224 */ /* 0x002fe400078e0020 */
[----:B------:R-:W-:Y:S01]  /*48230*/  @!P1 IMAD.MOV.U32 R27, RZ, RZ, R33 ;  /* 0x000000ffff1b9224 */ /* 0x000fe200078e0021 */
[----:B------:R-:W4:Y:S04]  /*48240*/  LDL R32, [R1+0xa18] ;  /* 0x000a180001207983 */ /* 0x000f280000100800 */
[----:B------:R-:W4:Y:S04]  /*48250*/  LDL R33, [R1+0xa14] ;  /* 0x000a140001217983 */ /* 0x000f280000100800 */
[----:B------:R0:W4:Y:S02]  /*48260*/  @!P1 LDG.E.U8 R24, desc[UR20][R26.64] ;  /* 0x000000141a189981 */ /* 0x000124000c1e1100 */
[----:B0-----:R-:W-:-:S02]  /*48270*/  PRMT R27, RZ, 0x7610, R27 ;  /* 0x00007610ff1b7816 */ /* 0x001fc4000000001b */
[----:B------:R-:W-:-:S04]  /*48280*/  PRMT R25, RZ, 0x7610, R25 ;  /* 0x00007610ff197816 */ /* 0x000fc80000000019 */
[----:B--2---:R0:W2:Y:S04]  /*48290*/  @!P1 LDG.E.U8 R27, desc[UR20][R30.64] ;  /* 0x000000141e1b9981 */ /* 0x0040a8000c1e1100 */
[----:B---3--:R1:W3:Y:S01]  /*482a0*/  @!P1 LDG.E.U8 R25, desc[UR20][R28.64] ;  /* 0x000000141c199981 */ /* 0x0082e2000c1e1100 */
        /* <DEDUP_REMOVED lines=10> */
[----:B0-----:R-:W-:-:S06]  /*48350*/  PRMT R28, RZ, 0x7610, R28 ;  /* 0x00007610ff1c7816 */ /* 0x001fcc000000001c */
[----:B------:R0:W3:Y:S01]  /*48360*/  @!P1 LDG.E.U8 R28, desc[UR20][R30.64] ;  /* 0x000000141e1c9981 */ /* 0x0000e2000c1e1100 */
[----:B------:R-:W-:-:S06]  /*48370*/  PRMT R29, RZ, 0x7610, R29 ;  /* 0x00007610ff1d7816 */ /* 0x000fcc000000001d */
[----:B----4-:R1:W4:Y:S01]  /*48380*/  @!P1 LDG.E.U8 R29, desc[UR20][R32.64] ;  /* 0x00000014201d9981 */ /* 0x010322000c1e1100 */
[----:B0-----:R-:W-:Y:S02]  /*48390*/  PRMT R31, RZ, 0x7610, R31 ;  /* 0x00007610ff1f7816 */ /* 0x001fe4000000001f */
[----:B------:R-:W-:Y:S01]  /*483a0*/  PRMT R30, RZ, 0x7610, R30 ;  /* 0x00007610ff1e7816 */ /* 0x000fe2000000001e */
[----:B-1----:R-:W-:Y:S02]  /*483b0*/  @!P1 IMAD.MOV.U32 R32, RZ, RZ, R38 ;  /* 0x000000ffff209224 */ /* 0x002fe400078e0026 */
[----:B------:R-:W-:Y:S01]  /*483c0*/  @!P1 IMAD.MOV.U32 R33, RZ, RZ, R39 ;  /* 0x000000ffff219224 */ /* 0x000fe200078e0027 */
[----:B------:R-:W4:Y:S04]  /*483d0*/  LDL R38, [R1+0x8e0] ;  /* 0x0008e00001267983 */ /* 0x000f280000100800 */
[----:B------:R-:W4:Y:S04]  /*483e0*/  LDL R39, [R1+0x8dc] ;  /* 0x0008dc0001277983 */ /* 0x000f280000100800 */
[----:B------:R0:W4:Y:S02]  /*483f0*/  @!P1 LDG.E.U8 R30, desc[UR20][R32.64] ;  /* 0x00000014201e9981 */ /* 0x000124000c1e1100 */
[----:B0-----:R-:W-:-:S02]  /*48400*/  PRMT R33, RZ, 0x7610, R33 ;  /* 0x00007610ff217816 */ /* 0x001fc40000000021 */
        /* <DEDUP_REMOVED lines=24> */
[----:B--2---:R-:W2:Y:S04]  /*48590*/  @!P1 LDG.E.U8 R37, desc[UR20][R40.64] ;  /* 0x0000001428259981 */ /* 0x004ea8000c1e1100 */
[----:B---3--:R0:W3:Y:S04]  /*485a0*/  @!P1 LDG.E.U8 R39, desc[UR20][R42.64] ;  /* 0x000000142a279981 */ /* 0x0080e8000c1e1100 */
[----:B------:R-:W2:Y:S04]  /*485b0*/  LDL R40, [R1+0x99c] ;  /* 0x00099c0001287983 */ /* 0x000ea80000100800 */
[----:B------:R-:W2:Y:S04]  /*485c0*/  LDL R41, [R1+0x9a0] ;  /* 0x0009a00001297983 */ /* 0x000ea80000100800 */
[----:B------:R-:W3:Y:S01]  /*485d0*/  LDL R43, [R1+0xa1c] ;  /* 0x000a1c00012b7983 */ /* 0x000ee20000100800 */
[----:B------:R-:W-:Y:S01]  /*485e0*/  PRMT R38, RZ, 0x7610, R38 ;  /* 0x00007610ff267816 */ /* 0x000fe20000000026 */
[----:B0-----:R-:W-:Y:S01]  /*485f0*/  @!P1 IMAD.MOV.U32 R42, RZ, RZ, R64 ;  /* 0x000000ffff2a9224 */ /* 0x001fe200078e0040 */
[----:B------:R-:W-:Y:S01]  /*48600*/  PRMT R49, RZ, 0x7610, R49 ;  /* 0x00007610ff317816 */ /* 0x000fe20000000031 */
[----:B------:R-:W3:Y:S01]  /*48610*/  LDL R64, [R1+0x928] ;  /* 0x0009280001407983 */ /* 0x000ee20000100800 */
[----:B--2---:R-:W-:-:S04]  /*48620*/  @!P1 LOP3.LUT R41, R41, R40, RZ, 0x3c, !PT ;  /* 0x0000002829299212 */ /* 0x004fc800078e3cff */
[----:B------:R-:W-:-:S04]  /*48630*/  @!P1 LOP3.LUT R40, R41, R40, RZ, 0x3c, !PT ;  /* 0x0000002829289212 */ /* 0x000fc800078e3cff */
[----:B------:R-:W-:-:S05]  /*48640*/  @!P1 LOP3.LUT R41, R41, R40, RZ, 0x3c, !PT ;  /* 0x0000002829299212 */ /* 0x000fca00078e3cff */
[----:B------:R0:W2:Y:S02]  /*48650*/  @!P1 LDG.E.U8 R38, desc[UR20][R40.64] ;  /* 0x0000001428269981 */ /* 0x0000a4000c1e1100 */
[----:B0-----:R-:W-:Y:S02]  /*48660*/  PRMT R40, RZ, 0x7610, R40 ;  /* 0x00007610ff287816 */ /* 0x001fe40000000028 */
[----:B------:R-:W-:-:S04]  /*48670*/  PRMT R41, RZ, 0x7610, R41 ;  /* 0x00007610ff297816 */ /* 0x000fc80000000029 */
[----:B---3--:R0:W3:Y:S04]  /*48680*/  @!P1 LDG.E.U8 R40, desc[UR20][R42.64] ;  /* 0x000000142a289981 */ /* 0x0080e8000c1e1100 */
[----:B----4-:R1:W4:Y:S01]  /*48690*/  @!P1 LDG.E.U8 R41, desc[UR20][R44.64] ;  /* 0x000000142c299981 */ /* 0x010322000c1e1100 */
[----:B0-----:R-:W-:-:S03]  /*486a0*/  PRMT R43, RZ, 0x7610, R43 ;  /* 0x00007610ff2b7816 */ /* 0x001fc6000000002b */
[----:B------:R-:W1:Y:S04]  /*486b0*/  LDL R44, [R1+0xa9c] ;  /* 0x000a9c00012c7983 */ /* 0x000e680000100800 */
[----:B------:R-:W1:Y:S04]  /*486c0*/  LDL R45, [R1+0xaa0] ;  /* 0x000aa000012d7983 */ /* 0x000e680000100800 */
[----:B------:R0:W2:Y:S04]  /*486d0*/  @!P1 LDG.E.U8 R43, desc[UR20][R46.64] ;  /* 0x000000142e2b9981 */ /* 0x0000a8000c1e1100 */
[----:B------:R-:W0:Y:S04]  /*486e0*/  LDL R46, [R1+0xb14] ;  /* 0x000b1400012e7983 */ /* 0x000e280000100800 */
[----:B------:R-:W0:Y:S01]  /*486f0*/  LDL R47, [R1+0xb18] ;  /* 0x000b1800012f7983 */ /* 0x000e220000100800 */
[----:B------:R-:W-:-:S02]  /*48700*/  PRMT R42, RZ, 0x7610, R42 ;  /* 0x00007610ff2a7816 */ /* 0x000fc4000000002a */
[----:B-1----:R-:W-:-:S04]  /*48710*/  @!P1 LOP3.LUT R45, R45, R44, RZ, 0x3c, !PT ;  /* 0x0000002c2d2d9212 */ /* 0x002fc800078e3cff */
[----:B------:R-:W-:-:S04]  /*48720*/  @!P1 LOP3.LUT R44, R45, R44, RZ, 0x3c, !PT ;  /* 0x0000002c2d2c9212 */ /* 0x000fc800078e3cff */
[----:B------:R-:W-:-:S05]  /*48730*/  @!P1 LOP3.LUT R45, R45, R44, RZ, 0x3c, !PT ;  /* 0x0000002c2d2d9212 */ /* 0x000fca00078e3cff */
[----:B------:R1:W2:Y:S01]  /*48740*/  @!P1 LDG.E.U8 R42, desc[UR20][R44.64] ;  /* 0x000000142c2a9981 */ /* 0x0002a2000c1e1100 */
[----:B0-----:R-:W-:-:S04]  /*48750*/  @!P1 LOP3.LUT R47, R47, R46, RZ, 0x3c, !PT ;  /* 0x0000002e2f2f9212 */ /* 0x001fc800078e3cff */
[C---:B------:R-:W-:Y:S02]  /*48760*/  @!P1 LOP3.LUT R46, R47.reuse, R46, RZ, 0x3c, !PT ;  /* 0x0000002e2f2e9212 */ /* 0x040fe400078e3cff */
[----:B-1----:R-:W-:Y:S02]  /*48770*/  PRMT R44, RZ, 0x7610, R44 ;  /* 0x00007610ff2c7816 */ /* 0x002fe4000000002c */
[----:B------:R-:W-:-:S05]  /*48780*/  @!P1 LOP3.LUT R47, R47, R46, RZ, 0x3c, !PT ;  /* 0x0000002e2f2f9212 */ /* 0x000fca00078e3cff */
[----:B------:R0:W2:Y:S04]  /*48790*/  @!P1 LDG.E.U8 R44, desc[UR20][R46.64] ;  /* 0x000000142e2c9981 */ /* 0x0000a8000c1e1100 */
[----:B------:R-:W0:Y:S04]  /*487a0*/  LDL R46, [R1+0xb4c] ;  /* 0x000b4c00012e7983 */ /* 0x000e280000100800 */
[----:B------:R-:W0:Y:S01]  /*487b0*/  LDL R47, [R1+0xb50] ;  /* 0x000b5000012f7983 */ /* 0x000e220000100800 */
[----:B------:R-:W-:Y:S02]  /*487c0*/  PRMT R45, RZ, 0x7610, R45 ;  /* 0x00007610ff2d7816 */ /* 0x000fe4000000002d */
        /* <DEDUP_REMOVED lines=10> */
[----:B------:R-:W2:Y:S01]  /*48870*/  LDL R47, [R1+0x924] ;  /* 0x00092400012f7983 */ /* 0x000ea20000100800 */
[----:B------:R-:W-:Y:S01]  /*48880*/  PRMT R51, RZ, 0x7610, R51 ;  /* 0x00007610ff337816 */ /* 0x000fe20000000033 */
[----:B0-----:R-:W-:Y:S01]  /*48890*/  @!P1 IMAD.MOV.U32 R46, RZ, RZ, R64 ;  /* 0x000000ffff2e9224 */ /* 0x001fe200078e0040 */
[----:B------:R-:W-:Y:S02]  /*488a0*/  PRMT R53, RZ, 0x7610, R53 ;  /* 0x00007610ff357816 */ /* 0x000fe40000000035 */
[----:B------:R-:W-:Y:S02]  /*488b0*/  PRMT R55, RZ, 0x7610, R55 ;  /* 0x00007610ff377816 */ /* 0x000fe40000000037 */
[----:B------:R-:W-:-:S02]  /*488c0*/  PRMT R57, RZ, 0x7610, R57 ;  /* 0x00007610ff397816 */ /* 0x000fc40000000039 */
[----:B------:R-:W-:Y:S02]  /*488d0*/  PRMT R59, RZ, 0x7610, R59 ;  /* 0x00007610ff3b7816 */ /* 0x000fe4000000003b */
[----:B------:R-:W-:Y:S01]  /*488e0*/  PRMT R61, RZ, 0x7610, R61 ;  /* 0x00007610ff3d7816 */ /* 0x000fe2000000003d */
[----:B------:R-:W3:Y:S04]  /*488f0*/  LDL R64, [R1+0xaa8] ;  /* 0x000aa80001407983 */ /* 0x000ee80000100800 */
[----:B--2---:R0:W2:Y:S04]  /*48900*/  @!P1 LDG.E.U8 R51, desc[UR20][R46.64] ;  /* 0x000000142e339981 */ /* 0x0040a8000c1e1100 */
        /* <DEDUP_REMOVED lines=32> */
[----:B---3--:R-:W-:Y:S01]  /*48b10*/  @!P1 IMAD.MOV.U32 R46, RZ, RZ, R64 ;  /* 0x000000ffff2e9224 */ /* 0x008fe200078e0040 */
        /* <DEDUP_REMOVED lines=79> */
[----:B---3--:R-:W-:-:S05]  /*49010*/  @!P1 IMAD.MOV.U32 R46, RZ, RZ, R64 ;  /* 0x000000ffff2e9224 */ /* 0x008fca00078e0040 */
[----:B--2---:R0:W2:Y:S04]  /*49020*/  @!P1 LDG.E.U8 R87, desc[UR20][R46.64] ;  /* 0x000000142e579981 */ /* 0x0040a8000c1e1100 */
[----:B------:R-:W0:Y:S04]  /*49030*/  LDL R46, [R1+0x40c] ;  /* 0x00040c00012e7983 */ /* 0x000e280000100800 */
[----:B------:R-:W0:Y:S01]  /*49040*/  LDL R47, [R1+0x410] ;  /* 0x00041000012f7983 */ /* 0x000e220000100800 */
[----:B------:R-:W-:Y:S01]  /*49050*/  PRMT R88, RZ, 0x7610, R88 ;  /* 0x00007610ff587816 */ /* 0x000fe20000000058 */
[----:B------:R-:W1:Y:S01]  /*49060*/  S2R R64, SR_TID.X ;  /* 0x0000000000407919 */ /* 0x000e620000002100 */
[----:B0-----:R-:W-:-:S04]  /*49070*/  @!P1 LOP3.LUT R47, R47, R46, RZ, 0x3c, !PT ;  /* 0x0000002e2f2f9212 */ /* 0x001fc800078e3cff */
[----:B------:R-:W-:-:S04]  /*49080*/  @!P1 LOP3.LUT R46, R47, R46, RZ, 0x3c, !PT ;  /* 0x0000002e2f2e9212 */ /* 0x000fc800078e3cff */
[----:B------:R-:W-:-:S05]  /*49090*/  @!P1 LOP3.LUT R47, R47, R46, RZ, 0x3c, !PT ;  /* 0x0000002e2f2f9212 */ /* 0x000fca00078e3cff */
[----:B------:R0:W3:Y:S04]  /*490a0*/  @!P1 LDG.E.U8 R88, desc[UR20][R46.64] ;  /* 0x000000142e589981 */ /* 0x0000e8000c1e1100 */
[----:B------:R-:W0:Y:S04]  /*490b0*/  LDL R46, [R1+0x404] ;  /* 0x00040400012e7983 */ /* 0x000e280000100800 */
[----:B------:R-:W0:Y:S01]  /*490c0*/  LDL R47, [R1+0x408] ;  /* 0x00040800012f7983 */ /* 0x000e220000100800 */
[----:B-1----:R-:W-:Y:S02]  /*490d0*/  LOP3.LUT R64, R64, 0x7f, RZ, 0xc0, !PT ;  /* 0x0000007f40407812 */ /* 0x002fe400078ec0ff */
[----:B------:R-:W-:-:S02]  /*490e0*/  PRMT R89, RZ, 0x7610, R89 ;  /* 0x00007610ff597816 */ /* 0x000fc40000000059 */
[----:B------:R-:W-:-:S05]  /*490f0*/  LOP3.LUT R64, R64, 0x40, RZ, 0x3c, !PT ;  /* 0x0000004040407812 */ /* 0x000fca00078e3cff */
[----:B------:R-:W-:Y:S04]  /*49100*/  STS.U8 [R64+UR9+0x1c200], R52 ;  /* 0x01c2003440007988 */ /* 0x000fe80008000009 */
[----:B------:R-:W-:Y:S04]  /*49110*/  STS.U8 [R64+UR9+0x1c600], R8 ;  /* 0x01c6000840007988 */ /* 0x000fe80008000009 */
[----:B------:R-:W-:Y:S04]  /*49120*/  STS.U8 [R64+UR9+0x1ca00], R12 ;  /* 0x01ca000c40007988 */ /* 0x000fe80008000009 */
[----:B------:R-:W-:Y:S04]  /*49130*/  STS.U8 [R64+UR9+0x1ce00], R16 ;  /* 0x01ce001040007988 */ /* 0x000fe80008000009 */
[----:B------:R-:W-:Y:S04]  /*49140*/  STS.U8 [R64+UR9+0x1d200], R20 ;  /* 0x01d2001440007988 */ /* 0x000fe80008000009 */
[----:B------:R1:W-:Y:S02]  /*49150*/  STS.U8 [R64+UR9+0x1d600], R24 ;  /* 0x01d6001840007988 */ /* 0x0003e40008000009 */
[----:B-1----:R-:W1:Y:S01]  /*49160*/  S2R R24, SR_TID.X ;  /* 0x0000000000187919 */ /* 0x002e620000002100 */
[----:B0-----:R-:W-:-:S04]  /*49170*/  @!P1 LOP3.LUT R47, R47, R46, RZ, 0x3c, !PT ;  /* 0x0000002e2f2f9212 */ /* 0x001fc800078e3cff */
[----:B------:R-:W-:-:S04]  /*49180*/  @!P1 LOP3.LUT R46, R47, R46, RZ, 0x3c, !PT ;  /* 0x0000002e2f2e9212 */ /* 0x000fc800078e3cff */
[----:B------:R-:W-:-:S05]  /*49190*/  @!P1 LOP3.LUT R47, R47, R46, RZ, 0x3c, !PT ;  /* 0x0000002e2f2f9212 */ /* 0x000fca00078e3cff */
[----:B------:R0:W2:Y:S04]  /*491a0*/  @!P1 LDG.E.U8 R89, desc[UR20][R46.64] ;  /* 0x000000142e599981 */ /* 0x0000a8000c1e1100 */
[----:B------:R-:W2:Y:S04]  /*491b0*/  LDL.LU R46, [R1+0x30] ;  /* 0x00003000012e7983 */ /* 0x000ea80000300800 */
[----:B------:R-:W2:Y:S04]  /*491c0*/  LDL.LU R47, [R1+0x24] ;  /* 0x00002400012f7983 */ /* 0x000ea80000300800 */
[----:B------:R-:W2:Y:S04]  /*491d0*/  LDL.LU R52, [R1+0x3c] ;  /* 0x00003c0001347983 */ /* 0x000ea80000300800 */
[----:B------:R-:W2:Y:S04]  /*491e0*/  LDL.LU R8, [R1+0x48] ;  /* 0x0000480001087983 */ /* 0x000ea80000300800 */
[----:B------:R-:W2:Y:S04]  /*491f0*/  LDL.LU R12, [R1+0x54] ;  /* 0x00005400010c7983 */ /* 0x000ea80000300800 */
[----:B------:R-:W2:Y:S04]  /*49200*/  LDL.LU R16, [R1+0x60] ;  /* 0x0000600001107983 */ /* 0x000ea80000300800 */
[----:B------:R-:W2:Y:S04]  /*49210*/  LDL.LU R20, [R1+0x6c] ;  /* 0x00006c0001147983 */ /* 0x000ea80000300800 */
[----:B------:R-:W3:Y:S01]  /*49220*/  LDL.LU R64, [R1+0x1710] ;  /* 0x0017100001407983 */ /* 0x000ee20000300800 */
[----:B-1----:R-:W-:-:S04]  /*49230*/  LOP3.LUT R24, R24, 0x7f, RZ, 0xc0, !PT ;  /* 0x0000007f18187812 */ /* 0x002fc800078ec0ff */
[----:B------:R-:W-:-:S05]  /*49240*/  LOP3.LUT R24, R24, 0x40, RZ, 0x3c, !PT ;  /* 0x0000004018187812 */ /* 0x000fca00078e3cff */
[----:B------:R1:W-:Y:S02]  /*49250*/  STS.U8 [R24+UR9+0x1da00], R25 ;  /* 0x01da001918007988 */ /* 0x0003e40008000009 */
[----:B-1----:R-:W1:Y:S02]  /*49260*/  S2R R25, SR_TID.X ;  /* 0x0000000000197919 */ /* 0x002e640000002100 */
        /* <DEDUP_REMOVED lines=9> */
[----:B-1----:R-:W-:-:S04]  /*49300*/  LOP3.LUT R25, R25, 0x7f, RZ, 0xc0, !PT ;  /* 0x0000007f19197812 */ /* 0x002fc800078ec0ff */
[----:B------:R-:W-:-:S05]  /*49310*/  LOP3.LUT R25, R25, 0x50, RZ, 0x3c, !PT ;  /* 0x0000005019197812 */ /* 0x000fca00078e3cff */
[----:B--2---:R-:W-:Y:S04]  /*49320*/  STS.U8 [R25+UR9+0x18280], R20 ;  /* 0x0182801419007988 */ /* 0x004fe80008000009 */
[----:B------:R-:W-:Y:S04]  /*49330*/  STS.U8 [R25+UR9+0x18680], R16 ;  /* 0x0186801019007988 */ /* 0x000fe80008000009 */
[----:B------:R-:W-:Y:S04]  /*49340*/  STS.U8 [R25+UR9+0x18a80], R12 ;  /* 0x018a800c19007988 */ /* 0x000fe80008000009 */
[----:B------:R-:W-:Y:S04]  /*49350*/  STS.U8 [R25+UR9+0x18e80], R8 ;  /* 0x018e800819007988 */ /* 0x000fe80008000009 */
[----:B------:R-:W-:Y:S04]  /*49360*/  STS.U8 [R25+UR9+0x19280], R52 ;  /* 0x0192803419007988 */ /* 0x000fe80008000009 */
[----:B------:R-:W-:Y:S04]  /*49370*/  STS.U8 [R25+UR9+0x19680], R46 ;  /* 0x0196802e19007988 */ /* 0x000fe80008000009 */
[----:B------:R-:W-:Y:S04]  /*49380*/  STS.U8 [R25+UR9+0x19a80], R47 ;  /* 0x019a802f19007988 */ /* 0x000fe80008000009 */
[----:B---3--:R1:W-:Y:S04]  /*49390*/  STS.U8 [R25+UR9+0x19e80], R64 ;  /* 0x019e804019007988 */ /* 0x0083e80008000009 */
[----:B------:R2:W-:Y:S04]  /*493a0*/  STS.U8 [R25+UR9+0x1a280], R0 ;  /* 0x01a2800019007988 */ /* 0x0005e80008000009 */
[----:B------:R3:W-:Y:S04]  /*493b0*/  STS.U8 [R25+UR9+0x1a680], R3 ;  /* 0x01a6800319007988 */ /* 0x0007e80008000009 */
[----:B-1----:R-:W4:Y:S04]  /*493c0*/  LDL.LU R64, [R1+0x170c] ;  /* 0x00170c0001407983 */ /* 0x002f280000300800 */
[----:B--2---:R-:W2:Y:S04]  /*493d0*/  LDL.LU R0, [R1+0x1708] ;  /* 0x0017080001007983 */ /* 0x004ea80000300800 */
[----:B---3--:R-:W3:Y:S04]  /*493e0*/  LDL.LU R3, [R1+0x1704] ;  /* 0x0017040001037983 */ /* 0x008ee80000300800 */
[----:B------:R-:W2:Y:S04]  /*493f0*/  LDL.LU R24, [R1+0x68] ;  /* 0x0000680001187983 */ /* 0x000ea80000300800 */
[----:B------:R-:W3:Y:S04]  /*49400*/  LDL.LU R20, [R1+0x5c] ;  /* 0x00005c0001147983 */ /* 0x000ee80000300800 */
[----:B------:R-:W3:Y:S04]  /*49410*/  LDL.LU R52, [R1+0x50] ;  /* 0x0000500001347983 */ /* 0x000ee80000300800 */
[----:B------:R-:W3:Y:S04]  /*49420*/  LDL.LU R46, [R1+0x44] ;  /* 0x00004400012e7983 */ /* 0x000ee80000300800 */
[----:B------:R-:W3:Y:S04]  /*49430*/  LDL.LU R16, [R1+0x38] ;  /* 0x0000380001107983 */ /* 0x000ee80000300800 */
[----:B------:R-:W3:Y:S01]  /*49440*/  LDL.LU R12, [R1+0x2c] ;  /* 0x00002c00010c7983 */ /* 0x000ee20000300800 */
[----:B0-----:R-:W0:Y:S03]  /*49450*/  S2R R47, SR_TID.X ;  /* 0x00000000002f7919 */ /* 0x001e260000002100 */
        /* <DEDUP_REMOVED lines=20> */
[----:B------:R-:W-:Y:S04]  /*495a0*/  STS.U8 [R25+UR9+0x1fa80], R44 ;  /* 0x01fa802c19007988 */ /* 0x000fe80008000009 */
[----:B------:R-:W-:Y:S01]  /*495b0*/  STS.U8 [R25+UR9+0x1fe80], R45 ;  /* 0x01fe802d19007988 */ /* 0x000fe20008000009 */
[----:B0-----:R-:W-:-:S04]  /*495c0*/  LOP3.LUT R47, R47, 0x7f, RZ, 0xc0, !PT ;  /* 0x0000007f2f2f7812 */ /* 0x001fc800078ec0ff */
[----:B------:R-:W-:-:S05]  /*495d0*/  LOP3.LUT R8, R47, 0x60, RZ, 0x3c, !PT ;  /* 0x000000602f087812 */ /* 0x000fca00078e3cff */
[----:B--2---:R-:W-:Y:S04]  /*495e0*/  STS.U8 [R8+UR9+0x18300], R24 ;  /* 0x0183001808007988 */ /* 0x004fe80008000009 */
[----:B---3--:R-:W-:Y:S04]  /*495f0*/  STS.U8 [R8+UR9+0x18700], R20 ;  /* 0x0187001408007988 */ /* 0x008fe80008000009 */
[----:B------:R0:W-:Y:S04]  /*49600*/  STS.U8 [R8+UR9+0x18b00], R52 ;  /* 0x018b003408007988 */ /* 0x0001e80008000009 */
[----:B------:R1:W-:Y:S04]  /*49610*/  STS.U8 [R8+UR9+0x18f00], R46 ;  /* 0x018f002e08007988 */ /* 0x0003e80008000009 */
[----:B------:R-:W-:Y:S04]  /*49620*/  STS.U8 [R8+UR9+0x19300], R16 ;  /* 0x0193001008007988 */ /* 0x000fe80008000009 */
[----:B------:R-:W-:Y:S04]  /*49630*/  STS.U8 [R8+UR9+0x19700], R12 ;  /* 0x0197000c08007988 */ /* 0x000fe80008000009 */
[----:B------:R2:W-:Y:S04]  /*49640*/  STS.U8 [R8+UR9+0x19b00], R0 ;  /* 0x019b000008007988 */ /* 0x0005e80008000009 */
[----:B------:R3:W-:Y:S04]  /*49650*/  STS.U8 [R8+UR9+0x19f00], R4 ;  /* 0x019f000408007988 */ /* 0x0007e80008000009 */
[----:B------:R4:W-:Y:S04]  /*49660*/  STS.U8 [R8+UR9+0x1a300], R2 ;  /* 0x01a3000208007988 */ /* 0x0009e80008000009 */
[----:B0-----:R-:W4:Y:S04]  /*49670*/  LDL.LU R52, [R1+0x64] ;  /* 0x0000640001347983 */ /* 0x001f280000300800 */
[----:B-1----:R-:W4:Y:S04]  /*49680*/  LDL.LU R46, [R1+0x58] ;  /* 0x00005800012e7983 */ /* 0x002f280000300800 */
[----:B--2---:R-:W2:Y:S04]  /*49690*/  LDL.LU R0, [R1+0x1700] ;  /* 0x0017000001007983 */ /* 0x004ea80000300800 */
[----:B---3--:R-:W3:Y:S04]  /*496a0*/  LDL.LU R4, [R1+0x16fc] ;  /* 0x0016fc0001047983 */ /* 0x008ee80000300800 */
[----:B----4-:R-:W4:Y:S04]  /*496b0*/  LDL.LU R2, [R1+0x16f8] ;  /* 0x0016f80001027983 */ /* 0x010f280000300800 */
        /* <DEDUP_REMOVED lines=26> */
[----:B----4-:R0:W-:Y:S04]  /*49860*/  STS.U8 [R47+UR9+0x18b80], R2 ;  /* 0x018b80022f007988 */ /* 0x0101e80008000009 */
[----:B---3--:R1:W-:Y:S04]  /*49870*/  STS.U8 [R47+UR9+0x18f80], R4 ;  /* 0x018f80042f007988 */ /* 0x0083e80008000009 */
[----:B--2---:R2:W-:Y:S04]  /*49880*/  STS.U8 [R47+UR9+0x19380], R0 ;  /* 0x019380002f007988 */ /* 0x0045e80008000009 */
[----:B------:R3:W-:Y:S04]  /*49890*/  STS.U8 [R47+UR9+0x19780], R3 ;  /* 0x019780032f007988 */ /* 0x0007e80008000009 */
[----:B------:R4:W-:Y:S04]  /*498a0*/  STS.U8 [R47+UR9+0x19b80], R64 ;  /* 0x019b80402f007988 */ /* 0x0009e80008000009 */
[----:B------:R2:W-:Y:S04]  /*498b0*/  STS.U8 [R47+UR9+0x19f80], R6 ;  /* 0x019f80062f007988 */ /* 0x0005e80008000009 */
[----:B0-----:R0:W5:Y:S04]  /*498c0*/  LDL.LU R2, [R1+0x16f4] ;  /* 0x0016f40001027983 */ /* 0x0011680000300800 */
[----:B-1----:R0:W5:Y:S04]  /*498d0*/  LDL.LU R4, [R1+0x16f0] ;  /* 0x0016f00001047983 */ /* 0x0021680000300800 */
[----:B--2---:R0:W5:Y:S04]  /*498e0*/  LDL.LU R0, [R1+0x16ec] ;  /* 0x0016ec0001007983 */ /* 0x0041680000300800 */
[----:B---3--:R0:W5:Y:S04]  /*498f0*/  LDL.LU R3, [R1+0x16e8] ;  /* 0x0016e80001037983 */ /* 0x0081680000300800 */
[----:B----4-:R0:W5:Y:S04]  /*49900*/  LDL.LU R64, [R1+0x16e4] ;  /* 0x0016e40001407983 */ /* 0x0101680000300800 */
[----:B------:R0:W5:Y:S04]  /*49910*/  LDL.LU R6, [R1+0x16e0] ;  /* 0x0016e00001067983 */ /* 0x0001680000300800 */
[----:B------:R1:W-:Y:S04]  /*49920*/  STS.U8 [R47+UR9+0x1a380], R5 ;  /* 0x01a380052f007988 */ /* 0x0003e80008000009 */
[----:B-1----:R0:W5:Y:S04]  /*49930*/  LDL.LU R5, [R1+0x16dc] ;  /* 0x0016dc0001057983 */ /* 0x0021680000300800 */
        /* <DEDUP_REMOVED lines=24> */
[----:B-1----:R-:W1:Y:S01]  /*49ac0*/  FENCE.VIEW.ASYNC.S ;  /* 0x00000000000073c6 */ /* 0x002e620000000000 */
[----:B------:R-:W-:Y:S01]  /*49ad0*/  ULEA UR11, UR18, UR9, 0x3 ;  /* 0x00000009120b7291 */ /* 0x000fe2000f8e18ff */
[----:B------:R-:W-:-:S03]  /*49ae0*/  UMOV UR4, UR5 ;  /* 0x0000000500047c82 */ /* 0x000fc60008000000 */
[----:B------:R-:W-:Y:S01]  /*49af0*/  UIADD3 UR11, UPT, UPT, UR11, 0x20000, URZ ;  /* 0x000200000b0b7890 */ /* 0x000fe2000fffe0ff */
[----:B-1----:R-:W-:Y:S06]  /*49b00*/  BAR.SYNC.DEFER_BLOCKING 0x0 ;  /* 0x0000000000007b1d */ /* 0x002fec0000010000 */
[----:B0-----:R-:W-:Y:S05]  /*49b10*/  @P0 BRA `(.L_x_9) ;  /* 0x0000000000880947 */ /* 0x001fea0003800000 */
[----:B------:R-:W-:Y:S02]  /*49b20*/  UIADD3 UR19, UPT, UPT, UR8, 0x100, URZ ;  /* 0x0000010008137890 */ /* 0x000fe4000fffe0ff */
[----:B------:R-:W-:Y:S02]  /*49b30*/  UIADD3 UR50, UPT, UPT, UR8, 0x100, URZ ;  /* 0x0000010008327890 */ /* 0x000fe4000fffe0ff */
[----:B------:R-:W-:Y:S01]  /*49b40*/  UIADD3 UR51, UPT, UPT, UR8, 0x100, URZ ;  /* 0x0000010008337890 */ /* 0x000fe2000fffe0ff */
[----:B------:R-:W-:Y:S01]  /*49b50*/  UMOV UR16, 0x0 ;  /* 0x0000000000107882 */ /* 0x000fe20000000000 */
[----:B------:R-:W-:Y:S01]  /*49b60*/  UMOV UR17, 0x8408490 ;  /* 0x0840849000117882 */ /* 0x000fe20000000000 */
[----:B------:R-:W-:Y:S01]  /*49b70*/  UMOV UR15, 0x40004040 ;  /* 0x40004040000f7882 */ /* 0x000fe20000000000 */
[----:B------:R-:W-:Y:S02]  /*49b80*/  UIADD3 UR56, UPT, UPT, UR8, 0x100, URZ ;  /* 0x0000010008387890 */ /* 0x000fe4000fffe0ff */
[----:B------:R0:W-:Y:S01]  /*49b90*/  UTCQMMA gdesc[UR14], gdesc[UR12], tmem[UR8], tmem[UR16], idesc[UR17], UPT ;  /* 0x00ff100c0e0075ea */ /* 0x0001e2000b800308 */
[----:B------:R-:W-:Y:S01]  /*49ba0*/  UMOV UR42, 0x0 ;  /* 0x00000000002a7882 */ /* 0x000fe20000000000 */
[----:B------:R-:W-:Y:S01]  /*49bb0*/  UMOV UR43, 0x8408490 ;  /* 0x08408490002b7882 */ /* 0x000fe20000000000 */
[----:B------:R-:W-:Y:S01]  /*49bc0*/  UMOV UR44, 0x0 ;  /* 0x00000000002c7882 */ /* 0x000fe20000000000 */
[----:B------:R-:W-:Y:S01]  /*49bd0*/  UMOV UR45, 0x8408490 ;  /* 0x08408490002d7882 */ /* 0x000fe20000000000 */
        /* <DEDUP_REMOVED lines=11> */
[----:B------:R-:W-:Y:S01]  /*49c90*/  UMOV UR6, UR11 ;  /* 0x0000000b00067c82 */ /* 0x000fe20008000000 */
[----:B------:R-:W-:Y:S01]  /*49ca0*/  UMOV UR7, URZ ;  /* 0x000000ff00077c82 */ /* 0x000fe20008000000 */
[----:B------:R0:W-:Y:S01]  /*49cb0*/  UTCQMMA gdesc[UR34], gdesc[UR12], tmem[UR19], tmem[UR48], idesc[UR49], UPT ;  /* 0x00ff300c220075ea */ /* 0x0001e2000b800313 */
[----:B------:R-:W-:Y:S01]  /*49cc0*/  UMOV UR58, 0x0 ;  /* 0x00000000003a7882 */ /* 0x000fe20000000000 */
[----:B------:R-:W-:Y:S01]  /*49cd0*/  UMOV UR59, 0x8408490 ;  /* 0x08408490003b7882 */ /* 0x000fe20000000000 */
[----:B------:R0:W-:Y:S01]  /*49ce0*/  UTCQMMA gdesc[UR36], gdesc[UR24], tmem[UR50], tmem[UR52], idesc[UR53], UPT ;  /* 0x00ff3418240075ea */ /* 0x0001e2000b800332 */
[----:B------:R-:W-:Y:S01]  /*49cf0*/  UMOV UR5, UR6 ;  /* 0x0000000600057c82 */ /* 0x000fe20008000000 */
[----:B------:R0:W-:Y:S01]  /*49d00*/  UTCQMMA gdesc[UR38], gdesc[UR28], tmem[UR51], tmem[UR54], idesc[UR55], UPT ;  /* 0x00ff361c260075ea */ /* 0x0001e2000b800333 */
[----:B------:R0:W-:Y:S01]  /*49d10*/  UTCQMMA gdesc[UR40], gdesc[UR32], tmem[UR56], tmem[UR58], idesc[UR59], UPT ;  /* 0x00ff3a20280075ea */ /* 0x0001e2000b800338 */
[----:B------:R0:W-:Y:S01]  /*49d20*/  UTCBAR [UR5], URZ ;  /* 0x000000ff050073e9 */ /* 0x0001e200080000ff */
[----:B------:R-:W-:Y:S01]  /*49d30*/  NOP ;  /* 0x0000000000007918 */ /* 0x000fe20000000000 */
.L_x_9:
[----:B------:R-:W2:Y:S04]  /*49d40*/  LDL R8, [R1+0x12dc] ;  /* 0x0012dc0001087983 */ /* 0x000ea80000100800 */
[----:B------:R-:W2:Y:S01]  /*49d50*/  LDL.LU R7, [R1+0x12d4] ;  /* 0x0012d40001077983 */ /* 0x000ea20000300800 */
[----:B------:R-:W-:-:S04]  /*49d60*/  UIADD3 UR18, UPT, UPT, UR18, 0x1, URZ ;  /* 0x0000000112127890 */ /* 0x000fc8000fffe0ff */
[----:B------:R-:W-:-:S04]  /*49d70*/  UISETP.GT.AND UP1, UPT, UR18, 0x1, UPT ;  /* 0x000000011200788c */ /* 0x000fc8000bf24270 */
[----:B0-----:R-:W-:Y:S02]  /*49d80*/  USEL UR5, URZ, 0x1, !UP1 ;  /* 0x00000001ff057887 */ /* 0x001fe4000c800000 */
[----:B------:R-:W-:Y:S02]  /*49d90*/  USEL UR18, UR18, URZ, !UP1 ;  /* 0x000000ff12127287 */ /* 0x000fe4000c800000 */
[----:B------:R-:W-:Y:S01]  /*49da0*/  ULOP3.LUT UR5, UR4, UR5, URZ, 0x3c, !UPT ;  /* 0x0000000504057292 */ /* 0x000fe2000f8e3cff */
[----:B--2---:R-:W-:Y:S02]  /*49db0*/  ISETP.NE.U32.AND P1, PT, R7, R8, PT ;  /* 0x000000080700720c */ /* 0x004fe40003f25070 */
[----:B------:R-:W2:Y:S01]  /*49dc0*/  LDL.LU R7, [R1+0x12d8] ;  /* 0x0012d80001077983 */ /* 0x000ea20000300800 */
[----:B------:R-:W-:-:S03]  /*49dd0*/  IMAD.U32 R8, RZ, RZ, UR4 ;  /* 0x00000004ff087e24 */ /* 0x000fc6000f8e00ff */
[----:B--2---:R0:W-:Y:S07]  /*49de0*/  STL [R1+0x12d4], R7 ;  /* 0x0012d40701007387 */ /* 0x0041ee0000100800 */
[----:B------:R-:W-:Y:S05]  /*49df0*/  @P1 BRA `(.L_x_10) ;  /* 0xfffffe1800f01947 */ /* 0x000fea000383ffff */
.L_x_7:
[----:B------:R-:W2:Y:S01]  /*49e00*/  LDL R12, [R1+0x700] ;  /* 0x00070000010c7983 */ /* 0x000ea20000100800 */
[----:B------:R-:W1:Y:S01]  /*49e10*/  LDC R11, c[0x0][0x3a0] ;  /* 0x0000e800ff0b7b82 */ /* 0x000e620000000800 */
[----:B------:R-:W3:Y:S02]  /*49e20*/  LDCU UR26, c[0x0][0x3b8] ;  /* 0x00007700ff1a77ac */ /* 0x000ee40008000800 */
[----:B------:R-:W4:Y:S01]  /*49e30*/  LDL.LU R10, [R1+0x12e0] ;  /* 0x0012e000010a7983 */ /* 0x000f220000300800 */
[----:B------:R-:W0:Y:S03]  /*49e40*/  LDCU UR5, c[0x0][0x39c] ;  /* 0x00007380ff0577ac */ /* 0x000e260008000800 */
[----:B------:R-:W4:Y:S01]  /*49e50*/  LDL.LU R9, [R1+0x12e4] ;  /* 0x0012e40001097983 */ /* 0x000f220000300800 */
[----:B-----5:R-:W2:Y:S01]  /*49e60*/  LDC R3, c[0x0][0x3b4] ;  /* 0x0000ed00ff037b82 */ /* 0x020ea20000000800 */
[----:B------:R-:W4:Y:S02]  /*49e70*/  LDCU.64 UR28, c[0x0][0x398] ;  /* 0x00007300ff1c77ac */ /* 0x000f240008000a00 */
[----:B0-----:R-:W4:Y:S01]  /*49e80*/  LDL.LU R7, [R1+0x1334] ;  /* 0x0013340001077983 */ /* 0x001f220000300800 */
[----:B------:R-:W0:Y:S01]  /*49e90*/  LDCU.64 UR18, c[0x0][0x398] ;  /* 0x00007300ff1277ac */ /* 0x000e220008000a00 */
[----:B------:R-:W0:Y:S01]  /*49ea0*/  LDCU.128 UR12, c[0x0][0x390] ;  /* 0x00007200ff0c77ac */ /* 0x000e220008000c00 */
[----:B---3--:R-:W-:Y:S01]  /*49eb0*/  IMAD R84, R64, UR26, RZ ;  /* 0x0000001a40547c24 */ /* 0x008fe2000f8e02ff */
[----:B------:R-:W3:Y:S03]  /*49ec0*/  LDCU UR16, c[0x0][0x39c] ;  /* 0x00007380ff1077ac */ /* 0x000ee60008000800 */
[----:B------:R-:W-:Y:S01]  /*49ed0*/  VIADD R80, R84, UR26 ;  /* 0x0000001a54507c36 */ /* 0x000fe20008000000 */
[----:B------:R-:W-:Y:S01]  /*49ee0*/  SHF.R.S32.HI R6, RZ, 0x1f, R84 ;  /* 0x0000001fff067819 */ /* 0x000fe20000011454 */
[----:B-1----:R-:W-:Y:S01]  /*49ef0*/  VIADD R11, R11, 0x7f ;  /* 0x0000007f0b0b7836 */ /* 0x002fe20000000000 */
[----:B------:R-:W1:Y:S04]  /*49f00*/  LDCU UR17, c[0x0][0x39c] ;  /* 0x00007380ff1177ac */ /* 0x000e680008000800 */
[----:B------:R-:W-:Y:S01]  /*49f10*/  ISETP.GE.AND P5, PT, R11, 0x80, PT ;  /* 0x000000800b00780c */ /* 0x000fe20003fa6270 */
[----:B------:R-:W0:Y:S01]  /*49f20*/  LDCU UR22, c[0x0][0x39c] ;  /* 0x00007380ff1677ac */ /* 0x000e220008000800 */
[----:B------:R-:W0:Y:S01]  /*49f30*/  LDCU.64 UR30, c[0x0][0x398] ;  /* 0x00007300ff1e77ac */ /* 0x000e220008000a00 */
[----:B--2---:R-:W-:-:S04]  /*49f40*/  IMAD R0, R12, R3, RZ ;  /* 0x000000030c007224 */ /* 0x004fc800078e02ff */
[----:B------:R-:W-:Y:S01]  /*49f50*/  IMAD R3, R3, 0x80, R0 ;  /* 0x0000008003037824 */ /* 0x000fe200078e0200 */
[----:B----4-:R-:W-:Y:S02]  /*49f60*/  ISETP.GE.AND P1, PT, R10, UR29, PT ;  /* 0x0000001d0a007c0c */ /* 0x010fe4000bf26270 */
[----:B0-----:R-:W-:Y:S02]  /*49f70*/  IADD3 R2, P0, PT, R0, UR12, RZ ;  /* 0x0000000c00027c10 */ /* 0x001fe4000ff1e0ff */
[----:B------:R-:W-:Y:S02]  /*49f80*/  ISETP.GE.AND P3, PT, R9, UR19, PT ;  /* 0x0000001309007c0c */ /* 0x000fe4000bf66270 */
[----:B------:R-:W-:Y:S02]  /*49f90*/  IADD3 R68, P6, PT, R3, UR12, RZ ;  /* 0x0000000c03447c10 */ /* 0x000fe4000ffde0ff */
[----:B------:R-:W-:Y:S01]  /*49fa0*/  ISETP.GE.AND P2, PT, R7, UR5, PT ;  /* 0x0000000507007c0c */ /* 0x000fe2000bf46270 */
[----:B-1-3--:R-:W-:-:S12]  /*49fb0*/  @!P5 BRA `(.L_x_11) ;  /* 0x000000000010d947 */ /* 0x00afd80003800000 */
[----:B------:R-:W-:-:S06]  /*49fc0*/  USHF.L.U32 UR4, UR4, 0x1f, URZ ;  /* 0x0000001f04047899 */ /* 0x000fcc00080006ff */
[----:B------:R-:W-:-:S04]  /*49fd0*/  IMAD.U32 R4, RZ, RZ, UR4 ;  /* 0x00000004ff047e24 */ /* 0x000fc8000f8e00ff */
[----:B------:R-:W0:Y:S02]  /*49fe0*/  SYNCS.PHASECHK.TRANS64.TRYWAIT P5, [UR11], R4 ;  /* 0x00000004ff0075a7 */ /* 0x000e2400080a110b */
[----:B0-----:R-:W-:Y:S05]  /*49ff0*/  @!P5 BRA `(.L_x_12) ;  /* 0x00000170000cd947 */ /* 0x001fea0003800000 */
.L_x_11:
[----:B------:R-:W2:Y:S01]  /*4a000*/  LDL R13, [R1+0x700] ;  /* 0x00070000010d7983 */ /* 0x000ea20000100800 */
[----:B------:R-:W-:Y:S01]  /*4a010*/  VIADD R76, R80, UR26 ;  /* 0x0000001a504c7c36 */ /* 0x000fe20008000000 */
[----:B------:R-:W-:Y:S01]  /*4a020*/  LEA.HI.X.SX32 R0, R0, UR13, 0x1, P0 ;  /* 0x0000000d00007c11 */ /* 0x000fe200080f0eff */
[----:B------:R-:W0:Y:S01]  /*4a030*/  LDCU.64 UR6, c[0x0][0x398] ;  /* 0x00007300ff0677ac */ /* 0x000e220008000a00 */
[----:B------:R-:W-:Y:S01]  /*4a040*/  BAR.SYNC.DEFER_BLOCKING 0x0 ;  /* 0x0000000000007b1d */ /* 0x000fe20000010000 */
[----:B------:R-:W-:Y:S01]  /*4a050*/  VIADD R72, R76, UR26 ;  /* 0x0000001a4c487c36 */ /* 0x000fe20008000000 */
[----:B------:R-:W-:Y:S02]  /*4a060*/  SHF.R.S32.HI R4, RZ, 0x1f, R80 ;  /* 0x0000001fff047819 */ /* 0x000fe40000011450 */
[-C--:B------:R-:W-:Y:S02]  /*4a070*/  IADD3 R86, P0, PT, R84, R2.reuse, RZ ;  /* 0x0000000254567210 */ /* 0x080fe40007f1e0ff */
[----:B------:R-:W-:Y:S01]  /*4a080*/  IADD3 R82, P5, PT, R80, R2, RZ ;  /* 0x0000000250527210 */ /* 0x000fe20007fbe0ff */
[----:B------:R-:W1:Y:S01]  /*4a090*/  LDCU.64 UR4, c[0x0][0x398] ;  /* 0x00007300ff0477ac */ /* 0x000e620008000a00 */
[----:B------:R-:W-:Y:S01]  /*4a0a0*/  LEA.HI.X.SX32 R3, R3, UR13, 0x1, P6 ;  /* 0x0000000d03037c11 */ /* 0x000fe2000b0f0eff */
[----:B------:R-:W-:Y:S01]  /*4a0b0*/  STL [R1+0x183c], R72 ;  /* 0x00183c4801007387 */ /* 0x000fe20000100800 */
[----:B------:R-:W-:Y:S01]  /*4a0c0*/  IADD3 R84, P6, PT, R84, R68, RZ ;  /* 0x0000004454547210 */ /* 0x000fe20007fde0ff */
[----:B------:R-:W-:Y:S01]  /*4a0d0*/  IMAD.X R83, R4, 0x1, R0, P5 ;  /* 0x0000000104537824 */ /* 0x000fe200028e0600 */
[----:B------:R-:W-:Y:S01]  /*4a0e0*/  SHF.R.S32.HI R5, RZ, 0x1f, R76 ;  /* 0x0000001fff057819 */ /* 0x000fe2000001144c */
[----:B------:R-:W-:Y:S01]  /*4a0f0*/  STL [R1+0x1838], R68 ;  /* 0x0018384401007387 */ /* 0x000fe20000100800 */
[--C-:B------:R-:W-:Y:S01]  /*4a100*/  IMAD.X R87, R6, 0x1, R0.reuse, P0 ;  /* 0x0000000106577824 */ /* 0x100fe200000e0600 */
[----:B------:R-:W-:Y:S01]  /*4a110*/  IADD3 R78, P5, PT, R76, R2, RZ ;  /* 0x000000024c4e7210 */ /* 0x000fe20007fbe0ff */
[--C-:B------:R-:W-:Y:S01]  /*4a120*/  IMAD.X R85, R6, 0x1, R3.reuse, P6 ;  /* 0x0000000106557824 */ /* 0x100fe200030e0603 */
[----:B------:R-:W-:Y:S01]  /*4a130*/  STL [R1+0x1834], R64 ;  /* 0x0018344001007387 */ /* 0x000fe20000100800 */
[-C--:B------:R-:W-:Y:S01]  /*4a140*/  IADD3 R80, P0, PT, R80, R68.reuse, RZ ;  /* 0x0000004450507210 */ /* 0x080fe20007f1e0ff */
[----:B------:R-:W3:Y:S01]  /*4a150*/  LDCU.64 UR12, c[0x0][0x398] ;  /* 0x00007300ff0c77ac */ /* 0x000ee20008000a00 */
[----:B------:R-:W-:Y:S01]  /*4a160*/  IADD3 R76, P6, PT, R76, R68, RZ ;  /* 0x000000444c4c7210 */ /* 0x000fe20007fde0ff */
[----:B------:R-:W4:Y:S01]  /*4a170*/  LDCU.64 UR24, c[0x0][0x398] ;  /* 0x00007300ff1877ac */ /* 0x000f220008000a00 */
[----:B------:R-:W5:Y:S02]  /*4a180*/  @!P4 SYNCS.CCTL.IV [UR9+0x20000] ;  /* 0x02000000ff00c9b1 */ /* 0x000f640008000009 */
[----:B-----5:R-:W-:Y:S06]  /*4a190*/  BAR.SYNC.DEFER_BLOCKING 0x0 ;  /* 0x0000000000007b1d */ /* 0x020fec0000010000 */
[----:B--2---:R2:W-:Y:S01]  /*4a1a0*/  STL [R1+0x1830], R13 ;  /* 0x0018300d01007387 */ /* 0x0045e20000100800 */
[----:B------:R-:W-:Y:S01]  /*4a1b0*/  IMAD.X R81, R4, 0x1, R3, P0 ;  /* 0x0000000104517824 */ /* 0x000fe200000e0603 */
[----:B------:R-:W5:Y:S01]  /*4a1c0*/  @!P4 SYNCS.CCTL.IV [UR9+0x20008] ;  /* 0x02000800ff00c9b1 */ /* 0x000f620008000009 */
[----:B------:R-:W-:Y:S01]  /*4a1d0*/  IMAD.X R79, R5, 0x1, R0, P5 ;  /* 0x00000001054f7824 */ /* 0x000fe200028e0600 */
[----:B------:R-:W0:Y:S01]  /*4a1e0*/  LDCU UR9, c[0x0][0x39c] ;  /* 0x00007380ff0977ac */ /* 0x000e220008000800 */
[----:B--2---:R-:W2:Y:S02]  /*4a1f0*/  LDTM.x64 R12, tmem[UR10] ;  /* 0x0000000a000c79ee */ /* 0x004ea40008340000 */
[----:B--2---:R-:W-:Y:S01]  /*4a200*/  STL.64 [R1+0x608], R14 ;  /* 0x0006080e01007387 */ /* 0x004fe20000100a00 */
[----:B------:R-:W-:-:S02]  /*4a210*/  IMAD.MOV.U32 R9, RZ, RZ, R12 ;  /* 0x000000ffff097224 */ /* 0x000fc400078e000c */
[----:B------:R-:W-:Y:S01]  /*4a220*/  IMAD.MOV.U32 R8, RZ, RZ, R13 ;  /* 0x000000ffff087224 */ /* 0x000fe200078e000d */
[----:B------:R-:W-:Y:S01]  /*4a230*/  STL.64 [R1+0x618], R18 ;  /* 0x0006181201007387 */ /* 0x000fe20000100a00 */
[----:B------:R-:W-:Y:S02]  /*4a240*/  IMAD.MOV.U32 R92, RZ, RZ, R16 ;  /* 0x000000ffff5c7224 */ /* 0x000fe400078e0010 */
[----:B------:R-:W-:Y:S01]  /*4a250*/  IMAD.MOV.U32 R91, RZ, RZ, R17 ;  /* 0x000000ffff5b7224 */ /* 0x000fe200078e0011 */
        /* <DEDUP_REMOVED lines=27> */
[----:B------:R2:W-:Y:S04]  /*4a410*/  STL.64 [R1+0x6f8], R74 ;  /* 0x0006f84a01007387 */ /* 0x0005e80000100a00 */
[----:B------:R-:W-:Y:S01]  /*4a420*/  STL [R1+0x182c], R92 ;  /* 0x00182c5c01007387 */ /* 0x000fe20000100800 */
[----:B--2---:R-:W2:Y:S03]  /*4a430*/  LDTM.x64 R12, tmem[UR10+0x40] ;  /* 0x0000400a000c79ee */ /* 0x004ea60008340000 */
[----:B--2---:R-:W-:Y:S04]  /*4a440*/  STL.64 [R1+0x500], R12 ;  /* 0x0005000c01007387 */ /* 0x004fe80000100a00 */
        /* <DEDUP_REMOVED lines=30> */
[----:B------:R2:W-:Y:S02]  /*4a630*/  STL.64 [R1+0x5f8], R74 ;  /* 0x0005f84a01007387 */ /* 0x0005e40000100a00 */
[----:B--2---:R-:W2:Y:S02]  /*4a640*/  LDTM.x64 R12, tmem[UR10+0x80] ;  /* 0x0000800a000c79ee */ /* 0x004ea40008340000 */
        /* <DEDUP_REMOVED lines=66> */
[----:B--2---:R-:W-:Y:S01]  /*4aa70*/  STL.64 [R1+0x210], R16 ;  /* 0x0002101001007387 */ /* 0x004fe20000100a00 */
[----:B------:R-:W-:-:S02]  /*4aa80*/  IMAD.MOV.U32 R6, RZ, RZ, R13 ;  /* 0x000000ffff067224 */ /* 0x000fc400078e000d */
[----:B------:R-:W-:Y:S01]  /*4aa90*/  IMAD.MOV.U32 R7, RZ, RZ, R12 ;  /* 0x000000ffff077224 */ /* 0x000fe200078e000c */
[----:B------:R-:W-:Y:S01]  /*4aaa0*/  STL.64 [R1+0x218], R18 ;  /* 0x0002181201007387 */ /* 0x000fe20000100a00 */
[----:B------:R-:W-:Y:S01]  /*4aab0*/  IMAD.X R77, R5, 0x1, R3, P6 ;  /* 0x00000001054d7824 */ /* 0x000fe200030e0603 */
[----:B------:R-:W-:Y:S01]  /*4aac0*/  F2FP.SATFINITE.E5M2.F32.PACK_AB_MERGE_C R90, R8, R9, RZ ;  /* 0x00000009085a723e */ /* 0x000fe200048060ff */
[----:B------:R-:W-:Y:S01]  /*4aad0*/  IMAD.MOV.U32 R92, RZ, RZ, R14 ;  /* 0x000000ffff5c7224 */ /* 0x000fe200078e000e */
[----:B------:R-:W-:Y:S01]  /*4aae0*/  STL.64 [R1+0x220], R20 ;  /* 0x0002201401007387 */ /* 0x000fe20000100a00 */
[----:B------:R-:W-:-:S03]  /*4aaf0*/  IMAD.MOV.U32 R93, RZ, RZ, R15 ;  /* 0x000000ffff5d7224 */ /* 0x000fc600078e000f */
        /* <DEDUP_REMOVED lines=26> */
[----:B------:R0:W-:Y:S04]  /*4aca0*/  STL.64 [R1+0x2f8], R74 ;  /* 0x0002f84a01007387 */ /* 0x0001e80000100a00 */
[----:B--2---:R-:W2:Y:S04]  /*4acb0*/  LDL.LU R72, [R1+0x183c] ;  /* 0x00183c0001487983 */ /* 0x004ea80000300800 */
[----:B------:R-:W3:Y:S04]  /*4acc0*/  LDL.LU R68, [R1+0x1838] ;  /* 0x0018380001447983 */ /* 0x000ee80000300800 */
[----:B------:R-:W3:Y:S04]  /*4acd0*/  LDL.LU R64, [R1+0x1834] ;  /* 0x0018340001407983 */ /* 0x000ee80000300800 */
[----:B------:R-:W4:Y:S04]  /*4ace0*/  LDL.LU R13, [R1+0x1830] ;  /* 0x00183000010d7983 */ /* 0x000f280000300800 */
[----:B------:R-:W5:Y:S04]  /*4acf0*/  LDL.LU R12, [R1+0x133c] ;  /* 0x00133c00010c7983 */ /* 0x000f680000300800 */
[----:B------:R-:W5:Y:S04]  /*4ad00*/  LDL R11, [R1+0x704] ;  /* 0x00070400010b7983 */ /* 0x000f680000100800 */
[----:B------:R-:W5:Y:S01]  /*4ad10*/  LDL.LU R10, [R1+0x1338] ;  /* 0x00133800010a7983 */ /* 0x000f620000300800 */
[----:B------:R-:W-:-:S02]  /*4ad20*/  F2FP.SATFINITE.E5M2.F32.PACK_AB_MERGE_C R89, R6, R7, RZ ;  /* 0x000000070659723e */ /* 0x000fc400048060ff */
[----:B--2---:R-:W-:Y:S01]  /*4ad30*/  SHF.R.S32.HI R4, RZ, 0x1f, R72 ;  /* 0x0000001fff047819 */ /* 0x004fe20000011448 */
[C---:B------:R-:W-:Y:S01]  /*4ad40*/  VIADD R69, R72.reuse, UR26 ;  /* 0x0000001a48457c36 */ /* 0x040fe20008000000 */
[----:B0-----:R-:W-:-:S04]  /*4ad50*/  IADD3 R74, P5, PT, R72, R2, RZ ;  /* 0x00000002484a7210 */ /* 0x001fc80007fbe0ff */
[----:B------:R-:W-:Y:S01]  /*4ad60*/  SHF.R.S32.HI R88, RZ, 0x1f, R69 ;  /* 0x0000001fff587819 */ /* 0x000fe20000011445 */
[--C-:B------:R-:W-:Y:S01]  /*4ad70*/  IMAD.X R75, R4, 0x1, R0.reuse, P5 ;  /* 0x00000001044b7824 */ /* 0x100fe200028e0600 */
[----:B---3--:R-:W-:Y:S02]  /*4ad80*/  IADD3 R72, P5, PT, R72, R68, RZ ;  /* 0x0000004448487210 */ /* 0x008fe40007fbe0ff */
[----:B------:R-:W-:Y:S02]  /*4ad90*/  IADD3 R70, P4, PT, R69, R2, RZ ;  /* 0x0000000245467210 */ /* 0x000fe40007f9e0ff */
[----:B----4-:R-:W-:Y:S01]  /*4ada0*/  ISETP.GE.AND P0, PT, R13, UR14, PT ;  /* 0x0000000e0d007c0c */ /* 0x010fe2000bf06270 */
[----:B------:R-:W-:Y:S01]  /*4adb0*/  IMAD.X R73, R4, 0x1, R3, P5 ;  /* 0x0000000104497824 */ /* 0x000fe200028e0603 */
[----:B------:R-:W-:Y:S01]  /*4adc0*/  ISETP.GE.AND P6, PT, R64, UR15, PT ;  /* 0x0000000f40007c0c */ /* 0x000fe2000bfc6270 */
[----:B------:R-:W-:Y:S01]  /*4add0*/  IMAD.X R71, R88, 0x1, R0, P4 ;  /* 0x0000000158477824 */ /* 0x000fe200020e0600 */
[----:B------:R-:W-:Y:S01]  /*4ade0*/  ISETP.LT.AND P0, PT, R64, UR31, !P0 ;  /* 0x0000001f40007c0c */ /* 0x000fe2000c701270 */
[----:B------:R-:W0:Y:S01]  /*4adf0*/  LDCU.64 UR14, c[0x0][0x398] ;  /* 0x00007300ff0e77ac */ /* 0x000e220008000a00 */
[----:B-----5:R-:W-:-:S02]  /*4ae00*/  ISETP.GE.AND P5, PT, R12, UR16, PT ;  /* 0x000000100c007c0c */ /* 0x020fc4000bfa6270 */
[----:B------:R-:W-:Y:S01]  /*4ae10*/  ISETP.LT.AND P6, PT, R11, UR18, !P6 ;  /* 0x000000120b007c0c */ /* 0x000fe2000f7c1270 */
[----:B------:R-:W2:Y:S01]  /*4ae20*/  LDCU.64 UR18, c[0x0][0x398] ;  /* 0x00007300ff1277ac */ /* 0x000ea20008000a00 */
[----:B------:R-:W-:Y:S01]  /*4ae30*/  ISETP.GE.AND P4, PT, R10, UR17, PT ;  /* 0x000000110a007c0c */ /* 0x000fe2000bf86270 */
[----:B------:R-:W3:Y:S01]  /*4ae40*/  LDCU.64 UR16, c[0x0][0x398] ;  /* 0x00007300ff1077ac */ /* 0x000ee20008000a00 */
[----:B------:R-:W4:Y:S02]  /*4ae50*/  LDTM.x64 R4, tmem[UR10+0x140] ;  /* 0x0001400a000479ee */ /* 0x000f240008340000 */
[----:B----4-:R-:W-:Y:S04]  /*4ae60*/  STL.64 [R1+0x100], R4 ;  /* 0x0001000401007387 */ /* 0x010fe80000100a00 */
        /* <DEDUP_REMOVED lines=31> */
[----:B----4-:R-:W4:Y:S02]  /*4b060*/  LDTM.x64 R4, tmem[UR10+0x180] ;  /* 0x0001800a000479ee */ /* 0x010f240008340000 */
[----:B----4-:R-:W-:Y:S04]  /*4b070*/  STL.64 [R1], R4 ;  /* 0x0000000401007387 */ /* 0x010fe80000100a00 */
        /* <DEDUP_REMOVED lines=31> */
[----:B----4-:R-:W4:Y:S01]  /*4b270*/  LDTM.x64 R4, tmem[UR10+0x1c0] ;  /* 0x0001c00a000479ee */ /* 0x010f220008340000 */
[----:B------:R-:W-:Y:S01]  /*4b280*/  NOP ;  /* 0x0000000000007918 */ /* 0x000fe20000000000 */
[----:B------:R-:W5:Y:S01]  /*4b290*/  LDCU.64 UR10, c[0x0][0x398] ;  /* 0x00007300ff0a77ac */ /* 0x000f620008000a00 */
[----:B----4-:R4:W-:Y:S04]  /*4b2a0*/  STL.64 [R1+0x1808], R4 ;  /* 0x0018080401007387 */ /* 0x0109e80000100a00 */
[----:B----4-:R-:W4:Y:S04]  /*4b2b0*/  LDL.LU R4, [R1+0x1378] ;  /* 0x0013780001047983 */ /* 0x010f280000300800 */
[----:B------:R-:W1:Y:S04]  /*4b2c0*/  LDL R5, [R1+0x704] ;  /* 0x0007040001057983 */ /* 0x000e680000100800 */
[----:B------:R0:W-:Y:S04]  /*4b2d0*/  STL.64 [R1+0x17f8], R6 ;  /* 0x0017f80601007387 */ /* 0x0001e80000100a00 */
[----:B0-----:R-:W2:Y:S04]  /*4b2e0*/  LDL.LU R6, [R1+0x608] ;  /* 0x0006080001067983 */ /* 0x001ea80000300800 */
[----:B------:R-:W2:Y:S04]  /*4b2f0*/  LDL.LU R7, [R1+0x60c] ;  /* 0x00060c0001077983 */ /* 0x000ea80000300800 */
[----:B------:R0:W-:Y:S04]  /*4b300*/  STL.64 [R1+0x17f0], R8 ;  /* 0x0017f00801007387 */ /* 0x0001e80000100a00 */
[----:B0-----:R-:W2:Y:S04]  /*4b310*/  LDL.LU R8, [R1+0x1374] ;  /* 0x0013740001087983 */ /* 0x001ea80000300800 */
[----:B------:R-:W2:Y:S04]  /*4b320*/  LDL R9, [R1+0x700] ;  /* 0x0007000001097983 */ /* 0x000ea80000100800 */
[----:B------:R-:W-:Y:S04]  /*4b330*/  STL [R1+0x17e8], R12 ;  /* 0x0017e80c01007387 */ /* 0x000fe80000100800 */
[----:B------:R-:W-:Y:S04]  /*4b340*/  STL.64 [R1+0x17d8], R10 ;  /* 0x0017d80a01007387 */ /* 0x000fe80000100a00 */
        /* <DEDUP_REMOVED lines=10> */
[----:B------:R0:W-:Y:S04]  /*4b3f0*/  @P0 STG.E.U8 desc[UR20][R86.64], R90 ;  /* 0x0000005a56000986 */ /* 0x0001e8000c101114 */
[----:B------:R-:W-:Y:S04]  /*4b400*/  STL.64 [R1+0x1770], R32 ;  /* 0x0017702001007387 */ /* 0x000fe80000100a00 */
[----:B------:R-:W-:Y:S01]  /*4b410*/  STL.64 [R1+0x1768], R34 ;  /* 0x0017682201007387 */ /* 0x000fe20000100a00 */
[----:B0-----:R-:W-:-:S03]  /*4b420*/  PRMT R90, R90, 0x9910, RZ ;  /* 0x000099105a5a7816 */ /* 0x001fc600000000ff */
[----:B------:R-:W-:Y:S04]  /*4b430*/  STL.64 [R1+0x1760], R36 ;  /* 0x0017602401007387 */ /* 0x000fe80000100a00 */
[----:B------:R-:W-:Y:S04]  /*4b440*/  STL.64 [R1+0x1758], R38 ;  /* 0x0017582601007387 */ /* 0x000fe80000100a00 */
[----:B------:R-:W-:Y:S04]  /*4b450*/  STL.64 [R1+0x1750], R40 ;  /* 0x0017502801007387 */ /* 0x000fe80000100a00 */
[----:B------:R0:W-:Y:S04]  /*4b460*/  @P6 STG.E.U8 desc[UR20][R84.64], R89 ;  /* 0x0000005954006986 */ /* 0x0001e8000c101114 */
[----:B------:R-:W-:Y:S04]  /*4b470*/  STL.64 [R1+0x1748], R42 ;  /* 0x0017482a01007387 */ /* 0x000fe80000100a00 */
[----:B------:R-:W-:Y:S01]  /*4b480*/  STL.64 [R1+0x1740], R44 ;  /* 0x0017402c01007387 */ /* 0x000fe20000100a00 */
[----:B0-----:R-:W-:-:S03]  /*4b490*/  IMAD.MOV.U32 R84, RZ, RZ, R90 ;  /* 0x000000ffff547224 */ /* 0x001fc600078e005a */
[----:B------:R-:W-:Y:S01]  /*4b4a0*/  STL.64 [R1+0x1738], R46 ;  /* 0x0017382e01007387 */ /* 0x000fe20000100a00 */
[----:B------:R-:W-:-:S03]  /*4b4b0*/  PRMT R85, R89, 0x9910, RZ ;  /* 0x0000991059557816 */ /* 0x000fc600000000ff */
[----:B------:R-:W-:Y:S01]  /*4b4c0*/  STL.64 [R1+0x1730], R48 ;  /* 0x0017303001007387 */ /* 0x000fe20000100a00 */
[----:B------:R-:W-:Y:S02]  /*4b4d0*/  SHF.R.S32.HI R84, RZ, 0x8, R84 ;  /* 0x00000008ff547819 */ /* 0x000fe40000011454 */
[----:B------:R-:W-:Y:S01]  /*4b4e0*/  SHF.R.S32.HI R85, RZ, 0x8, R85 ;  /* 0x00000008ff557819 */ /* 0x000fe20000011455 */
        /* <DEDUP_REMOVED lines=8> */
[----:B------:R-:W-:Y:S01]  /*4b570*/  STL.64 [R1+0x16e8], R66 ;  /* 0x0016e84201007387 */ /* 0x000fe20000100a00 */
[----:B--2---:R-:W-:Y:S01]  /*4b580*/  ISETP.LT.AND P0, PT, R9, UR6, !P2 ;  /* 0x0000000609007c0c */ /* 0x004fe2000d701270 */
[----:B------:R-:W0:Y:S01]  /*4b590*/  LDCU UR6, c[0x0][0x39c] ;  /* 0x00007380ff0677ac */ /* 0x000e220008000800 */
[----:B-1----:R-:W-:-:S02]  /*4b5a0*/  ISETP.LT.AND P2, PT, R5, UR4, !P2 ;  /* 0x0000000405007c0c */ /* 0x002fc4000d741270 */
[----:B------:R-:W-:Y:S01]  /*4b5b0*/  ISETP.LT.AND P6, PT, R9, UR12, !P5 ;  /* 0x0000000c09007c0c */ /* 0x000fe2000efc1270 */
[----:B------:R-:W1:Y:S01]  /*4b5c0*/  LDCU UR4, c[0x0][0x39c] ;  /* 0x00007380ff0477ac */ /* 0x000e620008000800 */
[----:B------:R-:W-:Y:S01]  /*4b5d0*/  ISETP.LT.AND P5, PT, R5, UR14, !P5 ;  /* 0x0000000e05007c0c */ /* 0x000fe2000efa1270 */
[----:B------:R-:W2:Y:S06]  /*4b5e0*/  LDCU UR12, c[0x0][0x398] ;  /* 0x00007300ff0c77ac */ /* 0x000eac0008000800 */
[----:B------:R0:W-:Y:S01]  /*4b5f0*/  @P0 STG.E.U8 desc[UR20][R82.64], R84 ;  /* 0x0000005452000986 */ /* 0x0001e2000c101114 */
[----:B------:R-:W-:Y:S01]  /*4b600*/  ISETP.GE.AND P0, PT, R8, UR22, PT ;  /* 0x0000001608007c0c */ /* 0x000fe2000bf06270 */
[----:B------:R-:W1:Y:S02]  /*4b610*/  LDCU.64 UR22, c[0x0][0x398] ;  /* 0x00007300ff1677ac */ /* 0x000e640008000a00 */
[----:B------:R2:W-:Y:S01]  /*4b620*/  @P2 STG.E.U8 desc[UR20][R80.64], R85 ;  /* 0x0000005550002986 */ /* 0x0005e2000c101114 */
[----:B----4-:R-:W-:Y:S01]  /*4b630*/  ISETP.GE.AND P2, PT, R4, UR9, PT ;  /* 0x0000000904007c0c */ /* 0x010fe2000bf46270 */
[----:B------:R-:W4:Y:S01]  /*4b640*/  LDCU UR9, c[0x0][0x398] ;  /* 0x00007300ff0977ac */ /* 0x000f220008000800 */
[----:B------:R-:W1:Y:S01]  /*4b650*/  LDCU UR14, c[0x0][0x398] ;  /* 0x00007300ff0e77ac */ /* 0x000e620008000800 */
[----:B0-----:R-:W-:-:S02]  /*4b660*/  F2FP.SATFINITE.E5M2.F32.PACK_AB_MERGE_C R82, R7, R6, RZ ;  /* 0x000000060752723e */ /* 0x001fc400048060ff */
[----:B--2---:R-:W-:Y:S02]  /*4b670*/  F2FP.SATFINITE.E5M2.F32.PACK_AB_MERGE_C R80, R93, R92, RZ ;  /* 0x0000005c5d50723e */ /* 0x004fe400048060ff */
[----:B------:R-:W2:Y:S04]  /*4b680*/  LDL.LU R92, [R1+0x182c] ;  /* 0x00182c00015c7983 */ /* 0x000ea80000300800 */
[----:B------:R0:W-:Y:S01]  /*4b690*/  @P6 STG.E.U8 desc[UR20][R78.64], R82 ;  /* 0x000000524e006986 */ /* 0x0001e2000c101114 */
[----:B------:R-:W-:Y:S01]  /*4b6a0*/  ISETP.LT.AND P6, PT, R9, UR18, !P4 ;  /* 0x0000001209007c0c */ /* 0x000fe2000e7c1270 */
[----:B------:R-:W1:Y:S01]  /*4b6b0*/  LDCU UR18, c[0x0][0x398] ;  /* 0x00007300ff1277ac */ /* 0x000e620008000800 */
[----:B-----5:R-:W-:Y:S01]  /*4b6c0*/  ISETP.LT.AND P4, PT, R5, UR10, !P4 ;  /* 0x0000000a05007c0c */ /* 0x020fe2000e781270 */
[----:B------:R5:W-:Y:S01]  /*4b6d0*/  @P5 STG.E.U8 desc[UR20][R76.64], R80 ;  /* 0x000000504c005986 */ /* 0x000be2000c101114 */
[----:B---3--:R-:W-:Y:S01]  /*4b6e0*/  ISETP.LT.AND P5, PT, R9, UR16, !P0 ;  /* 0x0000001009007c0c */ /* 0x008fe2000c7a1270 */
[----:B------:R-:W3:Y:S01]  /*4b6f0*/  LDCU UR10, c[0x0][0x398] ;  /* 0x00007300ff0a77ac */ /* 0x000ee20008000800 */
[----:B------:R-:W1:Y:S01]  /*4b700*/  LDCU UR16, c[0x0][0x398] ;  /* 0x00007300ff1077ac */ /* 0x000e620008000800 */
[----:B0-----:R-:W-:-:S02]  /*4b710*/  PRMT R82, R82, 0x9910, RZ ;  /* 0x0000991052527816 */ /* 0x001fc400000000ff */
[----:B------:R-:W-:-:S03]  /*4b720*/  PRMT R78, R80, 0x9910, RZ ;  /* 0x00009910504e7816 */ /* 0x000fc600000000ff */
[----:B-----5:R-:W-:Y:S02]  /*4b730*/  IMAD.MOV.U32 R77, RZ, RZ, R82 ;  /* 0x000000ffff4d7224 */ /* 0x020fe400078e0052 */
[----:B------:R-:W-:Y:S02]  /*4b740*/  IMAD.MOV.U32 R76, RZ, RZ, R78 ;  /* 0x000000ffff4c7224 */ /* 0x000fe400078e004e */
[C---:B------:R-:W-:Y:S01]  /*4b750*/  VIADD R82, R69.reuse, UR26 ;  /* 0x0000001a45527c36 */ /* 0x040fe20008000000 */
[----:B------:R-:W-:Y:S02]  /*4b760*/  SHF.R.S32.HI R77, RZ, 0x8, R77 ;  /* 0x00000008ff4d7819 */ /* 0x000fe4000001144d */
[----:B------:R-:W-:Y:S01]  /*4b770*/  SHF.R.S32.HI R76, RZ, 0x8, R76 ;  /* 0x00000008ff4c7819 */ /* 0x000fe2000001144c */
[----:B------:R-:W-:Y:S02]  /*4b780*/  VIADD R78, R82, UR26 ;  /* 0x0000001a524e7c36 */ /* 0x000fe40008000000 */
[----:B------:R0:W-:Y:S04]  /*4b790*/  @P6 STG.E.U8 desc[UR20][R74.64], R77 ;  /* 0x0000004d4a006986 */ /* 0x0001e8000c101114 */
[----:B------:R-:W-:Y:S01]  /*4b7a0*/  @P4 STG.E.U8 desc[UR20][R72.64], R76 ;  /* 0x0000004c48004986 */ /* 0x000fe2000c101114 */
[----:B------:R-:W-:-:S02]  /*4b7b0*/  IADD3 R86, P4, PT, R69, R68, RZ ;  /* 0x0000004445567210 */ /* 0x000fc40007f9e0ff */
[----:B------:R-:W-:-:S03]  /*4b7c0*/  SHF.R.S32.HI R69, RZ, 0x1f, R78 ;  /* 0x0000001fff457819 */ /* 0x000fc6000001144e */
[----:B------:R-:W-:Y:S01]  /*4b7d0*/  IMAD.X R87, R88, 0x1, R3, P4 ;  /* 0x0000000158577824 */ /* 0x000fe200020e0603 */
[----:B------:R-:W-:Y:S01]  /*4b7e0*/  IADD3 R84, P4, PT, R82, R2, RZ ;  /* 0x0000000252547210 */ /* 0x000fe20007f9e0ff */
[----:B0-----:R-:W-:-:S03]  /*4b7f0*/  VIADD R74, R78, UR26 ;  /* 0x0000001a4e4a7c36 */ /* 0x001fc60008000000 */
[----:B------:R-:W-:Y:S01]  /*4b800*/  STL [R1+0x1828], R87 ;  /* 0x0018285701007387 */ /* 0x000fe20000100800 */
[----:B--2---:R-:W-:-:S05]  /*4b810*/  F2FP.SATFINITE.E5M2.F32.PACK_AB_MERGE_C R24, R91, R92, RZ ;  /* 0x0000005c5b18723e */ /* 0x004fca00048060ff */
[----:B------:R0:W-:Y:S02]  /*4b820*/  @P5 STG.E.U8 desc[UR20][R70.64], R24 ;  /* 0x0000001846005986 */ /* 0x0001e4000c101114 */
[----:B0-----:R-:W-:Y:S02]  /*4b830*/  SHF.R.S32.HI R70, RZ, 0x1f, R82 ;  /* 0x0000001fff467819 */ /* 0x001fe40000011452 */
[----:B------:R-:W-:Y:S02]  /*4b840*/  IADD3 R82, P5, PT, R82, R68, RZ ;  /* 0x0000004452527210 */ /* 0x000fe40007fbe0ff */
[----:B------:R-:W-:Y:S01]  /*4b850*/  SHF.R.S32.HI R71, RZ, 0x1f, R74 ;  /* 0x0000001fff477819 */ /* 0x000fe2000001144a */
[----:B------:R-:W-:Y:S01]  /*4b860*/  IMAD.X R85, R70, 0x1, R0, P4 ;  /* 0x0000000146557824 */ /* 0x000fe200020e0600 */
[----:B------:R-:W-:Y:S01]  /*4b870*/  IADD3 R80, P4, PT, R78, R2, RZ ;  /* 0x000000024e507210 */ /* 0x000fe20007f9e0ff */
[----:B------:R-:W-:Y:S01]  /*4b880*/  IMAD.X R83, R70, 0x1, R3, P5 ;  /* 0x0000000146537824 */ /* 0x000fe200028e0603 */
[----:B------:R-:W-:Y:S01]  /*4b890*/  IADD3 R78, P5, PT, R78, R68, RZ ;  /* 0x000000444e4e7210 */ /* 0x000fe20007fbe0ff */
[----:B------:R-:W-:-:S02]  /*4b8a0*/  VIADD R70, R74, UR26 ;  /* 0x0000001a4a467c36 */ /* 0x000fc40008000000 */
[C---:B------:R-:W-:Y:S01]  /*4b8b0*/  IMAD.X R81, R69.reuse, 0x1, R0, P4 ;  /* 0x0000000145517824 */ /* 0x040fe200020e0600 */
[C---:B------:R-:W-:Y:S01]  /*4b8c0*/  IADD3 R76, P4, PT, R74.reuse, R2, RZ ;  /* 0x000000024a4c7210 */ /* 0x040fe20007f9e0ff */
[--C-:B------:R-:W-:Y:S01]  /*4b8d0*/  IMAD.X R79, R69, 0x1, R3.reuse, P5 ;  /* 0x00000001454f7824 */ /* 0x100fe200028e0603 */
[----:B------:R-:W-:Y:S01]  /*4b8e0*/  IADD3 R74, P5, PT, R74, R68, RZ ;  /* 0x000000444a4a7210 */ /* 0x000fe20007fbe0ff */
[C---:B------:R-:W-:Y:S01]  /*4b8f0*/  VIADD R69, R70.reuse, UR26 ;  /* 0x0000001a46457c36 */ /* 0x040fe20008000000 */
[----:B------:R-:W-:Y:S01]  /*4b900*/  SHF.R.S32.HI R88, RZ, 0x1f, R70 ;  /* 0x0000001fff587819 */ /* 0x000fe20000011446 */
[C-C-:B------:R-:W-:Y:S01]  /*4b910*/  IMAD.X R77, R71.reuse, 0x1, R0.reuse, P4 ;  /* 0x00000001474d7824 */ /* 0x140fe200020e0600 */
[C---:B------:R-:W-:Y:S01]  /*4b920*/  IADD3 R72, P4, PT, R70.reuse, R2, RZ ;  /* 0x0000000246487210 */ /* 0x040fe20007f9e0ff */
[----:B------:R-:W-:Y:S01]  /*4b930*/  IMAD.X R75, R71, 0x1, R3, P5 ;  /* 0x00000001474b7824 */ /* 0x000fe200028e0603 */
[----:B------:R-:W-:Y:S01]  /*4b940*/  IADD3 R70, P5, PT, R70, R68, RZ ;  /* 0x0000004446467210 */ /* 0x000fe20007fbe0ff */
[----:B------:R-:W-:Y:S01]  /*4b950*/  VIADD R90, R69, UR26 ;  /* 0x0000001a455a7c36 */ /* 0x000fe20008000000 */
[----:B------:R-:W-:Y:S01]  /*4b960*/  SHF.R.S32.HI R91, RZ, 0x1f, R69 ;  /* 0x0000001fff5b7819 */ /* 0x000fe20000011445 */
[----:B------:R-:W-:-:S02]  /*4b970*/  IMAD.X R73, R88, 0x1, R0, P4 ;  /* 0x0000000158497824 */ /* 0x000fc400020e0600 */
[--C-:B------:R-:W-:Y:S01]  /*4b980*/  IMAD.X R71, R88, 0x1, R3.reuse, P5 ;  /* 0x0000000158477824 */ /* 0x100fe200028e0603 */
[C---:B------:R-:W-:Y:S02]  /*4b990*/  IADD3 R88, P4, PT, R69.reuse, R2, RZ ;  /* 0x0000000245587210 */ /* 0x040fe40007f9e0ff */
[----:B------:R-:W-:Y:S01]  /*4b9a0*/  IADD3 R14, P5, PT, R69, R68, RZ ;  /* 0x00000044450e7210 */ /* 0x000fe20007fbe0ff */
[C---:B------:R-:W-:Y:S01]  /*4b9b0*/  VIADD R69, R90.reuse, UR26 ;  /* 0x0000001a5a457c36 */ /* 0x040fe20008000000 */
[----:B------:R-:W-:Y:S01]  /*4b9c0*/  SHF.R.S32.HI R4, RZ, 0x1f, R90 ;  /* 0x0000001fff047819 */ /* 0x000fe2000001145a */
[C-C-:B------:R-:W-:Y:S01]  /*4b9d0*/  IMAD.X R89, R91.reuse, 0x1, R0.reuse, P4 ;  /* 0x000000015b597824 */ /* 0x140fe200020e0600 */
[C---:B------:R-:W-:Y:S01]  /*4b9e0*/  IADD3 R92, P4, PT, R90.reuse, R2, RZ ;  /* 0x000000025a5c7210 */ /* 0x040fe20007f9e0ff */
[----:B------:R-:W-:Y:S01]  /*4b9f0*/  IMAD.X R15, R91, 0x1, R3, P5 ;  /* 0x000000015b0f7824 */ /* 0x000fe200028e0603 */
[----:B------:R-:W-:Y:S01]  /*4ba00*/  IADD3 R90, P5, PT, R90, R68, RZ ;  /* 0x000000445a5a7210 */ /* 0x000fe20007fbe0ff */
[C---:B------:R-:W-:Y:S01]  /*4ba10*/  VIADD R6, R69.reuse, UR26 ;  /* 0x0000001a45067c36 */ /* 0x040fe20008000000 */
[----:B------:R-:W-:Y:S01]  /*4ba20*/  SHF.R.S32.HI R7, RZ, 0x1f, R69 ;  /* 0x0000001fff077819 */ /* 0x000fe20000011445 */
[C---:B------:R-:W-:Y:S01]  /*4ba30*/  IMAD.X R93, R4.reuse, 0x1, R0, P4 ;  /* 0x00000001045d7824 */ /* 0x040fe200020e0600 */
[C---:B------:R-:W-:Y:S01]  /*4ba40*/  IADD3 R10, P4, PT, R69.reuse, R2, RZ ;  /* 0x00000002450a7210 */ /* 0x040fe20007f9e0ff */
[--C-:B------:R-:W-:Y:S01]  /*4ba50*/  IMAD.X R91, R4, 0x1, R3.reuse, P5 ;  /* 0x00000001045b7824 */ /* 0x100fe200028e0603 */
[----:B------:R-:W-:Y:S01]  /*4ba60*/  IADD3 R60, P5, PT, R69, R68, RZ ;  /* 0x00000044453c7210 */ /* 0x000fe20007fbe0ff */
[C---:B------:R-:W-:Y:S01]  /*4ba70*/  VIADD R69, R6.reuse, UR26 ;  /* 0x0000001a06457c36 */ /* 0x040fe20008000000 */
[----:B------:R-:W-:Y:S01]  /*4ba80*/  SHF.R.S32.HI R4, RZ, 0x1f, R6 ;  /* 0x0000001fff047819 */ /* 0x000fe20000011406 */
[C---:B------:R-:W-:Y:S01]  /*4ba90*/  IMAD.X R11, R7.reuse, 0x1, R0, P4 ;  /* 0x00000001070b7824 */ /* 0x040fe200020e0600 */
[----:B------:R-:W-:Y:S01]  /*4baa0*/  IADD3 R12, P4, PT, R6, R2, RZ ;  /* 0x00000002060c7210 */ /* 0x000fe20007f9e0ff */
[----:B------:R-:W-:Y:S01]  /*4bab0*/  IMAD.X R61, R7, 0x1, R3, P5 ;  /* 0x00000001073d7824 */ /* 0x000fe200028e0603 */
[----:B------:R-:W-:-:S02]  /*4bac0*/  SHF.R.S32.HI R7, RZ, 0x1f, R69 ;  /* 0x0000001fff077819 */ /* 0x000fc40000011445 */
[----:B------:R0:W-:Y:S01]  /*4bad0*/  STL.64 [R1+0x708], R10 ;  /* 0x0007080a01007387 */ /* 0x0001e20000100a00 */
[----:B------:R-:W-:-:S05]  /*4bae0*/  IMAD.X R13, R4, 0x1, R0, P4 ;  /* 0x00000001040d7824 */ /* 0x000fca00020e0600 */
[----:B------:R2:W-:Y:S01]  /*4baf0*/  STL.64 [R1+0x608], R12 ;  /* 0x0006080c01007387 */ /* 0x0005e20000100a00 */
[----:B0-----:R-:W-:Y:S01]  /*4bb00*/  IADD3 R10, P5, PT, R6, R68, RZ ;  /* 0x00000044060a7210 */ /* 0x001fe20007fbe0ff */
[----:B------:R-:W-:-:S04]  /*4bb10*/  VIADD R6, R69, UR26 ;  /* 0x0000001a45067c36 */ /* 0x000fc80008000000 */
[----:B------:R-:W-:Y:S01]  /*4bb20*/  IMAD.X R11, R4, 0x1, R3, P5 ;  /* 0x00000001040b7824 */ /* 0x000fe200028e0603 */
[-C--:B--2---:R-:W-:Y:S02]  /*4bb30*/  IADD3 R12, P4, PT, R69, R2.reuse, RZ ;  /* 0x00000002450c7210 */ /* 0x084fe40007f9e0ff */
[----:B------:R-:W-:Y:S02]  /*4bb40*/  SHF.R.S32.HI R4, RZ, 0x1f, R6 ;  /* 0x0000001fff047819 */ /* 0x000fe40000011406 */
[----:B------:R0:W-:Y:S01]  /*4bb50*/  STL.64 [R1+0x600], R10 ;  /* 0x0006000a01007387 */ /* 0x0001e20000100a00 */
[----:B------:R-:W-:Y:S01]  /*4bb60*/  IMAD.X R13, R7, 0x1, R0, P4 ;  /* 0x00000001070d7824 */ /* 0x000fe200020e0600 */
[----:B------:R-:W-:-:S05]  /*4bb70*/  IADD3 R64, P4, PT, R6, R2, RZ ;  /* 0x0000000206407210 */ /* 0x000fca0007f9e0ff */
[----:B------:R-:W-:Y:S01]  /*4bb80*/  IMAD.X R65, R4, 0x1, R0, P4 ;  /* 0x0000000104417824 */ /* 0x000fe200020e0600 */
[----:B0-----:R-:W-:Y:S01]  /*4bb90*/  IADD3 R10, P5, PT, R69, R68, RZ ;  /* 0x00000044450a7210 */ /* 0x001fe20007fbe0ff */
[----:B------:R-:W-:-:S04]  /*4bba0*/  VIADD R69, R6, UR26 ;  /* 0x0000001a06457c36 */ /* 0x000fc80008000000 */
[----:B------:R-:W-:Y:S01]  /*4bbb0*/  IMAD.X R11, R7, 0x1, R3, P5 ;  /* 0x00000001070b7824 */ /* 0x000fe200028e0603 */
[----:B------:R-:W-:-:S04]  /*4bbc0*/  SHF.R.S32.HI R7, RZ, 0x1f, R69 ;  /* 0x0000001fff077819 */ /* 0x000fc80000011445 */
[----:B------:R0:W-:Y:S04]  /*4bbd0*/  STL.64 [R1+0x720], R10 ;  /* 0x0007200a01007387 */ /* 0x0001e80000100a00 */
[----:B------:R2:W-:Y:S01]  /*4bbe0*/  STL.64 [R1+0x728], R12 ;  /* 0x0007280c01007387 */ /* 0x0005e20000100a00 */
[----:B0-----:R-:W-:Y:S01]  /*4bbf0*/  IADD3 R10, P5, PT, R6, R68, RZ ;  /* 0x00000044060a7210 */ /* 0x001fe20007fbe0ff */
[----:B------:R-:W-:-:S04]  /*4bc00*/  VIADD R6, R69, UR26 ;  /* 0x0000001a45067c36 */ /* 0x000fc80008000000 */
[--C-:B------:R-:W-:Y:S01]  /*4bc10*/  IMAD.X R11, R4, 0x1, R3.reuse, P5 ;  /* 0x00000001040b7824 */ /* 0x100fe200028e0603 */
[-C--:B--2---:R-:W-:Y:S02]  /*4bc20*/  IADD3 R12, P5, PT, R69, R68.reuse, RZ ;  /* 0x00000044450c7210 */ /* 0x084fe40007fbe0ff */
[----:B------:R-:W-:Y:S02]  /*4bc30*/  SHF.R.S32.HI R4, RZ, 0x1f, R6 ;  /* 0x0000001fff047819 */ /* 0x000fe40000011406 */
[----:B------:R0:W-:Y:S01]  /*4bc40*/  STL.64 [R1+0x710], R10 ;  /* 0x0007100a01007387 */ /* 0x0001e20000100a00 */
[----:B------:R-:W-:Y:S01]  /*4bc50*/  IMAD.X R13, R7, 0x1, R3, P5 ;  /* 0x00000001070d7824 */ /* 0x000fe200028e0603 */
[----:B------:R-:W-:-:S04]  /*4bc60*/  IADD3 R62, P5, PT, R6, R68, RZ ;  /* 0x00000044063e7210 */ /* 0x000fc80007fbe0ff */
[----:B------:R2:W-:Y:S01]  /*4bc70*/  STL.64 [R1+0x748], R12 ;  /* 0x0007480c01007387 */ /* 0x0005e20000100a00 */
[----:B------:R-:W-:Y:S01]  /*4bc80*/  IMAD.X R63, R4, 0x1, R3, P5 ;  /* 0x00000001043f7824 */ /* 0x000fe200028e0603 */
[----:B0-----:R-:W-:Y:S01]  /*4bc90*/  IADD3 R10, P4, PT, R69, R2, RZ ;  /* 0x00000002450a7210 */ /* 0x001fe20007f9e0ff */
[----:B------:R-:W-:-:S04]  /*4bca0*/  VIADD R69, R6, UR26 ;  /* 0x0000001a06457c36 */ /* 0x000fc80008000000 */
[--C-:B------:R-:W-:Y:S01]  /*4bcb0*/  IMAD.X R11, R7, 0x1, R0.reuse, P4 ;  /* 0x00000001070b7824 */ /* 0x100fe200020e0600 */
[----:B------:R-:W-:Y:S01]  /*4bcc0*/  IADD3 R66, P4, PT, R6, R2, RZ ;  /* 0x0000000206427210 */ /* 0x000fe20007f9e0ff */
[C---:B------:R-:W-:Y:S01]  /*4bcd0*/  VIADD R6, R69.reuse, UR26 ;  /* 0x0000001a45067c36 */ /* 0x040fe20008000000 */
[----:B------:R-:W-:Y:S02]  /*4bce0*/  SHF.R.S32.HI R7, RZ, 0x1f, R69 ;  /* 0x0000001fff077819 */ /* 0x000fe40000011445 */
        /* <DEDUP_REMOVED lines=20> */
[----:B--2---:R-:W-:Y:S01]  /*4be30*/  IADD3 R12, P4, PT, R6, R2, RZ ;  /* 0x00000002060c7210 */ /* 0x004fe20007f9e0ff */
        /* <DEDUP_REMOVED lines=10> */
[----:B------:R-:W-:Y:S01]  /*4bee0*/  IMAD.X R47, R7, 0x1, R0, P4 ;  /* 0x00000001072f7824 */ /* 0x000fe200020e0600 */
[----:B------:R-:W-:Y:S01]  /*4bef0*/  IADD3 R42, P4, PT, R6, R2, RZ ;  /* 0x00000002062a7210 */ /* 0x000fe20007f9e0ff */
[----:B------:R-:W-:Y:S01]  /*4bf00*/  VIADD R7, R69, UR26 ;  /* 0x0000001a45077c36 */ /* 0x000fe20008000000 */
[----:B------:R-:W-:Y:S01]  /*4bf10*/  SHF.R.S32.HI R16, RZ, 0x1f, R69 ;  /* 0x0000001fff107819 */ /* 0x000fe20000011445 */
[----:B------:R-:W-:-:S02]  /*4bf20*/  IMAD.X R41, R4, 0x1, R3, P5 ;  /* 0x0000000104297824 */ /* 0x000fc400028e0603 */
[----:B------:R-:W-:Y:S02]  /*4bf30*/  IMAD.X R43, R4, 0x1, R0, P4 ;  /* 0x00000001042b7824 */ /* 0x000fe400020e0600 */
[----:B------:R-:W1:Y:S04]  /*4bf40*/  LDL.LU R4, [R1+0x137c] ;  /* 0x00137c0001047983 */ /* 0x000e680000300800 */
[----:B------:R-:W2:Y:S04]  /*4bf50*/  LDL.LU R25, [R1+0x210] ;  /* 0x0002100001197983 */ /* 0x000ea80000300800 */
[----:B------:R-:W2:Y:S01]  /*4bf60*/  LDL.LU R8, [R1+0x214] ;  /* 0x0002140001087983 */ /* 0x000ea20000300800 */
[----:B------:R-:W-:-:S02]  /*4bf70*/  IADD3 R38, P4, PT, R69, R2, RZ ;  /* 0x0000000245267210 */ /* 0x000fc40007f9e0ff */
[----:B------:R-:W-:Y:S01]  /*4bf80*/  IADD3 R34, P5, PT, R69, R68, RZ ;  /* 0x0000004445227210 */ /* 0x000fe20007fbe0ff */
[----:B------:R-:W5:Y:S01]  /*4bf90*/  LDL.LU R87, [R1+0x1380] ;  /* 0x0013800001577983 */ /* 0x000f620000300800 */
[----:B------:R-:W-:Y:S01]  /*4bfa0*/  SHF.R.S32.HI R6, RZ, 0x1f, R7 ;  /* 0x0000001fff067819 */ /* 0x000fe20000011407 */
[C-C-:B------:R-:W-:Y:S01]  /*4bfb0*/  IMAD.X R39, R16.reuse, 0x1, R0.reuse, P4 ;  /* 0x0000000110277824 */ /* 0x140fe200020e0600 */
[C---:B------:R-:W-:Y:S01]  /*4bfc0*/  IADD3 R32, P4, PT, R7.reuse, R2, RZ ;  /* 0x0000000207207210 */ /* 0x040fe20007f9e0ff */
[--C-:B------:R-:W-:Y:S01]  /*4bfd0*/  IMAD.X R35, R16, 0x1, R3.reuse, P5 ;  /* 0x0000000110237824 */ /* 0x100fe200028e0603 */
[C---:B------:R-:W-:Y:S01]  /*4bfe0*/  IADD3 R30, P5, PT, R7.reuse, R68, RZ ;  /* 0x00000044071e7210 */ /* 0x040fe20007fbe0ff */
[----:B------:R-:W-:Y:S01]  /*4bff0*/  VIADD R69, R7, UR26 ;  /* 0x0000001a07457c36 */ /* 0x000fe20008000000 */
[----:B------:R-:W3:Y:S01]  /*4c000*/  LDL.LU R22, [R1+0x618] ;  /* 0x0006180001167983 */ /* 0x000ee20000300800 */
[C-C-:B------:R-:W-:Y:S02]  /*4c010*/  IMAD.X R33, R6.reuse, 0x1, R0.reuse, P4 ;  /* 0x0000000106217824 */ /* 0x140fe400020e0600 */
[----:B------:R-:W-:Y:S01]  /*4c020*/  IMAD.X R31, R6, 0x1, R3, P5 ;  /* 0x00000001061f7824 */ /* 0x000fe200028e0603 */
[----:B------:R-:W-:Y:S01]  /*4c030*/  SHF.R.S32.HI R16, RZ, 0x1f, R69 ;  /* 0x0000001fff107819 */ /* 0x000fe20000011445 */
[C---:B------:R-:W-:Y:S01]  /*4c040*/  VIADD R7, R69.reuse, UR26 ;  /* 0x0000001a45077c36 */ /* 0x040fe20008000000 */
[C---:B------:R-:W-:Y:S01]  /*4c050*/  IADD3 R28, P4, PT, R69.reuse, R2, RZ ;  /* 0x00000002451c7210 */ /* 0x040fe20007f9e0ff */
[----:B------:R-:W3:Y:S01]  /*4c060*/  LDL.LU R23, [R1+0x61c] ;  /* 0x00061c0001177983 */ /* 0x000ee20000300800 */
[-C--:B------:R-:W-:Y:S01]  /*4c070*/  IADD3 R26, P5, PT, R69, R68.reuse, RZ ;  /* 0x00000044451a7210 */ /* 0x080fe20007fbe0ff */
[C---:B------:R-:W-:Y:S01]  /*4c080*/  VIADD R69, R7.reuse, UR26 ;  /* 0x0000001a07457c36 */ /* 0x040fe20008000000 */
[----:B------:R-:W-:Y:S01]  /*4c090*/  SHF.R.S32.HI R6, RZ, 0x1f, R7 ;  /* 0x0000001fff067819 */ /* 0x000fe20000011407 */
[C---:B------:R-:W-:Y:S01]  /*4c0a0*/  IMAD.X R29, R16.reuse, 0x1, R0, P4 ;  /* 0x00000001101d7824 */ /* 0x040fe200020e0600 */
[----:B------:R-:W3:Y:S01]  /*4c0b0*/  LDL.LU R18, [R1+0x218] ;  /* 0x0002180001127983 */ /* 0x000ee20000300800 */
[----:B------:R-:W-:Y:S01]  /*4c0c0*/  IMAD.X R27, R16, 0x1, R3, P5 ;  /* 0x00000001101b7824 */ /* 0x000fe200028e0603 */
[----:B------:R-:W-:-:S02]  /*4c0d0*/  IADD3 R16, P6, PT, R7, R68, RZ ;  /* 0x0000004407107210 */ /* 0x000fc40007fde0ff */
[----:B------:R-:W3:Y:S01]  /*4c0e0*/  LDL.LU R19, [R1+0x21c] ;  /* 0x00021c0001137983 */ /* 0x000ee20000300800 */
[----:B------:R-:W-:Y:S02]  /*4c0f0*/  IADD3 R20, P4, PT, R7, R2, RZ ;  /* 0x0000000207147210 */ /* 0x000fe40007f9e0ff */
[----:B------:R-:W-:Y:S01]  /*4c100*/  IMAD.X R17, R6, 0x1, R3, P6 ;  /* 0x0000000106117824 */ /* 0x000fe200030e0603 */
[----:B--2---:R-:W-:Y:S02]  /*4c110*/  F2FP.SATFINITE.E5M2.F32.PACK_AB_MERGE_C R25, R8, R25, RZ ;  /* 0x000000190819723e */ /* 0x004fe400048060ff */
[----:B------:R-:W2:Y:S01]  /*4c120*/  LDL.LU R8, [R1+0x1384] ;  /* 0x0013840001087983 */ /* 0x000ea20000300800 */
[----:B-----5:R-:W-:Y:S02]  /*4c130*/  ISETP.GE.AND P6, PT, R87, UR6, PT ;  /* 0x0000000657007c0c */ /* 0x020fe4000bfc6270 */
[----:B------:R-:W-:Y:S01]  /*4c140*/  ISETP.LT.AND P5, PT, R5, UR24, !P0 ;  /* 0x0000001805007c0c */ /* 0x000fe2000c7a1270 */
[----:B------:R-:W5:Y:S01]  /*4c150*/  LDL.LU R87, [R1+0x1828] ;  /* 0x0018280001577983 */ /* 0x000f620000300800 */
[----:B------:R-:W-:Y:S01]  /*4c160*/  PRMT R24, R24, 0x9910, RZ ;  /* 0x0000991018187816 */ /* 0x000fe200000000ff */
[----:B------:R-:W-:Y:S01]  /*4c170*/  IMAD.X R21, R6, 0x1, R0, P4 ;  /* 0x0000000106157824 */ /* 0x000fe200020e0600 */
[----:B-1----:R-:W-:Y:S01]  /*4c180*/  ISETP.GE.AND P4, PT, R4, UR4, PT ;  /* 0x0000000404007c0c */ /* 0x002fe2000bf86270 */
[----:B------:R-:W2:Y:S01]  /*4c190*/  LDCU UR4, c[0x0][0x39c] ;  /* 0x00007380ff0477ac */ /* 0x000ea20008000800 */
[----:B------:R-:W-:-:S02]  /*4c1a0*/  SHF.R.S32.HI R4, RZ, 0x1f, R69 ;  /* 0x0000001fff047819 */ /* 0x000fc40000011445 */
[----:B------:R-:W-:Y:S01]  /*4c1b0*/  IADD3 R6, P0, PT, R69, R2, RZ ;  /* 0x0000000245067210 */ /* 0x000fe20007f1e0ff */
[----:B------:R-:W0:Y:S04]  /*4c1c0*/  LDCU UR6, c[0x0][0x39c] ;  /* 0x00007380ff0677ac */ /* 0x000e280008000800 */
[----:B------:R-:W-:Y:S01]  /*4c1d0*/  IMAD.X R7, R4, 0x1, R0, P0 ;  /* 0x0000000104077824 */ /* 0x000fe200000e0600 */
[----:B------:R-:W-:Y:S02]  /*4c1e0*/  ISETP.LT.AND P0, PT, R9, UR22, !P2 ;  /* 0x0000001609007c0c */ /* 0x000fe4000d701270 */
[----:B------:R-:W-:Y:S01]  /*4c1f0*/  ISETP.LT.AND P2, PT, R5, UR28, !P2 ;  /* 0x0000001c05007c0c */ /* 0x000fe2000d741270 */
[----:B-----5:R1:W-:Y:S02]  /*4c200*/  @P5 STG.E.U8 desc[UR20][R86.64], R25 ;  /* 0x0000001956005986 */ /* 0x0203e4000c101114 */
[----:B-1----:R-:W-:-:S02]  /*4c210*/  SHF.R.S32.HI R86, RZ, 0x8, R24 ;  /* 0x00000008ff567819 */ /* 0x002fc40000011418 */
[----:B------:R-:W-:Y:S01]  /*4c220*/  IADD3 R24, P5, PT, R69, R68, RZ ;  /* 0x0000004445187210 */ /* 0x000fe20007fbe0ff */
[----:B------:R-:W-:-:S04]  /*4c230*/  IMAD.MOV.U32 R87, RZ, RZ, R25 ;  /* 0x000000ffff577224 */ /* 0x000fc800078e0019 */
[----:B------:R-:W-:Y:S02]  /*4c240*/  IMAD.X R25, R4, 0x1, R3, P5 ;  /* 0x0000000104197824 */ /* 0x000fe400028e0603 */
[----:B------:R-:W0:Y:S01]  /*4c250*/  LDL.LU R4, [R1+0x1388] ;  /* 0x0013880001047983 */ /* 0x000e220000300800 */
[----:B------:R-:W-:-:S03]  /*4c260*/  PRMT R87, R87, 0x9910, RZ ;  /* 0x0000991057577816 */ /* 0x000fc600000000ff */
[----:B------:R1:W-:Y:S01]  /*4c270*/  @P0 STG.E.U8 desc[UR20][R84.64], R86 ;  /* 0x0000005654000986 */ /* 0x0003e2000c101114 */
[----:B------:R-:W-:Y:S02]  /*4c280*/  ISETP.LT.AND P0, PT, R9, UR30, !P4 ;  /* 0x0000001e09007c0c */ /* 0x000fe4000e701270 */
[----:B--2---:R-:W-:Y:S01]  /*4c290*/  ISETP.GE.AND P5, PT, R8, UR4, PT ;  /* 0x0000000408007c0c */ /* 0x004fe2000bfa6270 */
[----:B------:R-:W2:Y:S01]  /*4c2a0*/  LDCU UR4, c[0x0][0x39c] ;  /* 0x00007380ff0477ac */ /* 0x000ea20008000800 */
[----:B-1----:R-:W-:Y:S01]  /*4c2b0*/  IMAD.MOV.U32 R86, RZ, RZ, R87 ;  /* 0x000000ffff567224 */ /* 0x002fe200078e0057 */
[----:B---3--:R-:W-:Y:S01]  /*4c2c0*/  F2FP.SATFINITE.E5M2.F32.PACK_AB_MERGE_C R85, R19, R18, RZ ;  /* 0x000000121355723e */ /* 0x008fe200048060ff */
[----:B------:R-:W3:Y:S03]  /*4c2d0*/  LDL.LU R87, [R1+0x620] ;  /* 0x0006200001577983 */ /* 0x000ee60000300800 */
[----:B------:R-:W-:Y:S01]  /*4c2e0*/  SHF.R.S32.HI R86, RZ, 0x8, R86 ;  /* 0x00000008ff567819 */ /* 0x000fe20000011456 */
[----:B------:R-:W3:Y:S04]  /*4c2f0*/  LDL.LU R8, [R1+0x624] ;  /* 0x0006240001087983 */ /* 0x000ee80000300800 */
[----:B------:R-:W5:Y:S04]  /*4c300*/  LDL.LU R18, [R1+0x220] ;  /* 0x0002200001127983 */ /* 0x000f680000300800 */
[----:B------:R-:W5:Y:S04]  /*4c310*/  LDL.LU R19, [R1+0x224] ;  /* 0x0002240001137983 */ /* 0x000f680000300800 */
[----:B------:R1:W-:Y:S01]  /*4c320*/  @P2 STG.E.U8 desc[UR20][R82.64], R86 ;  /* 0x0000005652002986 */ /* 0x0003e2000c101114 */
[----:B------:R-:W-:-:S03]  /*4c330*/  F2FP.SATFINITE.E5M2.F32.PACK_AB_MERGE_C R84, R23, R22, RZ ;  /* 0x000000161754723e */ /* 0x000fc600048060ff */
[----:B-1----:R-:W2:Y:S04]  /*4c340*/  LDL.LU R83, [R1+0x138c] ;  /* 0x00138c0001537983 */ /* 0x002ea80000300800 */
[----:B------:R1:W-:Y:S01]  /*4c350*/  @P0 STG.E.U8 desc[UR20][R80.64], R84 ;  /* 0x0000005450000986 */ /* 0x0003e2000c101114 */
[----:B0-----:R-:W-:Y:S01]  /*4c360*/  ISETP.GE.AND P0, PT, R4, UR6, PT ;  /* 0x0000000604007c0c */ /* 0x001fe2000bf06270 */
[----:B------:R-:W0:Y:S02]  /*4c370*/  LDCU UR6, c[0x0][0x39c] ;  /* 0x00007380ff0677ac */ /* 0x000e240008000800 */
[----:B------:R-:W0:Y:S01]  /*4c380*/  LDL.LU R4, [R1+0x1390] ;  /* 0x0013900001047983 */ /* 0x000e220000300800 */
[----:B----4-:R-:W-:Y:S01]  /*4c390*/  ISETP.LT.AND P4, PT, R5, UR9, !P4 ;  /* 0x0000000905007c0c */ /* 0x010fe2000e781270 */
[----:B------:R-:W4:Y:S01]  /*4c3a0*/  LDCU UR9, c[0x0][0x398] ;  /* 0x00007300ff0977ac */ /* 0x000f220008000800 */
[----:B-1----:R-:W-:-:S02]  /*4c3b0*/  PRMT R84, R84, 0x9910, RZ ;  /* 0x0000991054547816 */ /* 0x002fc400000000ff */
[----:B------:R-:W-:Y:S01]  /*4c3c0*/  ISETP.LT.AND P2, PT, R9, UR10, !P6 ;  /* 0x0000000a09007c0c */ /* 0x000fe2000f741270 */
[----:B------:R-:W1:Y:S08]  /*4c3d0*/  LDCU UR10, c[0x0][0x398] ;  /* 0x00007300ff0a77ac */ /* 0x000e700008000800 */
[----:B------:R1:W-:Y:S01]  /*4c3e0*/  @P4 STG.E.U8 desc[UR20][R78.64], R85 ;  /* 0x000000554e004986 */ /* 0x0003e2000c101114 */
[----:B------:R-:W-:Y:S01]  /*4c3f0*/  ISETP.LT.AND P6, PT, R5, UR12, !P6 ;  /* 0x0000000c05007c0c */ /* 0x000fe2000f7c1270 */
[----:B------:R-:W0:Y:S01]  /*4c400*/  LDCU UR12, c[0x0][0x398] ;  /* 0x00007300ff0c77ac */ /* 0x000e220008000800 */
[----:B-1----:R-:W-:-:S02]  /*4c410*/  IMAD.MOV.U32 R79, RZ, RZ, R84 ;  /* 0x000000ffff4f7224 */ /* 0x002fc400078e0054 */
[----:B------:R-:W-:-:S03]  /*4c420*/  VIADD R78, R69, UR26 ;  /* 0x0000001a454e7c36 */ /* 0x000fc60008000000 */
[----:B------:R-:W-:Y:S02]  /*4c430*/  SHF.R.S32.HI R69, RZ, 0x8, R79 ;  /* 0x00000008ff457819 */ /* 0x000fe4000001144f */
[----:B------:R-:W-:Y:S02]  /*4c440*/  SHF.R.S32.HI R79, RZ, 0x1f, R78 ;  /* 0x0000001fff4f7819 */ /* 0x000fe4000001144e */
[----:B------:R-:W-:Y:S02]  /*4c450*/  IADD3 R22, P4, PT, R78, R2, RZ ;  /* 0x000000024e167210 */ /* 0x000fe40007f9e0ff */
[----:B------:R-:W-:Y:S01]  /*4c460*/  PRMT R85, R85, 0x9910, RZ ;  /* 0x0000991055557816 */ /* 0x000fe200000000ff */
[----:B------:R1:W-:Y:S02]  /*4c470*/  @P2 STG.E.U8 desc[UR20][R76.64], R69 ;  /* 0x000000454c002986 */ /* 0x0003e4000c101114 */
[----:B------:R-:W-:Y:S01]  /*4c480*/  IMAD.X R23, R79, 0x1, R0, P4 ;  /* 0x000000014f177824 */ /* 0x000fe200020e0600 */
[----:B----4-:R-:W-:Y:S01]  /*4c490*/  ISETP.LT.AND P4, PT, R9, UR9, !P5 ;  /* 0x0000000909007c0c */ /* 0x010fe2000ef81270 */
[----:B------:R-:W4:Y:S01]  /*4c4a0*/  LDCU UR9, c[0x0][0x398] ;  /* 0x00007300ff0977ac */ /* 0x000f220008000800 */
[----:B--2---:R-:W-:Y:S01]  /*4c4b0*/  ISETP.GE.AND P2, PT, R83, UR4, PT ;  /* 0x0000000453007c0c */ /* 0x004fe2000bf46270 */
[----:B-1----:R-:W2:Y:S01]  /*4c4c0*/  LDL.LU R77, [R1+0x1394] ;  /* 0x00139400014d7983 */ /* 0x002ea20000300800 */
[----:B------:R-:W-:Y:S01]  /*4c4d0*/  IMAD.MOV.U32 R76, RZ, RZ, R85 ;  /* 0x000000ffff4c7224 */ /* 0x000fe200078e0055 */
[----:B---3--:R-:W-:Y:S01]  /*4c4e0*/  F2FP.SATFINITE.E5M2.F32.PACK_AB_MERGE_C R69, R8, R87, RZ ;  /* 0x000000570845723e */ /* 0x008fe200048060ff */
[----:B------:R-:W2:Y:S01]  /*4c4f0*/  LDCU UR4, c[0x0][0x39c] ;  /* 0x00007380ff0477ac */ /* 0x000ea20008000800 */
[----:B------:R-:W3:Y:S04]  /*4c500*/  LDL.LU R82, [R1+0x628] ;  /* 0x0006280001527983 */ /* 0x000ee80000300800 */
[----:B------:R-:W3:Y:S01]  /*4c510*/  LDL.LU R8, [R1+0x62c] ;  /* 0x00062c0001087983 */ /* 0x000ee20000300800 */
[----:B------:R-:W-:-:S03]  /*4c520*/  SHF.R.S32.HI R76, RZ, 0x8, R76 ;  /* 0x00000008ff4c7819 */ /* 0x000fc6000001144c */
[----:B------:R-:W2:Y:S04]  /*4c530*/  LDL.LU R83, [R1+0x228] ;  /* 0x0002280001537983 */ /* 0x000ea80000300800 */
[----:B------:R-:W2:Y:S04]  /*4c540*/  LDL.LU R87, [R1+0x22c] ;  /* 0x00022c0001577983 */ /* 0x000ea80000300800 */
[----:B------:R1:W-:Y:S04]  /*4c550*/  @P6 STG.E.U8 desc[UR20][R74.64], R76 ;  /* 0x0000004c4a006986 */ /* 0x0003e8000c101114 */
[----:B------:R0:W-:Y:S02]  /*4c560*/  @P4 STG.E.U8 desc[UR20][R72.64], R69 ;  /* 0x0000004548004986 */ /* 0x0001e4000c101114 */
[----:B0-----:R-:W-:Y:S01]  /*4c570*/  ISETP.GE.AND P4, PT, R4, UR6, PT ;  /* 0x0000000604007c0c */ /* 0x001fe2000bf86270 */
[----:B------:R-:W0:Y:S01]  /*4c580*/  LDCU UR6, c[0x0][0x39c] ;  /* 0x00007380ff0677ac */ /* 0x000e220008000800 */
[----:B------:R-:W0:Y:S01]  /*4c590*/  LDL.LU R4, [R1+0x1398] ;  /* 0x0013980001047983 */ /* 0x000e220000300800 */
[----:B------:R-:W-:Y:S01]  /*4c5a0*/  ISETP.LT.AND P5, PT, R5, UR10, !P5 ;  /* 0x0000000a05007c0c */ /* 0x000fe2000efa1270 */
[----:B------:R-:W4:Y:S01]  /*4c5b0*/  LDCU UR10, c[0x0][0x398] ;  /* 0x00007300ff0a77ac */ /* 0x000f220008000800 */
[----:B-1----:R-:W-:Y:S01]  /*4c5c0*/  PRMT R74, R69, 0x9910, RZ ;  /* 0x00009910454a7816 */ /* 0x002fe200000000ff */
[----:B------:R-:W2:Y:S01]  /*4c5d0*/  LDL.LU.64 R84, [R1+0x708] ;  /* 0x0007080001547983 */ /* 0x000ea20000300a00 */
[----:B------:R-:W-:Y:S01]  /*4c5e0*/  ISETP.LT.AND P6, PT, R9, UR14, !P0 ;  /* 0x0000000e09007c0c */ /* 0x000fe2000c7c1270 */
[----:B------:R-:W1:Y:S02]  /*4c5f0*/  LDCU UR14, c[0x0][0x398] ;  /* 0x00007300ff0e77ac */ /* 0x000e640008000800 */
[----:B------:R-:W-:Y:S01]  /*4c600*/  IMAD.MOV.U32 R69, RZ, RZ, R74 ;  /* 0x000000ffff457224 */ /* 0x000fe200078e004a */
[----:B-----5:R-:W-:Y:S01]  /*4c610*/  F2FP.SATFINITE.E5M2.F32.PACK_AB_MERGE_C R75, R19, R18, RZ ;  /* 0x00000012134b723e */ /* 0x020fe200048060ff */
[----:B------:R-:W5:Y:S03]  /*4c620*/  LDL.LU R73, [R1+0x139c] ;  /* 0x00139c0001497983 */ /* 0x000f660000300800 */
[----:B------:R-:W-:Y:S01]  /*4c630*/  SHF.R.S32.HI R69, RZ, 0x8, R69 ;  /* 0x00000008ff457819 */ /* 0x000fe20000011445 */
[----:B------:R1:W-:Y:S01]  /*4c640*/  @P5 STG.E.U8 desc[UR20][R70.64], R75 ;  /* 0x0000004b46005986 */ /* 0x0003e2000c101114 */
[----:B----4-:R-:W-:Y:S01]  /*4c650*/  ISETP.LT.AND P0, PT, R5, UR9, !P0 ;  /* 0x0000000905007c0c */ /* 0x010fe2000c701270 */
[----:B------:R-:W-:-:S02]  /*4c660*/  VIADD R74, R78, UR26 ;  /* 0x0000001a4e4a7c36 */ /* 0x000fc40008000000 */
[----:B------:R4:W-:Y:S01]  /*4c670*/  @P6 STG.E.U8 desc[UR20][R88.64], R69 ;  /* 0x0000004558006986 */ /* 0x0009e2000c101114 */
[----:B------:R-:W-:Y:S01]  /*4c680*/  IADD3 R78, P5, PT, R78, R68, RZ ;  /* 0x000000444e4e7210 */ /* 0x000fe20007fbe0ff */
[----:B------:R-:W5:Y:S01]  /*4c690*/  LDCU UR9, c[0x0][0x39c] ;  /* 0x00007380ff0977ac */ /* 0x000f620008000800 */
[----:B------:R-:W-:Y:S01]  /*4c6a0*/  ISETP.LT.AND P6, PT, R9, UR10, !P2 ;  /* 0x0000000a09007c0c */ /* 0x000fe2000d7c1270 */
[----:B------:R-:W5:Y:S01]  /*4c6b0*/  LDL.LU R81, [R1+0x630] ;  /* 0x0006300001517983 */ /* 0x000f620000300800 */
[----:B-1----:R-:W-:Y:S01]  /*4c6c0*/  PRMT R71, R75, 0x9910, RZ ;  /* 0x000099104b477816 */ /* 0x002fe200000000ff */
[----:B------:R-:W-:Y:S01]  /*4c6d0*/  IMAD.X R79, R79, 0x1, R3, P5 ;  /* 0x000000014f4f7824 */ /* 0x000fe200028e0603 */
[----:B------:R-:W-:Y:S01]  /*4c6e0*/  IADD3 R18, P5, PT, R74, R2, RZ ;  /* 0x000000024a127210 */ /* 0x000fe20007fbe0ff */
[----:B------:R-:W1:Y:S01]  /*4c6f0*/  LDCU UR10, c[0x0][0x398] ;  /* 0x00007300ff0a77ac */ /* 0x000e620008000800 */
[----:B----4-:R-:W-:Y:S02]  /*4c700*/  SHF.R.S32.HI R69, RZ, 0x1f, R74 ;  /* 0x0000001fff457819 */ /* 0x010fe4000001144a */
[----:B------:R-:W-:-:S03]  /*4c710*/  SHF.R.S32.HI R71, RZ, 0x8, R71 ;  /* 0x00000008ff477819 */ /* 0x000fc60000011447 */
[----:B------:R-:W-:Y:S02]  /*4c720*/  IMAD.X R19, R69, 0x1, R0, P5 ;  /* 0x0000000145137824 */ /* 0x000fe400028e0600 */
[----:B------:R4:W-:Y:S01]  /*4c730*/  @P0 STG.E.U8 desc[UR20][R14.64], R71 ;  /* 0x000000470e000986 */ /* 0x0009e2000c101114 */
[----:B---3--:R-:W-:-:S03]  /*4c740*/  F2FP.SATFINITE.E5M2.F32.PACK_AB_MERGE_C R70, R8, R82, RZ ;  /* 0x000000520846723e */ /* 0x008fc600048060ff */
[----:B------:R-:W5:Y:S04]  /*4c750*/  LDL.LU R8, [R1+0x634] ;  /* 0x0006340001087983 */ /* 0x000f680000300800 */
[----:B------:R-:W3:Y:S01]  /*4c760*/  LDL.LU R82, [R1+0x230] ;  /* 0x0002300001527983 */ /* 0x000ee20000300800 */
[----:B--2---:R-:W-:-:S03]  /*4c770*/  F2FP.SATFINITE.E5M2.F32.PACK_AB_MERGE_C R72, R87, R83, RZ ;  /* 0x000000535748723e */ /* 0x004fc600048060ff */
[----:B------:R-:W3:Y:S01]  /*4c780*/  LDL.LU R83, [R1+0x234] ;  /* 0x0002340001537983 */ /* 0x000ee20000300800 */
[----:B------:R-:W-:Y:S01]  /*4c790*/  ISETP.GE.AND P5, PT, R77, UR4, PT ;  /* 0x000000044d007c0c */ /* 0x000fe2000bfa6270 */
[----:B------:R-:W2:Y:S02]  /*4c7a0*/  LDCU UR4, c[0x0][0x39c] ;  /* 0x00007380ff0477ac */ /* 0x000ea40008000800 */
[----:B------:R0:W-:Y:S04]  /*4c7b0*/  @P6 STG.E.U8 desc[UR20][R92.64], R70 ;  /* 0x000000465c006986 */ /* 0x0001e8000c101114 */
[----:B------:R-:W2:Y:S01]  /*4c7c0*/  LDL.LU.64 R76, [R1+0x608] ;  /* 0x00060800014c7983 */ /* 0x000ea20000300a00 */
[----:B0-----:R-:W-:Y:S01]  /*4c7d0*/  ISETP.GE.AND P6, PT, R4, UR6, PT ;  /* 0x0000000604007c0c */ /* 0x001fe2000bfc6270 */
[----:B------:R-:W0:Y:S02]  /*4c7e0*/  LDCU UR6, c[0x0][0x39c] ;  /* 0x00007380ff0677ac */ /* 0x000e240008000800 */
[----:B------:R-:W2:Y:S01]  /*4c7f0*/  LDL.LU R4, [R1+0x13a0] ;  /* 0x0013a00001047983 */ /* 0x000ea20000300800 */
[----:B------:R-:W-:Y:S01]  /*4c800*/  ISETP.LT.AND P2, PT, R5, UR12, !P2 ;  /* 0x0000000c05007c0c */ /* 0x000fe2000d741270 */
[----:B------:R-:W0:Y:S01]  /*4c810*/  LDCU UR12, c[0x0][0x398] ;  /* 0x00007300ff0c77ac */ /* 0x000e220008000800 */
[----:B----4-:R-:W-:Y:S01]  /*4c820*/  PRMT R71, R70, 0x9910, RZ ;  /* 0x0000991046477816 */ /* 0x010fe200000000ff */
[----:B------:R-:W4:Y:S01]  /*4c830*/  LDL.LU.64 R86, [R1+0x600] ;  /* 0x0006000001567983 */ /* 0x000f220000300a00 */
[----:B------:R-:W-:Y:S01]  /*4c840*/  ISETP.LT.AND P0, PT, R9, UR14, !P4 ;  /* 0x0000000e09007c0c */ /* 0x000fe2000e701270 */
[----:B------:R-:W2:Y:S02]  /*4c850*/  LDCU UR14, c[0x0][0x398] ;  /* 0x00007300ff0e77ac */ /* 0x000ea40008000800 */
[----:B------:R-:W-:Y:S01]  /*4c860*/  IMAD.MOV.U32 R70, RZ, RZ, R71 ;  /* 0x000000ffff467224 */ /* 0x000fe200078e0047 */
[----:B-1----:R-:W-:Y:S01]  /*4c870*/  ISETP.LT.AND P4, PT, R5, UR10, !P4 ;  /* 0x0000000a05007c0c */ /* 0x002fe2000e781270 */
[----:B------:R-:W1:Y:S01]  /*4c880*/  LDCU UR10, c[0x0][0x398] ;  /* 0x00007300ff0a77ac */ /* 0x000e620008000800 */
[----:B------:R-:W-:-:S02]  /*4c890*/  PRMT R71, R72, 0x9910, RZ ;  /* 0x0000991048477816 */ /* 0x000fc400000000ff */
[----:B------:R-:W-:Y:S01]  /*4c8a0*/  SHF.R.S32.HI R70, RZ, 0x8, R70 ;  /* 0x00000008ff467819 */ /* 0x000fe20000011446 */
[----:B------:R-:W-:Y:S01]  /*4c8b0*/  @P2 STG.E.U8 desc[UR20][R90.64], R72 ;  /* 0x000000485a002986 */ /* 0x000fe2000c101114 */
[C---:B------:R-:W-:Y:S02]  /*4c8c0*/  IADD3 R14, P2, PT, R74.reuse, R68, RZ ;  /* 0x000000444a0e7210 */ /* 0x040fe40007f5e0ff */
[----:B------:R-:W-:Y:S01]  /*4c8d0*/  SHF.R.S32.HI R71, RZ, 0x8, R71 ;  /* 0x00000008ff477819 */ /* 0x000fe20000011447 */
[----:B------:R1:W-:Y:S01]  /*4c8e0*/  @P0 STG.E.U8 desc[UR20][R84.64], R70 ;  /* 0x0000004654000986 */ /* 0x0003e2000c101114 */
[----:B0-----:R-:W-:Y:S01]  /*4c8f0*/  ISETP.LT.AND P0, PT, R9, UR12, !P5 ;  /* 0x0000000c09007c0c */ /* 0x001fe2000ef01270 */
[----:B------:R-:W-:Y:S02]  /*4c900*/  IMAD.X R15, R69, 0x1, R3, P2 ;  /* 0x00000001450f7824 */ /* 0x000fe400010e0603 */
[----:B------:R0:W-:Y:S01]  /*4c910*/  @P4 STG.E.U8 desc[UR20][R60.64], R71 ;  /* 0x000000473c004986 */ /* 0x0001e2000c101114 */
[----:B------:R-:W-:Y:S01]  /*4c920*/  VIADD R74, R74, UR26 ;  /* 0x0000001a4a4a7c36 */ /* 0x000fe20008000000 */
[----:B------:R-:W0:Y:S02]  /*4c930*/  LDCU UR12, c[0x0][0x398] ;  /* 0x00007300ff0c77ac */ /* 0x000e240008000800 */
[----:B-1----:R-:W4:Y:S04]  /*4c940*/  LDL.LU.64 R84, [R1+0x728] ;  /* 0x0007280001547983 */ /* 0x002f280000300a00 */
[----:B------:R-:W4:Y:S01]  /*4c950*/  LDL.LU R72, [R1+0x13a4] ;  /* 0x0013a40001487983 */ /* 0x000f220000300800 */
[----:B-----5:R-:W-:-:S03]  /*4c960*/  F2FP.SATFINITE.E5M2.F32.PACK_AB_MERGE_C R69, R8, R81, RZ ;  /* 0x000000510845723e */ /* 0x020fc600048060ff */
[----:B------:R-:W5:Y:S04]  /*4c970*/  LDL.LU R81, [R1+0x638] ;  /* 0x0006380001517983 */ /* 0x000f680000300800 */
[----:B------:R-:W5:Y:S01]  /*4c980*/  LDL.LU R8, [R1+0x63c] ;  /* 0x00063c0001087983 */ /* 0x000f620000300800 */
[----:B---3--:R-:W-:-:S03]  /*4c990*/  F2FP.SATFINITE.E5M2.F32.PACK_AB_MERGE_C R70, R83, R82, RZ ;  /* 0x000000525346723e */ /* 0x008fc600048060ff */
[----:B------:R-:W3:Y:S04]  /*4c9a0*/  LDL.LU.64 R82, [R1+0x720] ;  /* 0x0007200001527983 */ /* 0x000ee80000300a00 */
[----:B0-----:R-:W3:Y:S04]  /*4c9b0*/  LDL.LU R60, [R1+0x238] ;  /* 0x00023800013c7983 */ /* 0x001ee80000300800 */
[----:B------:R-:W3:Y:S04]  /*4c9c0*/  LDL.LU R61, [R1+0x23c] ;  /* 0x00023c00013d7983 */ /* 0x000ee80000300800 */
[----:B--2---:R0:W-:Y:S01]  /*4c9d0*/  @P0 STG.E.U8 desc[UR20][R76.64], R69 ;  /* 0x000000454c000986 */ /* 0x0041e2000c101114 */
[----:B------:R-:W-:Y:S01]  /*4c9e0*/  ISETP.GE.AND P0, PT, R4, UR4, PT ;  /* 0x0000000404007c0c */ /* 0x000fe2000bf06270 */
[----:B------:R-:W1:Y:S02]  /*4c9f0*/  LDCU UR4, c[0x0][0x39c] ;  /* 0x00007380ff0477ac */ /* 0x000e640008000800 */
[----:B------:R-:W1:Y:S01]  /*4ca00*/  LDL.LU R4, [R1+0x13a8] ;  /* 0x0013a80001047983 */ /* 0x000e620000300800 */
[----:B------:R-:W-:Y:S01]  /*4ca10*/  ISETP.GE.AND P2, PT, R73, UR9, PT ;  /* 0x0000000949007c0c */ /* 0x000fe2000bf46270 */
[----:B------:R-:W2:Y:S01]  /*4ca20*/  LDCU UR9, c[0x0][0x398] ;  /* 0x00007300ff0977ac */ /* 0x000ea20008000800 */
[----:B------:R-:W-:-:S02]  /*4ca30*/  ISETP.LT.AND P5, PT, R5, UR16, !P5 ;  /* 0x0000001005007c0c */ /* 0x000fc4000efa1270 */
[----:B------:R-:W-:Y:S01]  /*4ca40*/  ISETP.LT.AND P4, PT, R9, UR14, !P6 ;  /* 0x0000000e09007c0c */ /* 0x000fe2000f781270 */
[----:B------:R-:W1:Y:S01]  /*4ca50*/  LDCU UR14, c[0x0][0x398] ;  /* 0x00007300ff0e77ac */ /* 0x000e620008000800 */
[----:B0-----:R-:W-:Y:S02]  /*4ca60*/  PRMT R69, R69, 0x9910, RZ ;  /* 0x0000991045457816 */ /* 0x001fe400000000ff */
[----:B------:R-:W-:Y:S01]  /*4ca70*/  SHF.R.S32.HI R71, RZ, 0x1f, R74 ;  /* 0x0000001fff477819 */ /* 0x000fe2000001144a */
[----:B------:R-:W0:Y:S01]  /*4ca80*/  LDCU UR16, c[0x0][0x398] ;  /* 0x00007300ff1077ac */ /* 0x000e220008000800 */
[----:B------:R-:W-:-:S05]  /*4ca90*/  SHF.R.S32.HI R69, RZ, 0x8, R69 ;  /* 0x00000008ff457819 */ /* 0x000fca0000011445 */
[----:B----4-:R4:W-:Y:S01]  /*4caa0*/  @P5 STG.E.U8 desc[UR20][R86.64], R70 ;  /* 0x0000004656005986 */ /* 0x0109e2000c101114 */
[----:B------:R-:W-:Y:S02]  /*4cab0*/  IADD3 R92, P5, PT, R74, R2, RZ ;  /* 0x000000024a5c7210 */ /* 0x000fe40007fbe0ff */
[----:B--2---:R-:W-:Y:S01]  /*4cac0*/  ISETP.LT.AND P6, PT, R5, UR9, !P6 ;  /* 0x0000000905007c0c */ /* 0x004fe2000f7c1270 */
[----:B------:R-:W2:Y:S02]  /*4cad0*/  LDCU UR9, c[0x0][0x398] ;  /* 0x00007300ff0977ac */ /* 0x000ea40008000800 */
[----:B------:R-:W-:Y:S01]  /*4cae0*/  IMAD.X R93, R71, 0x1, R0, P5 ;  /* 0x00000001475d7824 */ /* 0x000fe200028e0600 */
[----:B------:R5:W-:Y:S01]  /*4caf0*/  @P4 STG.E.U8 desc[UR20][R84.64], R69 ;  /* 0x0000004554004986 */ /* 0x000be2000c101114 */
[----:B------:R-:W-:Y:S01]  /*4cb00*/  ISETP.LT.AND P4, PT, R9, UR10, !P2 ;  /* 0x0000000a09007c0c */ /* 0x000fe2000d781270 */
[----:B------:R-:W0:Y:S02]  /*4cb10*/  LDCU UR10, c[0x0][0x398] ;  /* 0x00007300ff0a77ac */ /* 0x000e240008000800 */
[----:B----4-:R-:W4:Y:S01]  /*4cb20*/  LDL.LU.64 R86, [R1+0x710] ;  /* 0x0007100001567983 */ /* 0x010f220000300a00 */
[----:B------:R-:W-:-:S02]  /*4cb30*/  PRMT R70, R70, 0x9910, RZ ;  /* 0x0000991046467816 */ /* 0x000fc400000000ff */
[----:B------:R-:W-:Y:S01]  /*4cb40*/  ISETP.GE.AND P5, PT, R72, UR6, PT ;  /* 0x0000000648007c0c */ /* 0x000fe2000bfa6270 */
[----:B------:R-:W0:Y:S01]  /*4cb50*/  LDCU UR6, c[0x0][0x39c] ;  /* 0x00007380ff0677ac */ /* 0x000e220008000800 */
[----:B------:R-:W-:Y:S02]  /*4cb60*/  SHF.R.S32.HI R70, RZ, 0x8, R70 ;  /* 0x00000008ff467819 */ /* 0x000fe40000011446 */
[----:B-----5:R-:W-:Y:S02]  /*4cb70*/  F2FP.SATFINITE.E5M2.F32.PACK_AB_MERGE_C R69, R8, R81, RZ ;  /* 0x000000510845723e */ /* 0x020fe400048060ff */
[----:B------:R-:W0:Y:S04]  /*4cb80*/  LDL.LU R8, [R1+0x13ac] ;  /* 0x0013ac0001087983 */ /* 0x000e280000300800 */
[----:B---3--:R-:W-:Y:S01]  /*4cb90*/  @P6 STG.E.U8 desc[UR20][R82.64], R70 ;  /* 0x0000004652006986 */ /* 0x008fe2000c101114 */
[----:B------:R-:W-:-:S03]  /*4cba0*/  F2FP.SATFINITE.E5M2.F32.PACK_AB_MERGE_C R72, R61, R60, RZ ;  /* 0x0000003c3d48723e */ /* 0x000fc600048060ff */
[----:B------:R-:W3:Y:S04]  /*4cbb0*/  LDL.LU R60, [R1+0x640] ;  /* 0x00064000013c7983 */ /* 0x000ee80000300800 */
[----:B------:R-:W3:Y:S04]  /*4cbc0*/  LDL.LU R61, [R1+0x644] ;  /* 0x00064400013d7983 */ /* 0x000ee80000300800 */
[----:B------:R5:W-:Y:S04]  /*4cbd0*/  @P4 STG.E.U8 desc[UR20][R64.64], R69 ;  /* 0x0000004540004986 */ /* 0x000be8000c101114 */
[----:B-----5:R-:W5:Y:S01]  /*4cbe0*/  LDL.LU R65, [R1+0x240] ;  /* 0x0002400001417983 */ /* 0x020f620000300800 */
[----:B-1----:R-:W-:Y:S01]  /*4cbf0*/  ISETP.GE.AND P4, PT, R4, UR4, PT ;  /* 0x0000000404007c0c */ /* 0x002fe2000bf86270 */
[----:B------:R-:W1:Y:S02]  /*4cc00*/  LDCU UR4, c[0x0][0x39c] ;  /* 0x00007380ff0477ac */ /* 0x000e640008000800 */
[----:B------:R-:W5:Y:S01]  /*4cc10*/  LDL.LU R4, [R1+0x244] ;  /* 0x0002440001047983 */ /* 0x000f620000300800 */
[----:B------:R-:W-:-:S02]  /*4cc20*/  ISETP.LT.AND P2, PT, R5, UR12, !P2 ;  /* 0x0000000c05007c0c */ /* 0x000fc4000d741270 */
[----:B------:R-:W-:Y:S01]  /*4cc30*/  PRMT R70, R69, 0x9910, RZ ;  /* 0x0000991045467816 */ /* 0x000fe200000000ff */
[----:B------:R-:W2:Y:S01]  /*4cc40*/  LDL.LU.64 R82, [R1+0x748] ;  /* 0x0007480001527983 */ /* 0x000ea20000300a00 */
[----:B------:R-:W-:Y:S01]  /*4cc50*/  ISETP.LT.AND P6, PT, R9, UR14, !P0 ;  /* 0x0000000e09007c0c */ /* 0x000fe2000c7c1270 */
[----:B------:R-:W0:Y:S02]  /*4cc60*/  LDCU UR12, c[0x0][0x398] ;  /* 0x00007300ff0c77ac */ /* 0x000e240008000800 */
[----:B------:R-:W-:Y:S01]  /*4cc70*/  IMAD.MOV.U32 R69, RZ, RZ, R70 ;  /* 0x000000ffff457224 */ /* 0x000fe200078e0046 */
[----:B------:R-:W1:Y:S01]  /*4cc80*/  LDL.LU R64, [R1+0x13b0] ;  /* 0x0013b00001407983 */ /* 0x000e620000300800 */
[C---:B------:R-:W-:Y:S01]  /*4cc90*/  VIADD R70, R74.reuse, UR26 ;  /* 0x0000001a4a467c36 */ /* 0x040fe20008000000 */
[----:B------:R-:W0:Y:S02]  /*4cca0*/  LDCU UR14, c[0x0][0x398] ;  /* 0x00007300ff0e77ac */ /* 0x000e240008000800 */
[----:B------:R-:W-:Y:S01]  /*4ccb0*/  SHF.R.S32.HI R69, RZ, 0x8, R69 ;  /* 0x00000008ff457819 */ /* 0x000fe20000011445 */
[----:B----4-:R-:W-:Y:S01]  /*4ccc0*/  @P2 STG.E.U8 desc[UR20][R86.64], R72 ;  /* 0x0000004856002986 */ /* 0x010fe2000c101114 */
[----:B------:R-:W-:-:S03]  /*4ccd0*/  IADD3 R74, P2, PT, R74, R68, RZ ;  /* 0x000000444a4a7210 */ /* 0x000fc60007f5e0ff */
[----:B------:R4:W-:Y:S02]  /*4cce0*/  @P6 STG.E.U8 desc[UR20][R10.64], R69 ;  /* 0x000000450a006986 */ /* 0x0009e4000c101114 */
[----:B------:R-:W-:Y:S02]  /*4ccf0*/  IMAD.X R75, R71, 0x1, R3, P2 ;  /* 0x00000001474b7824 */ /* 0x000fe400010e0603 */
[----:B----4-:R-:W4:Y:S04]  /*4cd00*/  LDL.LU R10, [R1+0x13b4] ;  /* 0x0013b400010a7983 */ /* 0x010f280000300800 */
[----:B------:R-:W4:Y:S01]  /*4cd10*/  LDL.LU R11, [R1+0x248] ;  /* 0x00024800010b7983 */ /* 0x000f220000300800 */
[----:B0-----:R-:W-:Y:S01]  /*4cd20*/  ISETP.GE.AND P6, PT, R8, UR6, PT ;  /* 0x0000000608007c0c */ /* 0x001fe2000bfc6270 */
[----:B------:R-:W0:Y:S02]  /*4cd30*/  LDCU UR6, c[0x0][0x398] ;  /* 0x00007300ff0677ac */ /* 0x000e240008000800 */
[----:B------:R-:W4:Y:S01]  /*4cd40*/  LDL.LU R8, [R1+0x24c] ;  /* 0x00024c0001087983 */ /* 0x000f220000300800 */
[----:B---3--:R-:W-:-:S03]  /*4cd50*/  F2FP.SATFINITE.E5M2.F32.PACK_AB_MERGE_C R71, R61, R60, RZ ;  /* 0x0000003c3d47723e */ /* 0x008fc600048060ff */
[----:B------:R-:W3:Y:S04]  /*4cd60*/  LDL.LU R60, [R1+0x648] ;  /* 0x00064800013c7983 */ /* 0x000ee80000300800 */
[----:B------:R-:W3:Y:S01]  /*4cd70*/  LDL.LU R61, [R1+0x64c] ;  /* 0x00064c00013d7983 */ /* 0x000ee20000300800 */
[----:B-----5:R-:W-:-:S03]  /*4cd80*/  F2FP.SATFINITE.E5M2.F32.PACK_AB_MERGE_C R73, R4, R65, RZ ;  /* 0x000000410449723e */ /* 0x020fc600048060ff */
[----:B------:R-:W5:Y:S01]  /*4cd90*/  LDL.LU R4, [R1+0x13b8] ;  /* 0x0013b80001047983 */ /* 0x000f620000300800 */
[----:B------:R-:W-:Y:S02]  /*4cda0*/  SHF.R.S32.HI R69, RZ, 0x1f, R70 ;  /* 0x0000001fff457819 */ /* 0x000fe40000011446 */
[----:B------:R-:W-:Y:S02]  /*4cdb0*/  IADD3 R90, P2, PT, R70, R2, RZ ;  /* 0x00000002465a7210 */ /* 0x000fe40007f5e0ff */
[----:B--2---:R-:W-:Y:S01]  /*4cdc0*/  ISETP.LT.AND P0, PT, R5, UR9, !P0 ;  /* 0x0000000905007c0c */ /* 0x004fe2000c701270 */
[----:B------:R-:W4:Y:S01]  /*4cdd0*/  LDCU UR9, c[0x0][0x39c] ;  /* 0x00007380ff0977ac */ /* 0x000f220008000800 */
[----:B------:R-:W-:Y:S01]  /*4cde0*/  PRMT R72, R72, 0x9910, RZ ;  /* 0x0000991048487816 */ /* 0x000fe200000000ff */
[----:B------:R-:W-:Y:S01]  /*4cdf0*/  IMAD.X R91, R69, 0x1, R0, P2 ;  /* 0x00000001455b7824 */ /* 0x000fe200010e0600 */
[----:B------:R-:W-:Y:S01]  /*4ce00*/  ISETP.LT.AND P2, PT, R9, UR10, !P5 ;  /* 0x0000000a09007c0c */ /* 0x000fe2000ef41270 */
[----:B------:R-:W2:Y:S01]  /*4ce10*/  LDCU UR10, c[0x0][0x398] ;  /* 0x00007300ff0a77ac */ /* 0x000ea20008000800 */
[----:B------:R-:W-:-:S02]  /*4ce20*/  SHF.R.S32.HI R72, RZ, 0x8, R72 ;  /* 0x00000008ff487819 */ /* 0x000fc40000011448 */
[----:B------:R-:W-:Y:S01]  /*4ce30*/  ISETP.LT.AND P5, PT, R5, UR12, !P5 ;  /* 0x0000000c05007c0c */ /* 0x000fe2000efa1270 */
[----:B------:R-:W0:Y:S04]  /*4ce40*/  LDCU UR12, c[0x0][0x398] ;  /* 0x00007300ff0c77ac */ /* 0x000e280008000800 */
[----:B------:R1:W-:Y:S01]  /*4ce50*/  @P0 STG.E.U8 desc[UR20][R82.64], R72 ;  /* 0x0000004852000986 */ /* 0x0003e2000c101114 */
[----:B------:R-:W-:Y:S01]  /*4ce60*/  ISETP.LT.AND P0, PT, R9, UR14, !P4 ;  /* 0x0000000e09007c0c */ /* 0x000fe2000e701270 */
[----:B------:R-:W0:Y:S02]  /*4ce70*/  LDCU UR14, c[0x0][0x398] ;  /* 0x00007300ff0e77ac */ /* 0x000e240008000800 */
[----:B------:R2:W-:Y:S01]  /*4ce80*/  @P2 STG.E.U8 desc[UR20][R66.64], R71 ;  /* 0x0000004742002986 */ /* 0x0005e2000c101114 */
[----:B-1----:R-:W-:-:S05]  /*4ce90*/  PRMT R72, R71, 0x9910, RZ ;  /* 0x0000991047487816 */ /* 0x002fca00000000ff */
[----:B--2---:R-:W-:Y:S01]  /*4cea0*/  IMAD.MOV.U32 R71, RZ, RZ, R72 ;  /* 0x000000ffff477224 */ /* 0x004fe200078e0048 */
[----:B------:R-:W-:Y:S01]  /*4ceb0*/  ISETP.GE.AND P2, PT, R64, UR4, PT ;  /* 0x0000000440007c0c */ /* 0x000fe2000bf46270 */
[----:B------:R-:W5:Y:S01]  /*4cec0*/  LDCU UR4, c[0x0][0x39c] ;  /* 0x00007380ff0477ac */ /* 0x000f620008000800 */
[----:B------:R-:W-:Y:S02]  /*4ced0*/  @P5 STG.E.U8 desc[UR20][R62.64], R73 ;  /* 0x000000493e005986 */ /* 0x000fe4000c101114 */
[----:B------:R-:W-:Y:S02]  /*4cee0*/  SHF.R.S32.HI R71, RZ, 0x8, R71 ;  /* 0x00000008ff477819 */ /* 0x000fe40000011447 */
[----:B------:R-:W-:Y:S02]  /*4cef0*/  IADD3 R88, P5, PT, R70, R68, RZ ;  /* 0x0000004446587210 */ /* 0x000fe40007fbe0ff */
[----:B0-----:R-:W-:Y:S01]  /*4cf00*/  ISETP.LT.AND P4, PT, R5, UR6, !P4 ;  /* 0x0000000605007c0c */ /* 0x001fe2000e781270 */
[----:B------:R0:W-:Y:S01]  /*4cf10*/  @P0 STG.E.U8 desc[UR20][R50.64], R71 ;  /* 0x0000004732000986 */ /* 0x0001e2000c101114 */
[----:B------:R-:W-:Y:S01]  /*4cf20*/  ISETP.LT.AND P0, PT, R9, UR10, !P6 ;  /* 0x0000000a09007c0c */ /* 0x000fe2000f701270 */
[----:B------:R-:W-:Y:S01]  /*4cf30*/  IMAD.X R89, R69, 0x1, R3, P5 ;  /* 0x0000000145597824 */ /* 0x000fe200028e0603 */
[----:B------:R-:W-:Y:S01]  /*4cf40*/  PRMT R72, R73, 0x9910, RZ ;  /* 0x0000991049487816 */ /* 0x000fe200000000ff */
[----:B------:R-:W1:Y:S01]  /*4cf50*/  LDCU UR10, c[0x0][0x398] ;  /* 0x00007300ff0a77ac */ /* 0x000e620008000800 */
[----:B----4-:R-:W-:-:S02]  /*4cf60*/  ISETP.GE.AND P5, PT, R10, UR9, PT ;  /* 0x000000090a007c0c */ /* 0x010fc4000bfa6270 */
[----:B------:R-:W-:Y:S01]  /*4cf70*/  SHF.R.S32.HI R72, RZ, 0x8, R72 ;  /* 0x00000008ff487819 */ /* 0x000fe20000011448 */
[----:B------:R-:W2:Y:S01]  /*4cf80*/  LDCU UR9, c[0x0][0x398] ;  /* 0x00007300ff0977ac */ /* 0x000ea20008000800 */
[----:B0-----:R-:W4:Y:S01]  /*4cf90*/  LDL.LU R50, [R1+0x13bc] ;  /* 0x0013bc0001327983 */ /* 0x001f220000300800 */
[----:B------:R-:W-:Y:S01]  /*4cfa0*/  VIADD R70, R70, UR26 ;  /* 0x0000001a46467c36 */ /* 0x000fe20008000000 */
[----:B------:R-:W4:Y:S02]  /*4cfb0*/  LDCU UR6, c[0x0][0x39c] ;  /* 0x00007380ff0677ac */ /* 0x000f240008000800 */
[----:B------:R-:W4:Y:S04]  /*4cfc0*/  LDL.LU R51, [R1+0x650] ;  /* 0x0006500001337983 */ /* 0x000f280000300800 */
[----:B------:R-:W4:Y:S01]  /*4cfd0*/  LDL.LU R10, [R1+0x654] ;  /* 0x00065400010a7983 */ /* 0x000f220000300800 */
[----:B------:R-:W-:-:S03]  /*4cfe0*/  F2FP.SATFINITE.E5M2.F32.PACK_AB_MERGE_C R71, R8, R11, RZ ;  /* 0x0000000b0847723e */ /* 0x000fc600048060ff */
[----:B------:R-:W-:Y:S04]  /*4cff0*/  @P4 STG.E.U8 desc[UR20][R58.64], R72 ;  /* 0x000000483a004986 */ /* 0x000fe8000c101114 */
[----:B------:R-:W4:Y:S04]  /*4d000*/  LDL.LU R11, [R1+0x250] ;  /* 0x00025000010b7983 */ /* 0x000f280000300800 */
[----:B------:R-:W4:Y:S01]  /*4d010*/  LDL.LU R8, [R1+0x254] ;  /* 0x0002540001087983 */ /* 0x000f220000300800 */
[----:B---3--:R-:W-:-:S05]  /*4d020*/  F2FP.SATFINITE.E5M2.F32.PACK_AB_MERGE_C R69, R61, R60, RZ ;  /* 0x0000003c3d45723e */ /* 0x008fca00048060ff */
[----:B------:R0:W-:Y:S01]  /*4d030*/  @P0 STG.E.U8 desc[UR20][R56.64], R69 ;  /* 0x0000004538000986 */ /* 0x0001e2000c101114 */
[----:B-----5:R-:W-:Y:S01]  /*4d040*/  ISETP.GE.AND P0, PT, R4, UR4, PT ;  /* 0x0000000404007c0c */ /* 0x020fe2000bf06270 */
[----:B------:R-:W3:Y:S02]  /*4d050*/  LDCU UR4, c[0x0][0x39c] ;  /* 0x00007380ff0477ac */ /* 0x000ee40008000800 */
[----:B------:R-:W3:Y:S01]  /*4d060*/  LDL.LU R4, [R1+0x13c0] ;  /* 0x0013c00001047983 */ /* 0x000ee20000300800 */
[----:B------:R-:W-:Y:S02]  /*4d070*/  ISETP.LT.AND P6, PT, R5, UR12, !P6 ;  /* 0x0000000c05007c0c */ /* 0x000fe4000f7c1270 */
[----:B------:R-:W-:Y:S01]  /*4d080*/  ISETP.LT.AND P4, PT, R9, UR14, !P2 ;  /* 0x0000000e09007c0c */ /* 0x000fe2000d781270 */
[----:B------:R-:W5:Y:S01]  /*4d090*/  LDCU UR12, c[0x0][0x398] ;  /* 0x00007300ff0c77ac */ /* 0x000f620008000800 */
[----:B--2---:R-:W-:Y:S02]  /*4d0a0*/  ISETP.LT.AND P2, PT, R5, UR9, !P2 ;  /* 0x0000000905007c0c */ /* 0x004fe4000d741270 */
[----:B0-----:R-:W-:Y:S01]  /*4d0b0*/  PRMT R69, R69, 0x9910, RZ ;  /* 0x0000991045457816 */ /* 0x001fe200000000ff */
[----:B------:R-:W0:Y:S01]  /*4d0c0*/  LDCU UR14, c[0x0][0x398] ;  /* 0x00007300ff0e77ac */ /* 0x000e220008000800 */
[----:B------:R-:W-:-:S05]  /*4d0d0*/  PRMT R72, R71, 0x9910, RZ ;  /* 0x0000991047487816 */ /* 0x000fca00000000ff */
[----:B------:R2:W-:Y:S01]  /*4d0e0*/  @P6 STG.E.U8 desc[UR20][R54.64], R71 ;  /* 0x0000004736006986 */ /* 0x0005e2000c101114 */
[----:B------:R-:W-:Y:S01]  /*4d0f0*/  IADD3 R86, P6, PT, R70, R2, RZ ;  /* 0x0000000246567210 */ /* 0x000fe20007fde0ff */
[----:B------:R-:W0:Y:S01]  /*4d100*/  LDCU UR9, c[0x0][0x398] ;  /* 0x00007300ff0977ac */ /* 0x000e220008000800 */
[----:B------:R-:W-:Y:S02]  /*4d110*/  SHF.R.S32.HI R69, RZ, 0x8, R69 ;  /* 0x00000008ff457819 */ /* 0x000fe40000011445 */
[----:B------:R-:W-:Y:S02]  /*4d120*/  SHF.R.S32.HI R72, RZ, 0x8, R72 ;  /* 0x00000008ff487819 */ /* 0x000fe40000011448 */
[----:B--2---:R-:W-:Y:S01]  /*4d130*/  SHF.R.S32.HI R71, RZ, 0x1f, R70 ;  /* 0x0000001fff477819 */ /* 0x004fe20000011446 */
[----:B------:R4:W-:Y:S04]  /*4d140*/  @P4 STG.E.U8 desc[UR20][R52.64], R69 ;  /* 0x0000004534004986 */ /* 0x0009e8000c101114 */
[----:B------:R-:W-:Y:S01]  /*4d150*/  IMAD.X R87, R71, 0x1, R0, P6 ;  /* 0x0000000147577824 */ /* 0x000fe200030e0600 */
[----:B-1----:R-:W-:Y:S01]  /*4d160*/  ISETP.LT.AND P6, PT, R9, UR10, !P5 ;  /* 0x0000000a09007c0c */ /* 0x002fe2000efc1270 */
[----:B------:R1:W-:Y:S01]  /*4d170*/  @P2 STG.E.U8 desc[UR20][R36.64], R72 ;  /* 0x0000004824002986 */ /* 0x0003e2000c101114 */
[----:B----4-:R-:W-:Y:S01]  /*4d180*/  F2FP.SATFINITE.E5M2.F32.PACK_AB_MERGE_C R69, R10, R51, RZ ;  /* 0x000000330a45723e */ /* 0x010fe200048060ff */
[----:B------:R-:W2:Y:S02]  /*4d190*/  LDCU UR10, c[0x0][0x398] ;  /* 0x00007300ff0a77ac */ /* 0x000ea40008000800 */
[----:B------:R-:W4:Y:S04]  /*4d1a0*/  LDL.LU R10, [R1+0x13c4] ;  /* 0x0013c400010a7983 */ /* 0x000f280000300800 */
[----:B-1----:R-:W4:Y:S04]  /*4d1b0*/  LDL.LU R36, [R1+0x658] ;  /* 0x0006580001247983 */ /* 0x002f280000300800 */
[----:B------:R-:W4:Y:S04]  /*4d1c0*/  LDL.LU R37, [R1+0x65c] ;  /* 0x00065c0001257983 */ /* 0x000f280000300800 */
[----:B------:R1:W-:Y:S01]  /*4d1d0*/  @P6 STG.E.U8 desc[UR20][R12.64], R69 ;  /* 0x000000450c006986 */ /* 0x0003e2000c101114 */
[----:B------:R-:W-:-:S03]  /*4d1e0*/  F2FP.SATFINITE.E5M2.F32.PACK_AB_MERGE_C R73, R8, R11, RZ ;  /* 0x0000000b0849723e */ /* 0x000fc600048060ff */
[----:B-1----:R-:W4:Y:S01]  /*4d1f0*/  LDL.LU R12, [R1+0x258] ;  /* 0x00025800010c7983 */ /* 0x002f220000300800 */
[----:B---3--:R-:W-:Y:S01]  /*4d200*/  ISETP.GE.AND P6, PT, R4, UR4, PT ;  /* 0x0000000404007c0c */ /* 0x008fe2000bfc6270 */
[----:B------:R-:W-:Y:S02]  /*4d210*/  VIADD R76, R70, UR26 ;  /* 0x0000001a464c7c36 */ /* 0x000fe40008000000 */
[----:B------:R-:W3:Y:S01]  /*4d220*/  LDL.LU R4, [R1+0x25c] ;  /* 0x00025c0001047983 */ /* 0x000ee20000300800 */
[----:B-----5:R-:W-:Y:S01]  /*4d230*/  ISETP.LT.AND P5, PT, R5, UR12, !P5 ;  /* 0x0000000c05007c0c */ /* 0x020fe2000efa1270 */
[----:B------:R-:W1:Y:S02]  /*4d240*/  LDCU UR12, c[0x0][0x398] ;  /* 0x00007300ff0c77ac */ /* 0x000e640008000800 */
[----:B------:R-:W5:Y:S01]  /*4d250*/  LDL.LU R11, [R1+0x13c8] ;  /* 0x0013c800010b7983 */ /* 0x000f620000300800 */
[----:B------:R-:W-:Y:S01]  /*4d260*/  PRMT R72, R69, 0x9910, RZ ;  /* 0x0000991045487816 */ /* 0x000fe200000000ff */
[----:B------:R-:W5:Y:S02]  /*4d270*/  LDCU UR4, c[0x0][0x39c] ;  /* 0x00007380ff0477ac */ /* 0x000f640008000800 */
[----:B------:R-:W5:Y:S01]  /*4d280*/  LDL.LU R8, [R1+0x13cc] ;  /* 0x0013cc0001087983 */ /* 0x000f620000300800 */
[----:B0-----:R-:W-:Y:S01]  /*4d290*/  ISETP.LT.AND P2, PT, R9, UR14, !P0 ;  /* 0x0000000e09007c0c */ /* 0x001fe2000c741270 */
[----:B------:R-:W-:Y:S01]  /*4d2a0*/  IMAD.MOV.U32 R69, RZ, RZ, R72 ;  /* 0x000000ffff457224 */ /* 0x000fe200078e0048 */
[----:B------:R-:W-:Y:S01]  /*4d2b0*/  ISETP.GE.AND P4, PT, R50, UR6, PT ;  /* 0x0000000632007c0c */ /* 0x000fe2000bf86270 */
[----:B------:R-:W4:Y:S01]  /*4d2c0*/  LDCU UR6, c[0x0][0x39c] ;  /* 0x00007380ff0677ac */ /* 0x000f220008000800 */
[----:B------:R-:W-:Y:S01]  /*4d2d0*/  PRMT R80, R73, 0x9910, RZ ;  /* 0x0000991049507816 */ /* 0x000fe200000000ff */
[----:B------:R-:W-:Y:S01]  /*4d2e0*/  @P5 STG.E.U8 desc[UR20][R48.64], R73 ;  /* 0x0000004930005986 */ /* 0x000fe2000c101114 */
[----:B------:R-:W-:Y:S01]  /*4d2f0*/  SHF.R.S32.HI R69, RZ, 0x8, R69 ;  /* 0x00000008ff457819 */ /* 0x000fe20000011445 */
[----:B------:R-:W0:Y:S01]  /*4d300*/  LDCU UR14, c[0x0][0x398] ;  /* 0x00007300ff0e77ac */ /* 0x000e220008000800 */
[----:B------:R-:W-:Y:S01]  /*4d310*/  IADD3 R70, P5, PT, R70, R68, RZ ;  /* 0x0000004446467210 */ /* 0x000fe20007fbe0ff */
[----:B------:R-:W5:Y:S04]  /*4d320*/  LDL.LU R13, [R1+0x260] ;  /* 0x00026000010d7983 */ /* 0x000f680000300800 */
[----:B------:R0:W-:Y:S01]  /*4d330*/  @P2 STG.E.U8 desc[UR20][R46.64], R69 ;  /* 0x000000452e002986 */ /* 0x0001e2000c101114 */
[----:B------:R-:W-:Y:S01]  /*4d340*/  IMAD.X R71, R71, 0x1, R3, P5 ;  /* 0x0000000147477824 */ /* 0x000fe200028e0603 */
[----:B------:R-:W-:-:S02]  /*4d350*/  IADD3 R72, P5, PT, R76, R2, RZ ;  /* 0x000000024c487210 */ /* 0x000fc40007fbe0ff */
[----:B------:R-:W-:Y:S01]  /*4d360*/  ISETP.LT.AND P2, PT, R5, UR9, !P0 ;  /* 0x0000000905007c0c */ /* 0x000fe2000c741270 */
[----:B------:R-:W3:Y:S01]  /*4d370*/  LDCU UR9, c[0x0][0x39c] ;  /* 0x00007380ff0977ac */ /* 0x000ee20008000800 */
[----:B0-----:R-:W-:-:S05]  /*4d380*/  SHF.R.S32.HI R69, RZ, 0x1f, R76 ;  /* 0x0000001fff457819 */ /* 0x001fca000001144c */
[----:B------:R-:W-:Y:S01]  /*4d390*/  IMAD.X R73, R69, 0x1, R0, P5 ;  /* 0x0000000145497824 */ /* 0x000fe200028e0600 */
[----:B--2---:R-:W-:Y:S01]  /*4d3a0*/  ISETP.LT.AND P5, PT, R9, UR10, !P4 ;  /* 0x0000000a09007c0c */ /* 0x004fe2000e7a1270 */
[----:B------:R-:W0:Y:S01]  /*4d3b0*/  LDCU UR10, c[0x0][0x398] ;  /* 0x00007300ff0a77ac */ /* 0x000e220008000800 */
[----:B------:R-:W-:Y:S02]  /*4d3c0*/  SHF.R.S32.HI R80, RZ, 0x8, R80 ;  /* 0x00000008ff507819 */ /* 0x000fe40000011450 */
[----:B-1----:R-:W-:Y:S01]  /*4d3d0*/  ISETP.LT.AND P4, PT, R5, UR12, !P4 ;  /* 0x0000000c05007c0c */ /* 0x002fe2000e781270 */
[----:B------:R-:W1:Y:S02]  /*4d3e0*/  LDCU UR12, c[0x0][0x398] ;  /* 0x00007300ff0c77ac */ /* 0x000e640008000800 */
[----:B------:R2:W-:Y:S01]  /*4d3f0*/  @P2 STG.E.U8 desc[UR20][R44.64], R80 ;  /* 0x000000502c002986 */ /* 0x0005e2000c101114 */
[----:B------:R-:W-:Y:S01]  /*4d400*/  ISETP.LT.AND P2, PT, R9, UR14, !P6 ;  /* 0x0000000e09007c0c */ /* 0x000fe2000f741270 */
[----:B------:R-:W0:Y:S01]  /*4d410*/  LDCU UR14, c[0x0][0x398] ;  /* 0x00007300ff0e77ac */ /* 0x000e220008000800 */
[----:B----4-:R-:W-:Y:S01]  /*4d420*/  ISETP.GE.AND P0, PT, R10, UR6, PT ;  /* 0x000000060a007c0c */ /* 0x010fe2000bf06270 */
[----:B------:R-:W4:Y:S01]  /*4d430*/  LDCU UR6, c[0x0][0x398] ;  /* 0x00007300ff0677ac */ /* 0x000f220008000800 */
[----:B------:R-:W4:Y:S01]  /*4d440*/  LDL.LU R10, [R1+0x264] ;  /* 0x00026400010a7983 */ /* 0x000f220000300800 */
[----:B------:R-:W-:-:S03]  /*4d450*/  F2FP.SATFINITE.E5M2.F32.PACK_AB_MERGE_C R77, R37, R36, RZ ;  /* 0x00000024254d723e */ /* 0x000fc600048060ff */
[----:B------:R-:W4:Y:S01]  /*4d460*/  LDL.LU R36, [R1+0x660] ;  /* 0x0006600001247983 */ /* 0x000f220000300800 */
[----:B--2---:R-:W-:-:S03]  /*4d470*/  PRMT R80, R77, 0x9910, RZ ;  /* 0x000099104d507816 */ /* 0x004fc600000000ff */
[----:B------:R-:W2:Y:S04]  /*4d480*/  LDL.LU R37, [R1+0x664] ;  /* 0x0006640001257983 */ /* 0x000ea80000300800 */
[----:B------:R0:W-:Y:S02]  /*4d490*/  @P5 STG.E.U8 desc[UR20][R42.64], R77 ;  /* 0x0000004d2a005986 */ /* 0x0001e4000c101114 */
[----:B0-----:R-:W-:-:S05]  /*4d4a0*/  IMAD.MOV.U32 R77, RZ, RZ, R80 ;  /* 0x000000ffff4d7224 */ /* 0x001fca00078e0050 */
[----:B------:R-:W-:Y:S02]  /*4d4b0*/  SHF.R.S32.HI R77, RZ, 0x8, R77 ;  /* 0x00000008ff4d7819 */ /* 0x000fe4000001144d */
[----:B---3--:R-:W-:Y:S02]  /*4d4c0*/  F2FP.SATFINITE.E5M2.F32.PACK_AB_MERGE_C R81, R4, R12, RZ ;  /* 0x0000000c0451723e */ /* 0x008fe400048060ff */
[----:B------:R-:W3:Y:S01]  /*4d4d0*/  LDL.LU R4, [R1+0x13d0] ;  /* 0x0013d00001047983 */ /* 0x000ee20000300800 */
[----:B-----5:R-:W-:Y:S01]  /*4d4e0*/  ISETP.GE.AND P5, PT, R11, UR4, PT ;  /* 0x000000040b007c0c */ /* 0x020fe2000bfa6270 */
[----:B------:R-:W3:Y:S02]  /*4d4f0*/  LDCU UR4, c[0x0][0x39c] ;  /* 0x00007380ff0477ac */ /* 0x000ee40008000800 */
[----:B------:R-:W-:Y:S04]  /*4d500*/  @P4 STG.E.U8 desc[UR20][R40.64], R81 ;  /* 0x0000005128004986 */ /* 0x000fe8000c101114 */
[----:B------:R0:W-:Y:S01]  /*4d510*/  @P2 STG.E.U8 desc[UR20][R38.64], R77 ;  /* 0x0000004d26002986 */ /* 0x0001e2000c101114 */
[----:B------:R-:W-:Y:S01]  /*4d520*/  ISETP.GE.AND P2, PT, R8, UR9, PT ;  /* 0x0000000908007c0c */ /* 0x000fe2000bf46270 */
[----:B------:R-:W5:Y:S02]  /*4d530*/  LDCU UR9, c[0x0][0x398] ;  /* 0x00007300ff0977ac */ /* 0x000f640008000800 */
[----:B------:R-:W5:Y:S04]  /*4d540*/  LDL.LU R11, [R1+0x13d4] ;  /* 0x0013d400010b7983 */ /* 0x000f680000300800 */
[----:B------:R-:W5:Y:S04]  /*4d550*/  LDL.LU R12, [R1+0x668] ;  /* 0x00066800010c7983 */ /* 0x000f680000300800 */
[----:B------:R-:W5:Y:S01]  /*4d560*/  LDL.LU R8, [R1+0x66c] ;  /* 0x00066c0001087983 */ /* 0x000f620000300800 */
[----:B------:R-:W-:-:S02]  /*4d570*/  IADD3 R84, P4, PT, R76, R68, RZ ;  /* 0x000000444c547210 */ /* 0x000fc40007f9e0ff */
[----:B----4-:R-:W-:Y:S01]  /*4d580*/  ISETP.LT.AND P6, PT, R5, UR6, !P6 ;  /* 0x0000000605007c0c */ /* 0x010fe2000f7c1270 */
[----:B------:R-:W5:Y:S02]  /*4d590*/  LDCU UR6, c[0x0][0x39c] ;  /* 0x00007380ff0677ac */ /* 0x000f640008000800 */
[----:B------:R-:W-:Y:S01]  /*4d5a0*/  IMAD.X R85, R69, 0x1, R3, P4 ;  /* 0x0000000145557824 */ /* 0x000fe200020e0603 */
[----:B------:R-:W-:Y:S02]  /*4d5b0*/  ISETP.LT.AND P4, PT, R9, UR10, !P0 ;  /* 0x0000000a09007c0c */ /* 0x000fe4000c781270 */
[----:B------:R-:W-:Y:S01]  /*4d5c0*/  PRMT R80, R81, 0x9910, RZ ;  /* 0x0000991051507816 */ /* 0x000fe200000000ff */
[----:B------:R-:W-:Y:S01]  /*4d5d0*/  VIADD R76, R76, UR26 ;  /* 0x0000001a4c4c7c36 */ /* 0x000fe20008000000 */
[----:B-1----:R-:W-:Y:S01]  /*4d5e0*/  ISETP.LT.AND P0, PT, R5, UR12, !P0 ;  /* 0x0000000c05007c0c */ /* 0x002fe2000c701270 */
[----:B------:R-:W1:Y:S01]  /*4d5f0*/  LDCU UR10, c[0x0][0x398] ;  /* 0x00007300ff0a77ac */ /* 0x000e620008000800 */
[----:B------:R-:W-:Y:S01]  /*4d600*/  SHF.R.S32.HI R80, RZ, 0x8, R80 ;  /* 0x00000008ff507819 */ /* 0x000fe20000011450 */
[----:B------:R-:W4:Y:S04]  /*4d610*/  LDCU UR12, c[0x0][0x398] ;  /* 0x00007300ff0c77ac */ /* 0x000f280008000800 */
[----:B------:R0:W-:Y:S01]  /*4d620*/  @P6 STG.E.U8 desc[UR20][R34.64], R80 ;  /* 0x0000005022006986 */ /* 0x0001e2000c101114 */
[----:B------:R-:W-:Y:S01]  /*4d630*/  ISETP.LT.AND P6, PT, R9, UR14, !P5 ;  /* 0x0000000e09007c0c */ /* 0x000fe2000efc1270 */
[----:B------:R-:W0:Y:S02]  /*4d640*/  LDCU UR14, c[0x0][0x398] ;  /* 0x00007300ff0e77ac */ /* 0x000e240008000800 */
[----:B0-----:R-:W-:-:S02]  /*4d650*/  F2FP.SATFINITE.E5M2.F32.PACK_AB_MERGE_C R77, R10, R13, RZ ;  /* 0x0000000d0a4d723e */ /* 0x001fc400048060ff */
[----:B------:R-:W4:Y:S04]  /*4d660*/  LDL.LU R13, [R1+0x268] ;  /* 0x00026800010d7983 */ /* 0x000f280000300800 */
[----:B------:R-:W4:Y:S01]  /*4d670*/  LDL.LU R10, [R1+0x26c] ;  /* 0x00026c00010a7983 */ /* 0x000f220000300800 */
[----:B--2---:R-:W-:-:S05]  /*4d680*/  F2FP.SATFINITE.E5M2.F32.PACK_AB_MERGE_C R69, R37, R36, RZ ;  /* 0x000000242545723e */ /* 0x004fca00048060ff */
[----:B------:R0:W-:Y:S01]  /*4d690*/  @P4 STG.E.U8 desc[UR20][R32.64], R69 ;  /* 0x0000004520004986 */ /* 0x0001e2000c101114 */
[----:B------:R-:W-:-:S03]  /*4d6a0*/  PRMT R80, R77, 0x9910, RZ ;  /* 0x000099104d507816 */ /* 0x000fc600000000ff */
[----:B------:R2:W-:Y:S01]  /*4d6b0*/  @P0 STG.E.U8 desc[UR20][R30.64], R77 ;  /* 0x0000004d1e000986 */ /* 0x0005e2000c101114 */
[----:B------:R-:W-:Y:S02]  /*4d6c0*/  IADD3 R82, P0, PT, R76, R2, RZ ;  /* 0x000000024c527210 */ /* 0x000fe40007f1e0ff */
[----:B0-----:R-:W-:Y:S02]  /*4d6d0*/  PRMT R69, R69, 0x9910, RZ ;  /* 0x0000991045457816 */ /* 0x001fe400000000ff */
[----:B--2---:R-:W-:Y:S02]  /*4d6e0*/  SHF.R.S32.HI R77, RZ, 0x1f, R76 ;  /* 0x0000001fff4d7819 */ /* 0x004fe4000001144c */
[----:B------:R-:W-:-:S03]  /*4d6f0*/  SHF.R.S32.HI R69, RZ, 0x8, R69 ;  /* 0x00000008ff457819 */ /* 0x000fc60000011445 */
[----:B------:R-:W-:Y:S02]  /*4d700*/  IMAD.X R83, R77, 0x1, R0, P0 ;  /* 0x000000014d537824 */ /* 0x000fe400000e0600 */
[----:B------:R0:W-:Y:S01]  /*4d710*/  @P6 STG.E.U8 desc[UR20][R28.64], R69 ;  /* 0x000000451c006986 */ /* 0x0001e2000c101114 */
[----:B---3--:R-:W-:Y:S01]  /*4d720*/  ISETP.GE.AND P4, PT, R4, UR4, PT ;  /* 0x0000000404007c0c */ /* 0x008fe2000bf86270 */
[----:B------:R-:W2:Y:S02]  /*4d730*/  LDCU UR4, c[0x0][0x39c] ;  /* 0x00007380ff0477ac */ /* 0x000ea40008000800 */
[----:B------:R-:W2:Y:S01]  /*4d740*/  LDL.LU R4, [R1+0x13d8] ;  /* 0x0013d80001047983 */ /* 0x000ea20000300800 */
[----:B-----5:R-:W-:Y:S01]  /*4d750*/  ISETP.GE.AND P0, PT, R11, UR6, PT ;  /* 0x000000060b007c0c */ /* 0x020fe2000bf06270 */
[----:B------:R-:W3:Y:S02]  /*4d760*/  LDCU UR6, c[0x0][0x39c] ;  /* 0x00007380ff0677ac */ /* 0x000ee40008000800 */
[----:B------:R-:W3:Y:S01]  /*4d770*/  LDL.LU R11, [R1+0x13dc] ;  /* 0x0013dc00010b7983 */ /* 0x000ee20000300800 */
[----:B0-----:R-:W-:-:S03]  /*4d780*/  F2FP.SATFINITE.E5M2.F32.PACK_AB_MERGE_C R69, R8, R12, RZ ;  /* 0x0000000c0845723e */ /* 0x001fc600048060ff */
[----:B------:R-:W5:Y:S04]  /*4d790*/  LDL.LU R12, [R1+0x670] ;  /* 0x00067000010c7983 */ /* 0x000f680000300800 */
[----:B------:R-:W5:Y:S01]  /*4d7a0*/  LDL.LU R8, [R1+0x674] ;  /* 0x0006740001087983 */ /* 0x000f620000300800 */
[----:B------:R-:W-:Y:S01]  /*4d7b0*/  ISETP.LT.AND P5, PT, R5, UR9, !P5 ;  /* 0x0000000905007c0c */ /* 0x000fe2000efa1270 */
[----:B------:R-:W0:Y:S01]  /*4d7c0*/  LDCU UR9, c[0x0][0x398] ;  /* 0x00007300ff0977ac */ /* 0x000e220008000800 */
[----:B------:R-:W-:Y:S02]  /*4d7d0*/  SHF.R.S32.HI R80, RZ, 0x8, R80 ;  /* 0x00000008ff507819 */ /* 0x000fe40000011450 */
[----:B-1----:R-:W-:Y:S01]  /*4d7e0*/  ISETP.LT.AND P6, PT, R9, UR10, !P2 ;  /* 0x0000000a09007c0c */ /* 0x002fe2000d7c1270 */
[----:B------:R-:W1:Y:S01]  /*4d7f0*/  LDCU UR10, c[0x0][0x398] ;  /* 0x00007300ff0a77ac */ /* 0x000e620008000800 */
[----:B----4-:R-:W-:Y:S01]  /*4d800*/  ISETP.LT.AND P2, PT, R5, UR12, !P2 ;  /* 0x0000000c05007c0c */ /* 0x010fe2000d741270 */
[----:B------:R-:W4:Y:S06]  /*4d810*/  LDCU UR12, c[0x0][0x398] ;  /* 0x00007300ff0c77ac */ /* 0x000f2c0008000800 */
[----:B------:R0:W-:Y:S01]  /*4d820*/  @P5 STG.E.U8 desc[UR20][R26.64], R80 ;  /* 0x000000501a005986 */ /* 0x0001e2000c101114 */
[----:B------:R-:W-:Y:S01]  /*4d830*/  ISETP.LT.AND P5, PT, R9, UR14, !P4 ;  /* 0x0000000e09007c0c */ /* 0x000fe2000e7a1270 */
[----:B------:R-:W1:Y:S02]  /*4d840*/  LDCU UR14, c[0x0][0x398] ;  /* 0x00007300ff0e77ac */ /* 0x000e640008000800 */
[----:B------:R1:W-:Y:S01]  /*4d850*/  @P6 STG.E.U8 desc[UR20][R20.64], R69 ;  /* 0x0000004514006986 */ /* 0x0003e2000c101114 */
[----:B0-----:R-:W-:-:S04]  /*4d860*/  PRMT R80, R69, 0x9910, RZ ;  /* 0x0000991045507816 */ /* 0x001fc800000000ff */
[----:B------:R-:W-:Y:S01]  /*4d870*/  SHF.R.S32.HI R80, RZ, 0x8, R80 ;  /* 0x00000008ff507819 */ /* 0x000fe20000011450 */
[----:B-1----:R-:W-:Y:S01]  /*4d880*/  VIADD R69, R76, UR26 ;  /* 0x0000001a4c457c36 */ /* 0x002fe20008000000 */
[----:B------:R-:W-:Y:S02]  /*4d890*/  F2FP.SATFINITE.E5M2.F32.PACK_AB_MERGE_C R81, R10, R13, RZ ;  /* 0x0000000d0a51723e */ /* 0x000fe400048060ff */
[----:B------:R-:W4:Y:S04]  /*4d8a0*/  LDL.LU R13, [R1+0x270] ;  /* 0x00027000010d7983 */ /* 0x000f280000300800 */
[----:B------:R-:W-:Y:S01]  /*4d8b0*/  @P2 STG.E.U8 desc[UR20][R16.64], R81 ;  /* 0x0000005110002986 */ /* 0x000fe2000c101114 */
[----:B------:R-:W-:-:S03]  /*4d8c0*/  IADD3 R76, P2, PT, R76, R68, RZ ;  /* 0x000000444c4c7210 */ /* 0x000fc60007f5e0ff */
[----:B------:R0:W-:Y:S01]  /*4d8d0*/  @P5 STG.E.U8 desc[UR20][R6.64], R80 ;  /* 0x0000005006005986 */ /* 0x0001e2000c101114 */
[----:B------:R-:W-:Y:S01]  /*4d8e0*/  SHF.R.S32.HI R10, RZ, 0x1f, R69 ;  /* 0x0000001fff0a7819 */ /* 0x000fe20000011445 */
[----:B------:R-:W-:Y:S01]  /*4d8f0*/  IMAD.X R77, R77, 0x1, R3, P2 ;  /* 0x000000014d4d7824 */ /* 0x000fe200010e0603 */
[----:B0-----:R-:W-:Y:S02]  /*4d900*/  PRMT R6, R81, 0x9910, RZ ;  /* 0x0000991051067816 */ /* 0x001fe400000000ff */
[----:B------:R-:W-:-:S03]  /*4d910*/  IADD3 R80, P2, PT, R69, R2, RZ ;  /* 0x0000000245507210 */ /* 0x000fc60007f5e0ff */
[----:B------:R-:W-:Y:S02]  /*4d920*/  IMAD.MOV.U32 R7, RZ, RZ, R6 ;  /* 0x000000ffff077224 */ /* 0x000fe400078e0006 */
[----:B------:R-:W-:Y:S01]  /*4d930*/  IMAD.X R81, R10, 0x1, R0, P2 ;  /* 0x000000010a517824 */ /* 0x000fe200010e0600 */
[----:B--2---:R-:W-:Y:S01]  /*4d940*/  ISETP.GE.AND P6, PT, R4, UR4, PT ;  /* 0x0000000404007c0c */ /* 0x004fe2000bfc6270 */
[----:B------:R-:W0:Y:S01]  /*4d950*/  LDCU UR4, c[0x0][0x39c] ;  /* 0x00007380ff0477ac */ /* 0x000e220008000800 */
[----:B------:R-:W2:Y:S04]  /*4d960*/  LDL.LU R4, [R1+0x274] ;  /* 0x0002740001047983 */ /* 0x000ea80000300800 */
[----:B------:R-:W0:Y:S04]  /*4d970*/  LDL.LU R16, [R1+0x13e0] ;  /* 0x0013e00001107983 */ /* 0x000e280000300800 */
[----:B------:R-:W2:Y:S01]  /*4d980*/  LDL.LU R6, [R1+0x13e4] ;  /* 0x0013e40001067983 */ /* 0x000ea20000300800 */
[----:B---3--:R-:W-:Y:S01]  /*4d990*/  ISETP.GE.AND P2, PT, R11, UR6, PT ;  /* 0x000000060b007c0c */ /* 0x008fe2000bf46270 */
[----:B------:R-:W1:Y:S02]  /*4d9a0*/  LDCU UR6, c[0x0][0x398] ;  /* 0x00007300ff0677ac */ /* 0x000e640008000800 */
[----:B------:R-:W3:Y:S01]  /*4d9b0*/  LDL.LU R17, [R1+0x678] ;  /* 0x0006780001117983 */ /* 0x000ee20000300800 */
[----:B-----5:R-:W-:-:S02]  /*4d9c0*/  F2FP.SATFINITE.E5M2.F32.PACK_AB_MERGE_C R20, R8, R12, RZ ;  /* 0x0000000c0814723e */ /* 0x020fc400048060ff */
[----:B------:R-:W-:Y:S02]  /*4d9d0*/  SHF.R.S32.HI R12, RZ, 0x8, R7 ;  /* 0x00000008ff0c7819 */ /* 0x000fe40000011407 */
[----:B------:R-:W3:Y:S04]  /*4d9e0*/  LDL.LU R7, [R1+0x67c] ;  /* 0x00067c0001077983 */ /* 0x000ee80000300800 */
[----:B------:R-:W5:Y:S04]  /*4d9f0*/  LDL.LU R11, [R1+0x278] ;  /* 0x00027800010b7983 */ /* 0x000f680000300800 */
[----:B------:R-:W5:Y:S01]  /*4da00*/  LDL.LU R8, [R1+0x27c] ;  /* 0x00027c0001087983 */ /* 0x000f620000300800 */
[----:B------:R-:W-:Y:S01]  /*4da10*/  ISETP.LT.AND P4, PT, R5, UR9, !P4 ;  /* 0x0000000905007c0c */ /* 0x000fe2000e781270 */
[----:B------:R-:W0:Y:S01]  /*4da20*/  LDCU UR9, c[0x0][0x39c] ;  /* 0x00007380ff0977ac */ /* 0x000e220008000800 */
[----:B------:R-:W-:-:S02]  /*4da30*/  ISETP.LT.AND P5, PT, R9, UR10, !P0 ;  /* 0x0000000a09007c0c */ /* 0x000fc4000c7a1270 */
[----:B----4-:R-:W-:Y:S01]  /*4da40*/  ISETP.LT.AND P0, PT, R5, UR12, !P0 ;  /* 0x0000000c05007c0c */ /* 0x010fe2000c701270 */
[----:B------:R-:W4:Y:S01]  /*4da50*/  LDCU UR10, c[0x0][0x398] ;  /* 0x00007300ff0a77ac */ /* 0x000f220008000800 */
[----:B------:R-:W0:Y:S07]  /*4da60*/  LDCU UR12, c[0x0][0x398] ;  /* 0x00007300ff0c77ac */ /* 0x000e2e0008000800 */
[----:B------:R4:W-:Y:S01]  /*4da70*/  @P4 STG.E.U8 desc[UR20][R24.64], R12 ;  /* 0x0000000c18004986 */ /* 0x0009e2000c101114 */
[----:B------:R-:W-:Y:S01]  /*4da80*/  ISETP.LT.AND P4, PT, R9, UR14, !P6 ;  /* 0x0000000e09007c0c */ /* 0x000fe2000f781270 */
[----:B------:R-:W0:Y:S01]  /*4da90*/  LDCU UR14, c[0x0][0x398] ;  /* 0x00007300ff0e77ac */ /* 0x000e220008000800 */
[----:B-1----:R-:W-:Y:S01]  /*4daa0*/  ISETP.LT.AND P6, PT, R5, UR6, !P6 ;  /* 0x0000000605007c0c */ /* 0x002fe2000f7c1270 */
[----:B------:R-:W-:Y:S01]  /*4dab0*/  @P5 STG.E.U8 desc[UR20][R22.64], R20 ;  /* 0x0000001416005986 */ /* 0x000fe2000c101114 */
[----:B------:R-:W1:Y:S01]  /*4dac0*/  LDCU UR6, c[0x0][0x39c] ;  /* 0x00007380ff0677ac */ /* 0x000e620008000800 */
[----:B----4-:R-:W-:-:S02]  /*4dad0*/  PRMT R12, R20, 0x9910, RZ ;  /* 0x00009910140c7816 */ /* 0x010fc400000000ff */
[----:B--2---:R-:W-:Y:S02]  /*4dae0*/  F2FP.SATFINITE.E5M2.F32.PACK_AB_MERGE_C R4, R4, R13, RZ ;  /* 0x0000000d0404723e */ /* 0x004fe400048060ff */
[----:B------:R-:W2:Y:S04]  /*4daf0*/  LDL.LU R13, [R1+0x13e8] ;  /* 0x0013e800010d7983 */ /* 0x000ea80000300800 */
[----:B------:R4:W-:Y:S02]  /*4db00*/  @P0 STG.E.U8 desc[UR20][R78.64], R4 ;  /* 0x000000044e000986 */ /* 0x0009e4000c101114 */
[----:B----4-:R-:W-:Y:S02]  /*4db10*/  SHF.R.S32.HI R79, RZ, 0x8, R12 ;  /* 0x00000008ff4f7819 */ /* 0x010fe4000001140c */
[----:B------:R-:W-:-:S02]  /*4db20*/  IADD3 R78, P0, PT, R69, R68, RZ ;  /* 0x00000044454e7210 */ /* 0x000fc40007f1e0ff */
[----:B------:R-:W-:Y:S01]  /*4db30*/  PRMT R4, R4, 0x9910, RZ ;  /* 0x0000991004047816 */ /* 0x000fe200000000ff */
[----:B------:R4:W-:Y:S03]  /*4db40*/  @P4 STG.E.U8 desc[UR20][R18.64], R79 ;  /* 0x0000004f12004986 */ /* 0x0009e6000c101114 */
[----:B------:R-:W-:-:S05]  /*4db50*/  SHF.R.S32.HI R4, RZ, 0x8, R4 ;  /* 0x00000008ff047819 */ /* 0x000fca0000011404 */
[----:B------:R1:W-:Y:S01]  /*4db60*/  @P6 STG.E.U8 desc[UR20][R14.64], R4 ;  /* 0x000000040e006986 */ /* 0x0003e2000c101114 */
[----:B----4-:R-:W-:Y:S01]  /*4db70*/  IMAD.X R79, R10, 0x1, R3, P0 ;  /* 0x000000010a4f7824 */ /* 0x010fe200000e0603 */
[----:B0-----:R-:W-:Y:S02]  /*4db80*/  ISETP.GE.AND P0, PT, R6, UR9, PT ;  /* 0x0000000906007c0c */ /* 0x001fe4000bf06270 */
[----:B------:R-:W4:Y:S01]  /*4db90*/  LDL.LU R10, [R1+0x13ec] ;  /* 0x0013ec00010a7983 */ /* 0x000f220000300800 */
[----:B-----5:R-:W-:Y:S01]  /*4dba0*/  F2FP.SATFINITE.E5M2.F32.PACK_AB_MERGE_C R11, R8, R11, RZ ;  /* 0x0000000b080b723e */ /* 0x020fe200048060ff */
[----:B------:R-:W0:Y:S02]  /*4dbb0*/  LDCU UR9, c[0x0][0x398] ;  /* 0x00007300ff0977ac */ /* 0x000e240008000800 */
[----:B------:R-:W5:Y:S04]  /*4dbc0*/  LDL.LU R12, [R1+0x680] ;  /* 0x00068000010c7983 */ /* 0x000f680000300800 */
[----:B------:R-:W5:Y:S04]  /*4dbd0*/  LDL.LU R6, [R1+0x684] ;  /* 0x0006840001067983 */ /* 0x000f680000300800 */
[----:B------:R-:W2:Y:S04]  /*4dbe0*/  LDL.LU R8, [R1+0x280] ;  /* 0x0002800001087983 */ /* 0x000ea80000300800 */
[----:B-1----:R-:W2:Y:S01]  /*4dbf0*/  LDL.LU R4, [R1+0x284] ;  /* 0x0002840001047983 */ /* 0x002ea20000300800 */
[----:B------:R-:W-:Y:S01]  /*4dc00*/  ISETP.LT.AND P4, PT, R9, UR10, !P2 ;  /* 0x0000000a09007c0c */ /* 0x000fe2000d781270 */
[----:B------:R-:W1:Y:S01]  /*4dc10*/  LDCU UR10, c[0x0][0x398] ;  /* 0x00007300ff0a77ac */ /* 0x000e620008000800 */
[----:B------:R-:W-:-:S02]  /*4dc20*/  ISETP.LT.AND P2, PT, R5, UR12, !P2 ;  /* 0x0000000c05007c0c */ /* 0x000fc4000d741270 */
[----:B---3--:R-:W-:Y:S01]  /*4dc30*/  F2FP.SATFINITE.E5M2.F32.PACK_AB_MERGE_C R7, R7, R17, RZ ;  /* 0x000000110707723e */ /* 0x008fe200048060ff */
[----:B------:R-:W3:Y:S01]  /*4dc40*/  LDCU UR12, c[0x0][0x398] ;  /* 0x00007300ff0c77ac */ /* 0x000ee20008000800 */
[----:B------:R-:W-:Y:S01]  /*4dc50*/  ISETP.GE.AND P5, PT, R16, UR4, PT ;  /* 0x0000000410007c0c */ /* 0x000fe2000bfa6270 */
[----:B------:R-:W0:Y:S03]  /*4dc60*/  LDCU UR4, c[0x0][0x39c] ;  /* 0x00007380ff0477ac */ /* 0x000e260008000800 */
[----:B------:R-:W-:-:S03]  /*4dc70*/  ISETP.LT.AND P6, PT, R9, UR14, !P5 ;  /* 0x0000000e09007c0c */ /* 0x000fc6000efc1270 */
[----:B------:R0:W-:Y:S01]  /*4dc80*/  @P4 STG.E.U8 desc[UR20][R92.64], R7 ;  /* 0x000000075c004986 */ /* 0x0001e2000c101114 */
[----:B------:R-:W1:Y:S03]  /*4dc90*/  LDCU UR14, c[0x0][0x398] ;  /* 0x00007300ff0e77ac */ /* 0x000e660008000800 */
[----:B------:R3:W-:Y:S01]  /*4dca0*/  @P2 STG.E.U8 desc[UR20][R74.64], R11 ;  /* 0x0000000b4a002986 */ /* 0x0007e2000c101114 */
[----:B0-----:R-:W-:Y:S02]  /*4dcb0*/  PRMT R92, R7, 0x9910, RZ ;  /* 0x00009910075c7816 */ /* 0x001fe400000000ff */
[----:B------:R-:W-:Y:S01]  /*4dcc0*/  ISETP.LT.AND P5, PT, R5, UR9, !P5 ;  /* 0x0000000905007c0c */ /* 0x000fe2000efa1270 */
[----:B------:R-:W4:Y:S01]  /*4dcd0*/  LDL.LU R7, [R1+0x13f0] ;  /* 0x0013f00001077983 */ /* 0x000f220000300800 */
[----:B---3--:R-:W-:Y:S01]  /*4dce0*/  PRMT R75, R11, 0x9910, RZ ;  /* 0x000099100b4b7816 */ /* 0x008fe200000000ff */
[----:B------:R-:W-:Y:S01]  /*4dcf0*/  IMAD.MOV.U32 R74, RZ, RZ, R92 ;  /* 0x000000ffff4a7224 */ /* 0x000fe200078e005c */
[----:B------:R-:W0:Y:S01]  /*4dd00*/  LDCU UR9, c[0x0][0x398] ;  /* 0x00007300ff0977ac */ /* 0x000e220008000800 */
[----:B------:R-:W-:-:S03]  /*4dd10*/  VIADD R92, R69, UR26 ;  /* 0x0000001a455c7c36 */ /* 0x000fc60008000000 */
[----:B------:R-:W-:-:S05]  /*4dd20*/  SHF.R.S32.HI R69, RZ, 0x8, R74 ;  /* 0x00000008ff457819 */ /* 0x000fca000001144a */
[----:B------:R3:W-:Y:S02]  /*4dd30*/  @P6 STG.E.U8 desc[UR20][R90.64], R69 ;  /* 0x000000455a006986 */ /* 0x0007e4000c101114 */
[----:B---3--:R-:W-:-:S05]  /*4dd40*/  IMAD.MOV.U32 R90, RZ, RZ, R75 ;  /* 0x000000ffff5a7224 */ /* 0x008fca00078e004b */
[----:B------:R-:W-:-:S05]  /*4dd50*/  SHF.R.S32.HI R90, RZ, 0x8, R90 ;  /* 0x00000008ff5a7819 */ /* 0x000fca000001145a */
[----:B------:R2:W-:Y:S01]  /*4dd60*/  @P5 STG.E.U8 desc[UR20][R88.64], R90 ;  /* 0x0000005a58005986 */ /* 0x0005e2000c101114 */
[----:B-----5:R-:W-:-:S03]  /*4dd70*/  F2FP.SATFINITE.E5M2.F32.PACK_AB_MERGE_C R69, R6, R12, RZ ;  /* 0x0000000c0645723e */ /* 0x020fc600048060ff */
[----:B------:R-:W3:Y:S01]  /*4dd80*/  LDL.LU R6, [R1+0x13f4] ;  /* 0x0013f40001067983 */ /* 0x000ee20000300800 */
[----:B--2---:R-:W-:-:S03]  /*4dd90*/  F2FP.SATFINITE.E5M2.F32.PACK_AB_MERGE_C R88, R4, R8, RZ ;  /* 0x000000080458723e */ /* 0x004fc600048060ff */
[----:B------:R-:W2:Y:S04]  /*4dda0*/  LDL.LU R8, [R1+0x688] ;  /* 0x0006880001087983 */ /* 0x000ea80000300800 */
[----:B------:R-:W2:Y:S04]  /*4ddb0*/  LDL.LU R4, [R1+0x68c] ;  /* 0x00068c0001047983 */ /* 0x000ea80000300800 */
[----:B------:R-:W5:Y:S04]  /*4ddc0*/  LDL.LU R11, [R1+0x288] ;  /* 0x00028800010b7983 */ /* 0x000f680000300800 */
[----:B------:R-:W5:Y:S01]  /*4ddd0*/  LDL.LU R12, [R1+0x28c] ;  /* 0x00028c00010c7983 */ /* 0x000f620000300800 */
[----:B-1----:R-:W-:Y:S01]  /*4dde0*/  ISETP.LT.AND P6, PT, R9, UR10, !P0 ;  /* 0x0000000a09007c0c */ /* 0x002fe2000c7c1270 */
[----:B------:R-:W1:Y:S01]  /*4ddf0*/  LDCU UR10, c[0x0][0x398] ;  /* 0x00007300ff0a77ac */ /* 0x000e620008000800 */
[----:B------:R-:W-:Y:S01]  /*4de00*/  ISETP.LT.AND P0, PT, R5, UR12, !P0 ;  /* 0x0000000c05007c0c */ /* 0x000fe2000c701270 */
[----:B------:R-:W5:Y:S01]  /*4de10*/  LDL.LU R14, [R1+0x13f8] ;  /* 0x0013f800010e7983 */ /* 0x000f620000300800 */
[----:B------:R-:W-:Y:S01]  /*4de20*/  ISETP.GE.AND P4, PT, R13, UR4, PT ;  /* 0x000000040d007c0c */ /* 0x000fe2000bf86270 */
[----:B------:R-:W0:Y:S01]  /*4de30*/  LDCU UR4, c[0x0][0x39c] ;  /* 0x00007380ff0477ac */ /* 0x000e220008000800 */
[----:B------:R-:W-:Y:S01]  /*4de40*/  SHF.R.S32.HI R93, RZ, 0x1f, R92 ;  /* 0x0000001fff5d7819 */ /* 0x000fe2000001145c */
[----:B------:R-:W5:Y:S01]  /*4de50*/  LDL.LU R13, [R1+0x1400] ;  /* 0x00140000010d7983 */ /* 0x000f620000300800 */
[----:B------:R-:W-:Y:S01]  /*4de60*/  IADD3 R74, P2, PT, R92, R2, RZ ;  /* 0x000000025c4a7210 */ /* 0x000fe20007f5e0ff */
[----:B------:R-:W0:Y:S01]  /*4de70*/  LDCU UR12, c[0x0][0x398] ;  /* 0x00007300ff0c77ac */ /* 0x000e220008000800 */
[----:B------:R-:W-:-:S02]  /*4de80*/  PRMT R89, R69, 0x9910, RZ ;  /* 0x0000991045597816 */ /* 0x000fc400000000ff */
[----:B------:R-:W-:Y:S01]  /*4de90*/  ISETP.LT.AND P5, PT, R9, UR14, !P4 ;  /* 0x0000000e09007c0c */ /* 0x000fe2000e7a1270 */
[----:B------:R-:W-:Y:S01]  /*4dea0*/  IMAD.X R75, R93, 0x1, R0, P2 ;  /* 0x000000015d4b7824 */ /* 0x000fe200010e0600 */
[----:B----4-:R-:W-:Y:S01]  /*4deb0*/  ISETP.GE.AND P2, PT, R10, UR6, PT ;  /* 0x000000060a007c0c */ /* 0x010fe2000bf46270 */
[----:B------:R4:W-:Y:S01]  /*4dec0*/  @P6 STG.E.U8 desc[UR20][R86.64], R69 ;  /* 0x0000004556006986 */ /* 0x0009e2000c101114 */
[----:B------:R-:W3:Y:S03]  /*4ded0*/  LDCU UR6, c[0x0][0x39c] ;  /* 0x00007380ff0677ac */ /* 0x000ee60008000800 */
[----:B------:R0:W-:Y:S01]  /*4dee0*/  @P0 STG.E.U8 desc[UR20][R70.64], R88 ;  /* 0x0000005846000986 */ /* 0x0001e2000c101114 */
[----:B------:R-:W1:Y:S01]  /*4def0*/  LDCU UR14, c[0x0][0x398] ;  /* 0x00007300ff0e77ac */ /* 0x000e620008000800 */
[----:B----4-:R-:W-:Y:S01]  /*4df00*/  IMAD.MOV.U32 R69, RZ, RZ, R89 ;  /* 0x000000ffff457224 */ /* 0x010fe200078e0059 */
[----:B0-----:R-:W-:-:S04]  /*4df10*/  IADD3 R70, P0, PT, R92, R68, RZ ;  /* 0x000000445c467210 */ /* 0x001fc80007f1e0ff */
[----:B------:R-:W-:Y:S01]  /*4df20*/  SHF.R.S32.HI R71, RZ, 0x8, R69 ;  /* 0x00000008ff477819 */ /* 0x000fe20000011445 */
[----:B------:R-:W-:-:S04]  /*4df30*/  VIADD R69, R92, UR26 ;  /* 0x0000001a5c457c36 */ /* 0x000fc80008000000 */
[----:B------:R0:W-:Y:S01]  /*4df40*/  @P5 STG.E.U8 desc[UR20][R72.64], R71 ;  /* 0x0000004748005986 */ /* 0x0001e2000c101114 */
[----:B------:R-:W-:Y:S02]  /*4df50*/  SHF.R.S32.HI R86, RZ, 0x1f, R69 ;  /* 0x0000001fff567819 */ /* 0x000fe40000011445 */
[----:B------:R-:W-:Y:S01]  /*4df60*/  ISETP.GE.AND P6, PT, R7, UR4, PT ;  /* 0x0000000407007c0c */ /* 0x000fe2000bfc6270 */
[----:B------:R-:W4:Y:S01]  /*4df70*/  LDCU UR4, c[0x0][0x39c] ;  /* 0x00007380ff0477ac */ /* 0x000f220008000800 */
[----:B0-----:R-:W-:Y:S01]  /*4df80*/  IMAD.X R71, R93, 0x1, R3, P0 ;  /* 0x000000015d477824 */ /* 0x001fe200000e0603 */
[----:B------:R-:W-:Y:S02]  /*4df90*/  IADD3 R72, P0, PT, R69, R2, RZ ;  /* 0x0000000245487210 */ /* 0x000fe40007f1e0ff */
[----:B------:R-:W-:-:S03]  /*4dfa0*/  PRMT R89, R88, 0x9910, RZ ;  /* 0x0000991058597816 */ /* 0x000fc600000000ff */
[----:B------:R-:W-:Y:S01]  /*4dfb0*/  IMAD.X R73, R86, 0x1, R0, P0 ;  /* 0x0000000156497824 */ /* 0x000fe200000e0600 */
[----:B---3--:R-:W-:Y:S01]  /*4dfc0*/  ISETP.GE.AND P0, PT, R6, UR6, PT ;  /* 0x0000000606007c0c */ /* 0x008fe2000bf06270 */
[----:B------:R-:W0:Y:S01]  /*4dfd0*/  LDCU UR6, c[0x0][0x398] ;  /* 0x00007300ff0677ac */ /* 0x000e220008000800 */
[----:B------:R-:W3:Y:S04]  /*4dfe0*/  LDL.LU R6, [R1+0x698] ;  /* 0x0006980001067983 */ /* 0x000ee80000300800 */
[----:B------:R-:W3:Y:S01]  /*4dff0*/  LDL.LU R7, [R1+0x69c] ;  /* 0x00069c0001077983 */ /* 0x000ee20000300800 */
[----:B--2---:R-:W-:-:S03]  /*4e000*/  F2FP.SATFINITE.E5M2.F32.PACK_AB_MERGE_C R88, R4, R8, RZ ;  /* 0x000000080458723e */ /* 0x004fc600048060ff */
[----:B------:R-:W2:Y:S04]  /*4e010*/  LDL.LU R4, [R1+0x13fc] ;  /* 0x0013fc0001047983 */ /* 0x000ea80000300800 */
[----:B------:R-:W2:Y:S01]  /*4e020*/  LDL.LU R10, [R1+0x690] ;  /* 0x00069000010a7983 */ /* 0x000ea20000300800 */
[----:B-----5:R-:W-:-:S03]  /*4e030*/  F2FP.SATFINITE.E5M2.F32.PACK_AB_MERGE_C R87, R12, R11, RZ ;  /* 0x0000000b0c57723e */ /* 0x020fc600048060ff */
[----:B------:R-:W5:Y:S04]  /*4e040*/  LDL.LU R8, [R1+0x694] ;  /* 0x0006940001087983 */ /* 0x000f680000300800 */
[----:B------:R-:W5:Y:S04]  /*4e050*/  LDL.LU R11, [R1+0x290] ;  /* 0x00029000010b7983 */ /* 0x000f680000300800 */
[----:B------:R-:W5:Y:S01]  /*4e060*/  LDL.LU R12, [R1+0x294] ;  /* 0x00029400010c7983 */ /* 0x000f620000300800 */
[----:B------:R-:W-:Y:S01]  /*4e070*/  ISETP.LT.AND P4, PT, R5, UR9, !P4 ;  /* 0x0000000905007c0c */ /* 0x000fe2000e781270 */
[----:B------:R-:W0:Y:S01]  /*4e080*/  LDCU UR9, c[0x0][0x39c] ;  /* 0x00007380ff0977ac */ /* 0x000e220008000800 */
[----:B-1----:R-:W-:-:S02]  /*4e090*/  ISETP.LT.AND P5, PT, R9, UR10, !P2 ;  /* 0x0000000a09007c0c */ /* 0x002fc4000d7a1270 */
[----:B------:R-:W-:Y:S01]  /*4e0a0*/  ISETP.LT.AND P2, PT, R5, UR12, !P2 ;  /* 0x0000000c05007c0c */ /* 0x000fe2000d741270 */
[----:B------:R-:W1:Y:S01]  /*4e0b0*/  LDCU UR10, c[0x0][0x398] ;  /* 0x00007300ff0a77ac */ /* 0x000e620008000800 */
[----:B------:R-:W-:Y:S01]  /*4e0c0*/  SHF.R.S32.HI R89, RZ, 0x8, R89 ;  /* 0x00000008ff597819 */ /* 0x000fe20000011459 */
[----:B------:R-:W0:Y:S06]  /*4e0d0*/  LDCU UR12, c[0x0][0x398] ;  /* 0x00007300ff0c77ac */ /* 0x000e2c0008000800 */
[----:B------:R0:W-:Y:S01]  /*4e0e0*/  @P4 STG.E.U8 desc[UR20][R84.64], R89 ;  /* 0x0000005954004986 */ /* 0x0001e2000c101114 */
[----:B------:R-:W-:Y:S01]  /*4e0f0*/  ISETP.LT.AND P4, PT, R9, UR14, !P6 ;  /* 0x0000000e09007c0c */ /* 0x000fe2000f781270 */
[----:B------:R-:W1:Y:S02]  /*4e100*/  LDCU UR14, c[0x0][0x398] ;  /* 0x00007300ff0e77ac */ /* 0x000e640008000800 */
[----:B------:R1:W-:Y:S01]  /*4e110*/  @P5 STG.E.U8 desc[UR20][R82.64], R88 ;  /* 0x0000005852005986 */ /* 0x0003e2000c101114 */
[----:B----4-:R-:W-:Y:S01]  /*4e120*/  ISETP.GE.AND P5, PT, R14, UR4, PT ;  /* 0x000000040e007c0c */ /* 0x010fe2000bfa6270 */
[----:B------:R-:W2:Y:S01]  /*4e130*/  LDCU UR4, c[0x0][0x39c] ;  /* 0x00007380ff0477ac */ /* 0x000ea20008000800 */
[----:B0-----:R-:W-:Y:S01]  /*4e140*/  PRMT R84, R88, 0x9910, RZ ;  /* 0x0000991058547816 */ /* 0x001fe200000000ff */
[----:B------:R0:W-:Y:S01]  /*4e150*/  @P2 STG.E.U8 desc[UR20][R76.64], R87 ;  /* 0x000000574c002986 */ /* 0x0001e2000c101114 */
[----:B------:R-:W-:Y:S01]  /*4e160*/  ISETP.LT.AND P6, PT, R5, UR6, !P6 ;  /* 0x0000000605007c0c */ /* 0x000fe2000f7c1270 */
[----:B------:R-:W4:Y:S02]  /*4e170*/  LDCU UR6, c[0x0][0x398] ;  /* 0x00007300ff0677ac */ /* 0x000f240008000800 */
[----:B-1----:R-:W-:Y:S01]  /*4e180*/  IMAD.MOV.U32 R82, RZ, RZ, R84 ;  /* 0x000000ffff527224 */ /* 0x002fe200078e0054 */
[----:B0-----:R-:W-:-:S04]  /*4e190*/  PRMT R87, R87, 0x9910, RZ ;  /* 0x0000991057577816 */ /* 0x001fc800000000ff */
[----:B------:R-:W-:Y:S01]  /*4e1a0*/  SHF.R.S32.HI R77, RZ, 0x8, R82 ;  /* 0x00000008ff4d7819 */ /* 0x000fe20000011452 */
[----:B------:R-:W-:-:S04]  /*4e1b0*/  IMAD.MOV.U32 R82, RZ, RZ, R87 ;  /* 0x000000ffff527224 */ /* 0x000fc800078e0057 */
[----:B------:R0:W-:Y:S02]  /*4e1c0*/  @P4 STG.E.U8 desc[UR20][R80.64], R77 ;  /* 0x0000004d50004986 */ /* 0x0001e4000c101114 */
[----:B0-----:R-:W-:-:S05]  /*4e1d0*/  SHF.R.S32.HI R80, RZ, 0x8, R82 ;  /* 0x00000008ff507819 */ /* 0x001fca0000011452 */
[----:B------:R3:W-:Y:S02]  /*4e1e0*/  @P6 STG.E.U8 desc[UR20][R78.64], R80 ;  /* 0x000000504e006986 */ /* 0x0007e4000c101114 */
[----:B---3--:R-:W-:Y:S02]  /*4e1f0*/  F2FP.SATFINITE.E5M2.F32.PACK_AB_MERGE_C R80, R7, R6, RZ ;  /* 0x000000060750723e */ /* 0x008fe400048060ff */
[----:B--2---:R-:W-:Y:S01]  /*4e200*/  ISETP.GE.AND P6, PT, R4, UR4, PT ;  /* 0x0000000404007c0c */ /* 0x004fe2000bfc6270 */
[----:B------:R-:W0:Y:S01]  /*4e210*/  LDCU UR4, c[0x0][0x39c] ;  /* 0x00007380ff0477ac */ /* 0x000e220008000800 */
[----:B------:R-:W2:Y:S01]  /*4e220*/  LDL.LU R4, [R1+0x1410] ;  /* 0x0014100001047983 */ /* 0x000ea20000300800 */
[----:B-----5:R-:W-:-:S03]  /*4e230*/  F2FP.SATFINITE.E5M2.F32.PACK_AB_MERGE_C R79, R8, R10, RZ ;  /* 0x0000000a084f723e */ /* 0x020fc600048060ff */
[----:B------:R-:W3:Y:S04]  /*4e240*/  LDL.LU R8, [R1+0x1408] ;  /* 0x0014080001087983 */ /* 0x000ee80000300800 */
[----:B------:R-:W5:Y:S01]  /*4e250*/  LDL.LU R6, [R1+0x6a0] ;  /* 0x0006a00001067983 */ /* 0x000f620000300800 */
[----:B------:R-:W-:-:S03]  /*4e260*/  F2FP.SATFINITE.E5M2.F32.PACK_AB_MERGE_C R78, R12, R11, RZ ;  /* 0x0000000b0c4e723e */ /* 0x000fc600048060ff */
[----:B------:R-:W5:Y:S04]  /*4e270*/  LDL.LU R7, [R1+0x6a4] ;  /* 0x0006a40001077983 */ /* 0x000f680000300800 */
[----:B------:R-:W0:Y:S04]  /*4e280*/  LDL.LU R10, [R1+0x1404] ;  /* 0x00140400010a7983 */ /* 0x000e280000300800 */
[----:B------:R-:W2:Y:S04]  /*4e290*/  LDL.LU R11, [R1+0x298] ;  /* 0x00029800010b7983 */ /* 0x000ea80000300800 */
[----:B------:R-:W2:Y:S01]  /*4e2a0*/  LDL.LU R12, [R1+0x29c] ;  /* 0x00029c00010c7983 */ /* 0x000ea20000300800 */
[----:B------:R-:W-:Y:S01]  /*4e2b0*/  ISETP.LT.AND P4, PT, R9, UR10, !P0 ;  /* 0x0000000a09007c0c */ /* 0x000fe2000c781270 */
[----:B------:R-:W1:Y:S01]  /*4e2c0*/  LDCU UR10, c[0x0][0x398] ;  /* 0x00007300ff0a77ac */ /* 0x000e620008000800 */
[----:B------:R-:W-:-:S02]  /*4e2d0*/  IADD3 R76, P2, PT, R69, R68, RZ ;  /* 0x00000044454c7210 */ /* 0x000fc40007f5e0ff */
[----:B------:R-:W-:-:S09]  /*4e2e0*/  ISETP.LT.AND P0, PT, R5, UR12, !P0 ;  /* 0x0000000c05007c0c */ /* 0x000fd2000c701270 */
[----:B------:R1:W-:Y:S01]  /*4e2f0*/  @P4 STG.E.U8 desc[UR20][R74.64], R79 ;  /* 0x0000004f4a004986 */ /* 0x0003e2000c101114 */
[----:B------:R-:W-:Y:S01]  /*4e300*/  IMAD.X R77, R86, 0x1, R3, P2 ;  /* 0x00000001564d7824 */ /* 0x000fe200010e0603 */
[----:B------:R-:W-:Y:S01]  /*4e310*/  ISETP.GE.AND P2, PT, R13, UR9, PT ;  /* 0x000000090d007c0c */ /* 0x000fe2000bf46270 */
[----:B------:R-:W1:Y:S01]  /*4e320*/  LDCU UR9, c[0x0][0x398] ;  /* 0x00007300ff0977ac */ /* 0x000e620008000800 */
[----:B----4-:R-:W-:Y:S01]  /*4e330*/  ISETP.LT.AND P4, PT, R9, UR6, !P5 ;  /* 0x0000000609007c0c */ /* 0x010fe2000ef81270 */
[----:B------:R4:W-:Y:S01]  /*4e340*/  @P0 STG.E.U8 desc[UR20][R70.64], R78 ;  /* 0x0000004e46000986 */ /* 0x0009e2000c101114 */
[----:B------:R-:W-:Y:S01]  /*4e350*/  VIADD R69, R69, UR26 ;  /* 0x0000001a45457c36 */ /* 0x000fe20008000000 */
[----:B------:R-:W1:Y:S01]  /*4e360*/  LDCU UR12, c[0x0][0x398] ;  /* 0x00007300ff0c77ac */ /* 0x000e620008000800 */
[----:B------:R-:W3:Y:S01]  /*4e370*/  LDCU UR6, c[0x0][0x39c] ;  /* 0x00007380ff0677ac */ /* 0x000ee20008000800 */
[----:B-1----:R-:W-:-:S05]  /*4e380*/  PRMT R79, R79, 0x9910, RZ ;  /* 0x000099104f4f7816 */ /* 0x002fca00000000ff */
[----:B----4-:R-:W-:Y:S01]  /*4e390*/  IMAD.MOV.U32 R71, RZ, RZ, R79 ;  /* 0x000000ffff477224 */ /* 0x010fe200078e004f */
[----:B------:R-:W-:-:S04]  /*4e3a0*/  PRMT R78, R78, 0x9910, RZ ;  /* 0x000099104e4e7816 */ /* 0x000fc800000000ff */
[----:B------:R-:W-:Y:S02]  /*4e3b0*/  SHF.R.S32.HI R71, RZ, 0x8, R71 ;  /* 0x00000008ff477819 */ /* 0x000fe40000011447 */
[----:B------:R-:W-:Y:S01]  /*4e3c0*/  ISETP.LT.AND P5, PT, R5, UR9, !P5 ;  /* 0x0000000905007c0c */ /* 0x000fe2000efa1270 */
[----:B------:R-:W1:Y:S02]  /*4e3d0*/  LDCU UR9, c[0x0][0x398] ;  /* 0x00007300ff0977ac */ /* 0x000e640008000800 */
[----:B------:R4:W-:Y:S01]  /*4e3e0*/  @P4 STG.E.U8 desc[UR20][R72.64], R71 ;  /* 0x0000004748004986 */ /* 0x0009e2000c101114 */
[----:B------:R-:W-:Y:S02]  /*4e3f0*/  SHF.R.S32.HI R70, RZ, 0x1f, R69 ;  /* 0x0000001fff467819 */ /* 0x000fe40000011445 */
[----:B------:R-:W-:Y:S01]  /*4e400*/  IADD3 R74, P0, PT, R69, R2, RZ ;  /* 0x00000002454a7210 */ /* 0x000fe20007f1e0ff */
[----:B----4-:R-:W-:-:S05]  /*4e410*/  IMAD.MOV.U32 R71, RZ, RZ, R78 ;  /* 0x000000ffff477224 */ /* 0x010fca00078e004e */
[----:B------:R-:W-:Y:S01]  /*4e420*/  SHF.R.S32.HI R71, RZ, 0x8, R71 ;  /* 0x00000008ff477819 */ /* 0x000fe20000011447 */
[----:B------:R-:W-:Y:S01]  /*4e430*/  IMAD.X R75, R70, 0x1, R0, P0 ;  /* 0x00000001464b7824 */ /* 0x000fe200000e0600 */
[----:B------:R-:W-:-:S03]  /*4e440*/  IADD3 R72, P0, PT, R69, R68, RZ ;  /* 0x0000004445487210 */ /* 0x000fc60007f1e0ff */
[----:B------:R4:W-:Y:S02]  /*4e450*/  @P5 STG.E.U8 desc[UR20][R76.64], R71 ;  /* 0x000000474c005986 */ /* 0x0009e4000c101114 */
[----:B------:R-:W-:Y:S01]  /*4e460*/  IMAD.X R73, R70, 0x1, R3, P0 ;  /* 0x0000000146497824 */ /* 0x000fe200000e0603 */
[----:B------:R-:W-:Y:S01]  /*4e470*/  ISETP.LT.AND P0, PT, R9, UR10, !P2 ;  /* 0x0000000a09007c0c */ /* 0x000fe2000d701270 */
[----:B------:R-:W-:Y:S01]  /*4e480*/  VIADD R69, R69, UR26 ;  /* 0x0000001a45457c36 */ /* 0x000fe20008000000 */
[----:B------:R-:W-:Y:S01]  /*4e490*/  ISETP.LT.AND P2, PT, R5, UR12, !P2 ;  /* 0x0000000c05007c0c */ /* 0x000fe2000d741270 */
[----:B------:R-:W0:Y:S01]  /*4e4a0*/  LDCU UR10, c[0x0][0x398] ;  /* 0x00007300ff0a77ac */ /* 0x000e220008000800 */
[----:B------:R-:W-:Y:S02]  /*4e4b0*/  ISETP.LT.AND P5, PT, R9, UR14, !P6 ;  /* 0x0000000e09007c0c */ /* 0x000fe4000f7a1270 */
[----:B------:R-:W-:Y:S01]  /*4e4c0*/  SHF.R.S32.HI R78, RZ, 0x1f, R69 ;  /* 0x0000001fff4e7819 */ /* 0x000fe20000011445 */
[----:B------:R-:W0:Y:S01]  /*4e4d0*/  LDCU UR12, c[0x0][0x398] ;  /* 0x00007300ff0c77ac */ /* 0x000e220008000800 */
[----:B------:R-:W-:-:S02]  /*4e4e0*/  IADD3 R70, P4, PT, R69, R2, RZ ;  /* 0x0000000245467210 */ /* 0x000fc40007f9e0ff */
[----:B----4-:R-:W-:Y:S01]  /*4e4f0*/  PRMT R77, R80, 0x9910, RZ ;  /* 0x00009910504d7816 */ /* 0x010fe200000000ff */
[----:B------:R-:W4:Y:S02]  /*4e500*/  LDCU UR14, c[0x0][0x398] ;  /* 0x00007300ff0e77ac */ /* 0x000f240008000800 */
[----:B------:R1:W-:Y:S01]  /*4e510*/  @P0 STG.E.U8 desc[UR20][R74.64], R80 ;  /* 0x000000504a000986 */ /* 0x0003e2000c101114 */
[----:B------:R-:W-:Y:S01]  /*4e520*/  IMAD.X R71, R78, 0x1, R0, P4 ;  /* 0x000000014e477824 */ /* 0x000fe200020e0600 */
[----:B-1----:R-:W-:Y:S02]  /*4e530*/  SHF.R.S32.HI R74, RZ, 0x8, R77 ;  /* 0x00000008ff4a7819 */ /* 0x002fe4000001144d */
[----:B--2---:R-:W-:Y:S02]  /*4e540*/  F2FP.SATFINITE.E5M2.F32.PACK_AB_MERGE_C R76, R12, R11, RZ ;  /* 0x0000000b0c4c723e */ /* 0x004fe400048060ff */
[----:B------:R-:W2:Y:S04]  /*4e550*/  LDL.LU R11, [R1+0x2a0] ;  /* 0x0002a000010b7983 */ /* 0x000ea80000300800 */
[----:B------:R-:W2:Y:S01]  /*4e560*/  LDL.LU R12, [R1+0x2a4] ;  /* 0x0002a400010c7983 */ /* 0x000ea20000300800 */
[----:B---3--:R-:W-:Y:S01]  /*4e570*/  ISETP.GE.AND P0, PT, R8, UR6, PT ;  /* 0x0000000608007c0c */ /* 0x008fe2000bf06270 */
[----:B------:R-:W1:Y:S02]  /*4e580*/  LDCU UR6, c[0x0][0x39c] ;  /* 0x00007380ff0677ac */ /* 0x000e640008000800 */
[----:B------:R3:W-:Y:S04]  /*4e590*/  @P2 STG.E.U8 desc[UR20][R72.64], R76 ;  /* 0x0000004c48002986 */ /* 0x0007e8000c101114 */
[----:B------:R0:W-:Y:S04]  /*4e5a0*/  @P5 STG.E.U8 desc[UR20][R70.64], R74 ;  /* 0x0000004a46005986 */ /* 0x0001e8000c101114 */
[----:B------:R-:W1:Y:S01]  /*4e5b0*/  LDL.LU R8, [R1+0x140c] ;  /* 0x00140c0001087983 */ /* 0x000e620000300800 */
[C---:B---3--:R-:W-:Y:S01]  /*4e5c0*/  IADD3 R72, P2, PT, R69.reuse, R68, RZ ;  /* 0x0000004445487210 */ /* 0x048fe20007f5e0ff */
[----:B0-----:R-:W-:Y:S01]  /*4e5d0*/  VIADD R74, R69, UR26 ;  /* 0x0000001a454a7c36 */ /* 0x001fe20008000000 */
[----:B-----5:R-:W-:-:S02]  /*4e5e0*/  F2FP.SATFINITE.E5M2.F32.PACK_AB_MERGE_C R69, R7, R6, RZ ;  /* 0x000000060745723e */ /* 0x020fc400048060ff */
[----:B------:R-:W3:Y:S04]  /*4e5f0*/  LDL.LU R6, [R1+0x6a8] ;  /* 0x0006a80001067983 */ /* 0x000ee80000300800 */
[----:B------:R-:W3:Y:S01]  /*4e600*/  LDL.LU R7, [R1+0x6ac] ;  /* 0x0006ac0001077983 */ /* 0x000ee20000300800 */
[----:B------:R-:W-:Y:S01]  /*4e610*/  ISETP.GE.AND P4, PT, R10, UR4, PT ;  /* 0x000000040a007c0c */ /* 0x000fe2000bf86270 */
[----:B------:R-:W0:Y:S01]  /*4e620*/  LDCU UR4, c[0x0][0x39c] ;  /* 0x00007380ff0477ac */ /* 0x000e220008000800 */
[----:B------:R-:W-:Y:S01]  /*4e630*/  PRMT R75, R76, 0x9910, RZ ;  /* 0x000099104c4b7816 */ /* 0x000fe200000000ff */
[----:B------:R-:W-:Y:S01]  /*4e640*/  IMAD.X R73, R78, 0x1, R3, P2 ;  /* 0x000000014e497824 */ /* 0x000fe200010e0603 */
[----:B------:R-:W-:Y:S02]  /*4e650*/  SHF.R.S32.HI R76, RZ, 0x1f, R74 ;  /* 0x0000001fff4c7819 */ /* 0x000fe4000001144a */
[----:B------:R-:W-:-:S05]  /*4e660*/  IADD3 R70, P2, PT, R74, R2, RZ ;  /* 0x000000024a467210 */ /* 0x000fca0007f5e0ff */
[----:B------:R-:W-:Y:S01]  /*4e670*/  IMAD.X R71, R76, 0x1, R0, P2 ;  /* 0x000000014c477824 */ /* 0x000fe200010e0600 */
[----:B0-----:R-:W-:Y:S01]  /*4e680*/  ISETP.GE.AND P2, PT, R4, UR4, PT ;  /* 0x0000000404007c0c */ /* 0x001fe2000bf46270 */
[----:B------:R-:W0:Y:S01]  /*4e690*/  LDCU UR4, c[0x0][0x39c] ;  /* 0x00007380ff0477ac */ /* 0x000e220008000800 */
[----:B------:R-:W0:Y:S01]  /*4e6a0*/  LDL.LU R4, [R1+0x1414] ;  /* 0x0014140001047983 */ /* 0x000e220000300800 */
[----:B------:R-:W-:Y:S02]  /*4e6b0*/  ISETP.LT.AND P6, PT, R5, UR16, !P6 ;  /* 0x0000001005007c0c */ /* 0x000fe4000f7c1270 */
[----:B------:R-:W-:Y:S01]  /*4e6c0*/  ISETP.LT.AND P5, PT, R9, UR9, !P4 ;  /* 0x0000000909007c0c */ /* 0x000fe2000e7a1270 */
[----:B------:R-:W5:Y:S01]  /*4e6d0*/  LDCU UR9, c[0x0][0x398] ;  /* 0x00007300ff0977ac */ /* 0x000f620008000800 */
[----:B------:R-:W-:Y:S02]  /*4e6e0*/  SHF.R.S32.HI R75, RZ, 0x8, R75 ;  /* 0x00000008ff4b7819 */ /* 0x000fe4000001144b */
[----:B------:R-:W-:Y:S01]  /*4e6f0*/  ISETP.LT.AND P4, PT, R5, UR10, !P4 ;  /* 0x0000000a05007c0c */ /* 0x000fe2000e781270 */
[----:B------:R-:W0:Y:S01]  /*4e700*/  LDCU UR16, c[0x0][0x398] ;  /* 0x00007300ff1077ac */ /* 0x000e220008000800 */
[----:B------:R-:W0:Y:S05]  /*4e710*/  LDCU UR10, c[0x0][0x398] ;  /* 0x00007300ff0a77ac */ /* 0x000e2a0008000800 */
[----:B------:R4:W-:Y:S04]  /*4e720*/  @P6 STG.E.U8 desc[UR20][R72.64], R75 ;  /* 0x0000004b48006986 */ /* 0x0009e8000c101114 */
[----:B------:R5:W-:Y:S01]  /*4e730*/  @P5 STG.E.U8 desc[UR20][R70.64], R69 ;  /* 0x0000004546005986 */ /* 0x000be2000c101114 */
[----:B------:R-:W-:Y:S01]  /*4e740*/  ISETP.LT.AND P5, PT, R9, UR12, !P0 ;  /* 0x0000000c09007c0c */ /* 0x000fe2000c7a1270 */
[----:B------:R-:W0:Y:S01]  /*4e750*/  LDCU UR12, c[0x0][0x398] ;  /* 0x00007300ff0c77ac */ /* 0x000e220008000800 */
[----:B----4-:R-:W-:-:S02]  /*4e760*/  IADD3 R72, P6, PT, R74, R68, RZ ;  /* 0x000000444a487210 */ /* 0x010fc40007fde0ff */
[----:B-----5:R-:W-:Y:S01]  /*4e770*/  PRMT R71, R69, 0x9910, RZ ;  /* 0x0000991045477816 */ /* 0x020fe200000000ff */
[----:B------:R-:W-:Y:S02]  /*4e780*/  VIADD R69, R74, UR26 ;  /* 0x0000001a4a457c36 */ /* 0x000fe40008000000 */
[----:B------:R-:W-:-:S03]  /*4e790*/  IMAD.X R73, R76, 0x1, R3, P6 ;  /* 0x000000014c497824 */ /* 0x000fc600030e0603 */
[----:B------:R-:W-:Y:S02]  /*4e7a0*/  SHF.R.S32.HI R75, RZ, 0x1f, R69 ;  /* 0x0000001fff4b7819 */ /* 0x000fe40000011445 */
[----:B------:R-:W-:Y:S02]  /*4e7b0*/  IADD3 R70, P6, PT, R69, R2, RZ ;  /* 0x0000000245467210 */ /* 0x000fe40007fde0ff */
[----:B------:R-:W-:-:S03]  /*4e7c0*/  SHF.R.S32.HI R76, RZ, 0x8, R71 ;  /* 0x00000008ff4c7819 */ /* 0x000fc60000011447 */
[----:B------:R-:W-:Y:S01]  /*4e7d0*/  IMAD.X R71, R75, 0x1, R0, P6 ;  /* 0x000000014b477824 */ /* 0x000fe200030e0600 */
[----:B------:R-:W-:Y:S01]  /*4e7e0*/  ISETP.LT.AND P0, PT, R5, UR9, !P0 ;  /* 0x0000000905007c0c */ /* 0x000fe2000c701270 */
[----:B------:R-:W4:Y:S01]  /*4e7f0*/  LDCU UR9, c[0x0][0x398] ;  /* 0x00007300ff0977ac */ /* 0x000f220008000800 */
[----:B--2---:R-:W-:Y:S02]  /*4e800*/  F2FP.SATFINITE.E5M2.F32.PACK_AB_MERGE_C R74, R12, R11, RZ ;  /* 0x0000000b0c4a723e */ /* 0x004fe400048060ff */
[----:B------:R-:W2:Y:S04]  /*4e810*/  LDL.LU R11, [R1+0x2a8] ;  /* 0x0002a800010b7983 */ /* 0x000ea80000300800 */
[----:B------:R-:W2:Y:S04]  /*4e820*/  LDL.LU R12, [R1+0x2ac] ;  /* 0x0002ac00010c7983 */ /* 0x000ea80000300800 */
[----:B------:R5:W-:Y:S04]  /*4e830*/  @P4 STG.E.U8 desc[UR20][R72.64], R74 ;  /* 0x0000004a48004986 */ /* 0x000be8000c101114 */
[----:B------:R4:W-:Y:S01]  /*4e840*/  @P5 STG.E.U8 desc[UR20][R70.64], R76 ;  /* 0x0000004c46005986 */ /* 0x0009e2000c101114 */
[----:B-1----:R-:W-:Y:S01]  /*4e850*/  ISETP.GE.AND P4, PT, R8, UR6, PT ;  /* 0x0000000608007c0c */ /* 0x002fe2000bf86270 */
[----:B------:R-:W1:Y:S02]  /*4e860*/  LDCU UR6, c[0x0][0x39c] ;  /* 0x00007380ff0677ac */ /* 0x000e640008000800 */
[----:B------:R-:W1:Y:S01]  /*4e870*/  LDL.LU R8, [R1+0x1418] ;  /* 0x0014180001087983 */ /* 0x000e620000300800 */
[----:B-----5:R-:W-:-:S02]  /*4e880*/  IADD3 R72, P6, PT, R69, R68, RZ ;  /* 0x0000004445487210 */ /* 0x020fc40007fde0ff */
[----:B----4-:R-:W-:Y:S01]  /*4e890*/  PRMT R70, R74, 0x9910, RZ ;  /* 0x000099104a467816 */ /* 0x010fe200000000ff */
[----:B------:R-:W-:-:S04]  /*4e8a0*/  VIADD R74, R69, UR26 ;  /* 0x0000001a454a7c36 */ /* 0x000fc80008000000 */
[----:B------:R-:W-:Y:S02]  /*4e8b0*/  IMAD.MOV.U32 R69, RZ, RZ, R70 ;  /* 0x000000ffff457224 */ /* 0x000fe400078e0046 */
[----:B------:R-:W-:-:S03]  /*4e8c0*/  IMAD.X R73, R75, 0x1, R3, P6 ;  /* 0x000000014b497824 */ /* 0x000fc600030e0603 */
[----:B------:R-:W-:Y:S02]  /*4e8d0*/  SHF.R.S32.HI R75, RZ, 0x8, R69 ;  /* 0x00000008ff4b7819 */ /* 0x000fe40000011445 */
[----:B---3--:R-:W-:Y:S02]  /*4e8e0*/  F2FP.SATFINITE.E5M2.F32.PACK_AB_MERGE_C R69, R7, R6, RZ ;  /* 0x000000060745723e */ /* 0x008fe400048060ff */
[----:B------:R-:W3:Y:S04]  /*4e8f0*/  LDL.LU R6, [R1+0x6b0] ;  /* 0x0006b00001067983 */ /* 0x000ee80000300800 */
[----:B------:R-:W3:Y:S04]  /*4e900*/  LDL.LU R7, [R1+0x6b4] ;  /* 0x0006b40001077983 */ /* 0x000ee80000300800 */
[----:B------:R4:W-:Y:S01]  /*4e910*/  @P0 STG.E.U8 desc[UR20][R72.64], R75 ;  /* 0x0000004b48000986 */ /* 0x0009e2000c101114 */
[----:B0-----:R-:W-:Y:S01]  /*4e920*/  ISETP.GE.AND P0, PT, R4, UR4, PT ;  /* 0x0000000404007c0c */ /* 0x001fe2000bf06270 */
[----:B------:R-:W0:Y:S02]  /*4e930*/  LDCU UR4, c[0x0][0x39c] ;  /* 0x00007380ff0477ac */ /* 0x000e240008000800 */
[----:B------:R-:W0:Y:S01]  /*4e940*/  LDL.LU R4, [R1+0x1420] ;  /* 0x0014200001047983 */ /* 0x000e220000300800 */
[----:B------:R-:W-:Y:S01]  /*4e950*/  ISETP.LT.AND P5, PT, R9, UR14, !P2 ;  /* 0x0000000e09007c0c */ /* 0x000fe2000d7a1270 */
[----:B------:R-:W5:Y:S01]  /*4e960*/  LDCU UR14, c[0x0][0x398] ;  /* 0x00007300ff0e77ac */ /* 0x000f620008000800 */
[----:B------:R-:W-:-:S02]  /*4e970*/  SHF.R.S32.HI R76, RZ, 0x1f, R74 ;  /* 0x0000001fff4c7819 */ /* 0x000fc4000001144a */
[----:B------:R-:W-:-:S05]  /*4e980*/  IADD3 R70, P6, PT, R74, R2, RZ ;  /* 0x000000024a467210 */ /* 0x000fca0007fde0ff */
[----:B------:R-:W-:Y:S01]  /*4e990*/  IMAD.X R71, R76, 0x1, R0, P6 ;  /* 0x000000014c477824 */ /* 0x000fe200030e0600 */
[----:B----4-:R-:W-:-:S04]  /*4e9a0*/  IADD3 R72, P6, PT, R74, R68, RZ ;  /* 0x000000444a487210 */ /* 0x010fc80007fde0ff */
[----:B------:R4:W-:Y:S01]  /*4e9b0*/  @P5 STG.E.U8 desc[UR20][R70.64], R69 ;  /* 0x0000004546005986 */ /* 0x0009e2000c101114 */
[----:B------:R-:W-:Y:S01]  /*4e9c0*/  ISETP.LT.AND P2, PT, R5, UR16, !P2 ;  /* 0x0000001005007c0c */ /* 0x000fe2000d741270 */
[----:B------:R-:W-:Y:S01]  /*4e9d0*/  IMAD.X R73, R76, 0x1, R3, P6 ;  /* 0x000000014c497824 */ /* 0x000fe200030e0603 */
[----:B------:R-:W-:Y:S01]  /*4e9e0*/  ISETP.LT.AND P5, PT, R9, UR10, !P4 ;  /* 0x0000000a09007c0c */ /* 0x000fe2000e7a1270 */
[----:B------:R-:W0:Y:S01]  /*4e9f0*/  LDCU UR10, c[0x0][0x398] ;  /* 0x00007300ff0a77ac */ /* 0x000e220008000800 */
[----:B----4-:R-:W-:Y:S01]  /*4ea00*/  PRMT R71, R69, 0x9910, RZ ;  /* 0x0000991045477816 */ /* 0x010fe200000000ff */
[----:B------:R-:W-:Y:S01]  /*4ea10*/  VIADD R69, R74, UR26 ;  /* 0x0000001a4a457c36 */ /* 0x000fe20008000000 */
[----:B------:R-:W4:Y:S04]  /*4ea20*/  LDCU UR16, c[0x0][0x398] ;  /* 0x00007300ff1077ac */ /* 0x000f280008000800 */
[----:B------:R-:W-:-:S02]  /*4ea30*/  SHF.R.S32.HI R75, RZ, 0x1f, R69 ;  /* 0x0000001fff4b7819 */ /* 0x000fc40000011445 */
[----:B------:R-:W-:Y:S02]  /*4ea40*/  IADD3 R70, P6, PT, R69, R2, RZ ;  /* 0x0000000245467210 */ /* 0x000fe40007fde0ff */
[----:B------:R-:W-:-:S03]  /*4ea50*/  SHF.R.S32.HI R76, RZ, 0x8, R71 ;  /* 0x00000008ff4c7819 */ /* 0x000fc60000011447 */
[----:B------:R-:W-:Y:S01]  /*4ea60*/  IMAD.X R71, R75, 0x1, R0, P6 ;  /* 0x000000014b477824 */ /* 0x000fe200030e0600 */
[----:B------:R-:W-:Y:S01]  /*4ea70*/  ISETP.LT.AND P4, PT, R5, UR12, !P4 ;  /* 0x0000000c05007c0c */ /* 0x000fe2000e781270 */
[----:B------:R-:W0:Y:S01]  /*4ea80*/  LDCU UR12, c[0x0][0x398] ;  /* 0x00007300ff0c77ac */ /* 0x000e220008000800 */
        /* <DEDUP_REMOVED lines=8> */
[----:B----4-:R-:W-:-:S02]  /*4eb10*/  IADD3 R72, P6, PT, R69, R68, RZ ;  /* 0x0000004445487210 */ /* 0x010fc40007fde0ff */
[----:B-----5:R-:W-:Y:S01]  /*4eb20*/  PRMT R70, R74, 0x9910, RZ ;  /* 0x000099104a467816 */ /* 0x020fe200000000ff */
        /* <DEDUP_REMOVED lines=1223> */
[----:B------:R4:W-:Y:S01]  /*537a0*/  @P2 STG.E.U8 desc[UR20][R72.64], R74 ;  /* 0x0000004a48002986 */ /* 0x0009e2000c101114 */
[----:B-1----:R-:W-:Y:S01]  /*537b0*/  ISETP.GE.AND P2, PT, R8, UR6, PT ;  /* 0x0000000608007c0c */ /* 0x002fe2000bf46270 */
[----:B------:R-:W1:Y:S02]  /*537c0*/  LDCU UR6, c[0x0][0x39c] ;  /* 0x00007380ff0677ac */ /* 0x000e640008000800 */
[----:B------:R5:W-:Y:S04]  /*537d0*/  @P5 STG.E.U8 desc[UR20][R70.64], R76 ;  /* 0x0000004c46005986 */ /* 0x000be8000c101114 */
        /* <DEDUP_REMOVED lines=101> */
[----:B----4-:R-:W-:Y:S02]  /*53e30*/  IADD3 R72, P6, PT, R74, R68, RZ ;  /* 0x000000444a487210 */ /* 0x010fe40007fde0ff */
[----:B------:R-:W-:Y:S01]  /*53e40*/  ISETP.LT.AND P2, PT, R5, UR16, !P2 ;  /* 0x0000001005007c0c */ /* 0x000fe2000d741270 */
[----:B------:R-:W4:Y:S01]  /*53e50*/  LDCU UR16, c[0x0][0x398] ;  /* 0x00007300ff1077ac */ /* 0x000f220008000800 */
[----:B------:R5:W-:Y:S01]  /*53e60*/  @P5 STG.E.U8 desc[UR20][R70.64], R69 ;  /* 0x0000004546005986 */ /* 0x000be2000c101114 */
[----:B------:R-:W-:Y:S01]  /*53e70*/  ISETP.LT.AND P5, PT, R9, UR10, !P4 ;  /* 0x0000000a09007c0c */ /* 0x000fe2000e7a1270 */
[----:B------:R-:W-:Y:S01]  /*53e80*/  IMAD.X R73, R76, 0x1, R3, P6 ;  /* 0x000000014c497824 */ /* 0x000fe200030e0603 */
[----:B-----5:R-:W-:Y:S01]  /*53e90*/  PRMT R71, R69, 0x9910, RZ ;  /* 0x0000991045477816 */ /* 0x020fe200000000ff */
[----:B------:R-:W-:Y:S01]  /*53ea0*/  VIADD R69, R74, UR26 ;  /* 0x0000001a4a457c36 */ /* 0x000fe20008000000 */
[----:B------:R-:W5:Y:S04]  /*53eb0*/  LDCU UR10, c[0x0][0x398] ;  /* 0x00007300ff0a77ac */ /* 0x000f680008000800 */
        /* <DEDUP_REMOVED lines=12> */
[----:B------:R-:W1:Y:S04]  /*53f80*/  LDL.LU R8, [R1+0x1524] ;  /* 0x0015240001087983 */ /* 0x000e680000300800 */
[----:B------:R5:W-:Y:S01]  /*53f90*/  @P5 STG.E.U8 desc[UR20][R70.64], R76 ;  /* 0x0000004c46005986 */ /* 0x000be2000c101114 */
        /* <DEDUP_REMOVED lines=18> */
[----:B------:R-:W-:Y:S01]  /*540c0*/  ISETP.LT.AND P0, PT, R5, UR14, !P0 ;  /* 0x0000000e05007c0c */ /* 0x000fe2000c701270 */
[----:B------:R-:W0:Y:S01]  /*540d0*/  LDCU UR14, c[0x0][0x398] ;  /* 0x00007300ff0e77ac */ /* 0x000e220008000800 */
[----:B----4-:R-:W-:Y:S02]  /*540e0*/  IADD3 R72, P6, PT, R74, R68, RZ ;  /* 0x000000444a487210 */ /* 0x010fe40007fde0ff */
[----:B------:R4:W-:Y:S01]  /*540f0*/  @P5 STG.E.U8 desc[UR20][R70.64], R69 ;  /* 0x0000004546005986 */ /* 0x0009e2000c101114 */
[----:B------:R-:W-:Y:S01]  /*54100*/  ISETP.LT.AND P5, PT, R9, UR10, !P2 ;  /* 0x0000000a09007c0c */ /* 0x000fe2000d7a1270 */
[----:B------:R-:W0:Y:S01]  /*54110*/  LDCU UR10, c[0x0][0x398] ;  /* 0x00007300ff0a77ac */ /* 0x000e220008000800 */
[----:B------:R-:W-:Y:S01]  /*54120*/  IMAD.X R73, R76, 0x1, R3, P6 ;  /* 0x000000014c497824 */ /* 0x000fe200030e0603 */
[----:B----4-:R-:W-:Y:S01]  /*54130*/  PRMT R71, R69, 0x9910, RZ ;  /* 0x0000991045477816 */ /* 0x010fe200000000ff */
[----:B------:R-:W-:-:S05]  /*54140*/  VIADD R69, R74, UR26 ;  /* 0x0000001a4a457c36 */ /* 0x000fca0008000000 */
        /* <DEDUP_REMOVED lines=112> */
[----:B------:R-:W-:Y:S02]  /*54850*/  IADD3 R70, P6, PT, R74, R2, RZ ;  /* 0x000000024a467210 */ /* 0x000fe40007fde0ff */
[----:B------:R-:W-:Y:S01]  /*54860*/  ISETP.LT.AND P0, PT, R5, UR14, !P0 ;  /* 0x0000000e05007c0c */ /* 0x000fe2000c701270 */
[----:B------:R-:W0:Y:S02]  /*54870*/  LDCU UR14, c[0x0][0x398] ;  /* 0x00007300ff0e77ac */ /* 0x000e240008000800 */
[----:B------:R-:W-:Y:S01]  /*54880*/  IMAD.X R71, R76, 0x1, R0, P6 ;  /* 0x000000014c477824 */ /* 0x000fe200030e0600 */
[----:B----4-:R-:W-:-:S04]  /*54890*/  IADD3 R72, P6, PT, R74, R68, RZ ;  /* 0x000000444a487210 */ /* 0x010fc80007fde0ff */
[----:B------:R4:W-:Y:S01]  /*548a0*/  @P5 STG.E.U8 desc[UR20][R70.64], R69 ;  /* 0x0000004546005986 */ /* 0x0009e2000c101114 */
[----:B------:R-:W-:Y:S01]  /*548b0*/  ISETP.LT.AND P5, PT, R9, UR10, !P2 ;  /* 0x0000000a09007c0c */ /* 0x000fe2000d7a1270 */
[----:B------:R-:W-:Y:S01]  /*548c0*/  IMAD.X R73, R76, 0x1, R3, P6 ;  /* 0x000000014c497824 */ /* 0x000fe200030e0603 */
[----:B----4-:R-:W-:Y:S01]  /*548d0*/  PRMT R71, R69, 0x9910, RZ ;  /* 0x0000991045477816 */ /* 0x010fe200000000ff */
[----:B------:R-:W-:Y:S01]  /*548e0*/  VIADD R69, R74, UR26 ;  /* 0x0000001a4a457c36 */ /* 0x000fe20008000000 */
[----:B------:R-:W4:Y:S04]  /*548f0*/  LDCU UR10, c[0x0][0x398] ;  /* 0x00007300ff0a77ac */ /* 0x000f280008000800 */
[----:B------:R-:W-:Y:S02]  /*54900*/  SHF.R.S32.HI R75, RZ, 0x1f, R69 ;  /* 0x0000001fff4b7819 */ /* 0x000fe40000011445 */
[----:B------:R-:W-:-:S02]  /*54910*/  IADD3 R70, P6, PT, R69, R2, RZ ;  /* 0x0000000245467210 */ /* 0x000fc40007fde0ff */
        /* <DEDUP_REMOVED lines=102> */
[----:B------:R4:W-:Y:S01]  /*54f80*/  @P4 STG.E.U8 desc[UR20][R72.64], R75 ;  /* 0x0000004b48004986 */ /* 0x0009e2000c101114 */
[----:B0-----:R-:W-:Y:S01]  /*54f90*/  ISETP.GE.AND P4, PT, R4, UR4, PT ;  /* 0x0000000404007c0c */ /* 0x001fe2000bf86270 */
[----:B------:R-:W0:Y:S02]  /*54fa0*/  LDCU UR4, c[0x0][0x39c] ;  /* 0x00007380ff0477ac */ /* 0x000e240008000800 */
[----:B------:R-:W3:Y:S04]  /*54fb0*/  LDL.LU R7, [R1+0x5f4] ;  /* 0x0005f40001077983 */ /* 0x000ee80000300800 */
        /* <DEDUP_REMOVED lines=10> */
[----:B------:R-:W-:Y:S01]  /*55060*/  IMAD.X R73, R76, 0x1, R3, P6 ;  /* 0x000000014c497824 */ /* 0x000fe200030e0603 */
[----:B------:R-:W-:Y:S01]  /*55070*/  ISETP.LT.AND P5, PT, R9, UR10, !P2 ;  /* 0x0000000a09007c0c */ /* 0x000fe2000d7a1270 */
[----:B------:R-:W0:Y:S01]  /*55080*/  LDCU UR10, c[0x0][0x398] ;  /* 0x00007300ff0a77ac */ /* 0x000e220008000800 */
[----:B----4-:R-:W-:Y:S01]  /*55090*/  PRMT R71, R69, 0x9910, RZ ;  /* 0x0000991045477816 */ /* 0x010fe200000000ff */
[----:B------:R-:W-:-:S05]  /*550a0*/  VIADD R69, R74, UR26 ;  /* 0x0000001a4a457c36 */ /* 0x000fca0008000000 */
[----:B------:R-:W-:Y:S02]  /*550b0*/  SHF.R.S32.HI R75, RZ, 0x1f, R69 ;  /* 0x0000001fff4b7819 */ /* 0x000fe40000011445 */
[----:B------:R-:W-:Y:S02]  /*550c0*/  IADD3 R70, P6, PT, R69, R2, RZ ;  /* 0x0000000245467210 */ /* 0x000fe40007fde0ff */
[----:B------:R-:W-:-:S03]  /*550d0*/  SHF.R.S32.HI R76, RZ, 0x8, R71 ;  /* 0x00000008ff4c7819 */ /* 0x000fc60000011447 */
[----:B------:R-:W-:Y:S01]  /*550e0*/  IMAD.X R71, R75, 0x1, R0, P6 ;  /* 0x000000014b477824 */ /* 0x000fe200030e0600 */
[----:B--2---:R-:W-:Y:S02]  /*550f0*/  F2FP.SATFINITE.E5M2.F32.PACK_AB_MERGE_C R74, R12, R11, RZ ;  /* 0x0000000b0c4a723e */ /* 0x004fe400048060ff */
[----:B------:R-:W2:Y:S04]  /*55100*/  LDL.LU R11, [R1+0x1f0] ;  /* 0x0001f000010b7983 */ /* 0x000ea80000300800 */
[----:B------:R4:W-:Y:S01]  /*55110*/  @P0 STG.E.U8 desc[UR20][R72.64], R74 ;  /* 0x0000004a48000986 */ /* 0x0009e2000c101114 */
[----:B-1----:R-:W-:Y:S01]  /*55120*/  ISETP.GE.AND P0, PT, R8, UR6, PT ;  /* 0x0000000608007c0c */ /* 0x002fe2000bf06270 */
[----:B------:R-:W1:Y:S02]  /*55130*/  LDCU UR6, c[0x0][0x39c] ;  /* 0x00007380ff0677ac */ /* 0x000e640008000800 */
[----:B------:R-:W2:Y:S04]  /*55140*/  LDL.LU R12, [R1+0x1f4] ;  /* 0x0001f400010c7983 */ /* 0x000ea80000300800 */
[----:B------:R-:W1:Y:S04]  /*55150*/  LDL.LU R8, [R1+0x1568] ;  /* 0x0015680001087983 */ /* 0x000e680000300800 */
[----:B------:R5:W-:Y:S01]  /*55160*/  @P5 STG.E.U8 desc[UR20][R70.64], R76 ;  /* 0x0000004c46005986 */ /* 0x000be2000c101114 */
[----:B----4-:R-:W-:-:S05]  /*55170*/  IADD3 R72, P5, PT, R69, R68, RZ ;  /* 0x0000004445487210 */ /* 0x010fca0007fbe0ff */
[----:B------:R-:W-:Y:S01]  /*55180*/  IMAD.X R73, R75, 0x1, R3, P5 ;  /* 0x000000014b497824 */ /* 0x000fe200028e0603 */
[----:B-----5:R-:W-:Y:S01]  /*55190*/  PRMT R70, R74, 0x9910, RZ ;  /* 0x000099104a467816 */ /* 0x020fe200000000ff */
[----:B------:R-:W-:-:S04]  /*551a0*/  VIADD R74, R69, UR26 ;  /* 0x0000001a454a7c36 */ /* 0x000fc80008000000 */
[----:B------:R-:W-:Y:S01]  /*551b0*/  IMAD.MOV.U32 R69, RZ, RZ, R70 ;  /* 0x000000ffff457224 */ /* 0x000fe200078e0046 */
[----:B------:R-:W-:Y:S02]  /*551c0*/  SHF.R.S32.HI R76, RZ, 0x1f, R74 ;  /* 0x0000001fff4c7819 */ /* 0x000fe4000001144a */
[----:B------:R-:W-:Y:S02]  /*551d0*/  IADD3 R70, P5, PT, R74, R2, RZ ;  /* 0x000000024a467210 */ /* 0x000fe40007fbe0ff */
[----:B------:R-:W-:-:S03]  /*551e0*/  SHF.R.S32.HI R75, RZ, 0x8, R69 ;  /* 0x00000008ff4b7819 */ /* 0x000fc60000011445 */
[----:B------:R-:W-:Y:S01]  /*551f0*/  IMAD.X R71, R76, 0x1, R0, P5 ;  /* 0x000000014c477824 */ /* 0x000fe200028e0600 */
[----:B---3--:R-:W-:Y:S02]  /*55200*/  F2FP.SATFINITE.E5M2.F32.PACK_AB_MERGE_C R69, R7, R6, RZ ;  /* 0x000000060745723e */ /* 0x008fe400048060ff */
[----:B------:R-:W3:Y:S01]  /*55210*/  LDL.LU R6, [R1+0x5f8] ;  /* 0x0005f80001067983 */ /* 0x000ee20000300800 */
[----:B0-----:R-:W-:Y:S01]  /*55220*/  ISETP.GE.AND P5, PT, R4, UR4, PT ;  /* 0x0000000404007c0c */ /* 0x001fe2000bfa6270 */
[----:B------:R-:W0:Y:S02]  /*55230*/  LDCU UR4, c[0x0][0x39c] ;  /* 0x00007380ff0477ac */ /* 0x000e240008000800 */
[----:B------:R-:W3:Y:S04]  /*55240*/  LDL.LU R7, [R1+0x5fc] ;  /* 0x0005fc0001077983 */ /* 0x000ee80000300800 */
[----:B------:R-:W0:Y:S01]  /*55250*/  LDL.LU R4, [R1+0x1560] ;  /* 0x0015600001047983 */ /* 0x000e220000300800 */
[----:B------:R-:W-:Y:S01]  /*55260*/  ISETP.LT.AND P2, PT, R5, UR16, !P2 ;  /* 0x0000001005007c0c */ /* 0x000fe2000d741270 */
[----:B------:R-:W4:Y:S01]  /*55270*/  LDCU UR16, c[0x0][0x398] ;  /* 0x00007300ff1077ac */ /* 0x000f220008000800 */
[----:B------:R-:W-:Y:S01]  /*55280*/  ISETP.LT.AND P6, PT, R9, UR9, !P4 ;  /* 0x0000000909007c0c */ /* 0x000fe2000e7c1270 */
[----:B------:R-:W5:Y:S01]  /*55290*/  LDL.LU R15, [R1+0x1570] ;  /* 0x00157000010f7983 */ /* 0x000f620000300800 */
[----:B------:R-:W-:Y:S01]  /*552a0*/  ISETP.LT.AND P4, PT, R5, UR12, !P4 ;  /* 0x0000000c05007c0c */ /* 0x000fe2000e781270 */
[----:B------:R-:W0:Y:S01]  /*552b0*/  LDCU UR12, c[0x0][0x398] ;  /* 0x00007300ff0c77ac */ /* 0x000e220008000800 */
[----:B------:R-:W5:Y:S07]  /*552c0*/  LDCU UR9, c[0x0][0x39c] ;  /* 0x00007380ff0977ac */ /* 0x000f6e0008000800 */
[----:B------:R4:W-:Y:S04]  /*552d0*/  @P2 STG.E.U8 desc[UR20][R72.64], R75 ;  /* 0x0000004b48002986 */ /* 0x0009e8000c101114 */
[----:B------:R4:W-:Y:S02]  /*552e0*/  @P6 STG.E.U8 desc[UR20][R70.64], R69 ;  /* 0x0000004546006986 */ /* 0x0009e4000c101114 */
[----:B----4-:R-:W-:-:S02]  /*552f0*/  IADD3 R72, P6, PT, R74, R68, RZ ;  /* 0x000000444a487210 */ /* 0x010fc40007fde0ff */
[----:B------:R-:W-:Y:S01]  /*55300*/  PRMT R71, R69, 0x9910, RZ ;  /* 0x0000991045477816 */ /* 0x000fe200000000ff */
[----:B------:R-:W-:Y:S02]  /*55310*/  VIADD R69, R74, UR26 ;  /* 0x0000001a4a457c36 */ /* 0x000fe40008000000 */
[----:B------:R-:W-:Y:S01]  /*55320*/  IMAD.X R73, R76, 0x1, R3, P6 ;  /* 0x000000014c497824 */ /* 0x000fe200030e0603 */
[----:B------:R-:W-:Y:S01]  /*55330*/  ISETP.LT.AND P2, PT, R9, UR10, !P0 ;  /* 0x0000000a09007c0c */ /* 0x000fe2000c741270 */
[C---:B------:R-:W-:Y:S01]  /*55340*/  VIADD R88, R69.reuse, UR26 ;  /* 0x0000001a45587c36 */ /* 0x040fe20008000000 */
[----:B------:R-:W-:Y:S01]  /*55350*/  SHF.R.S32.HI R75, RZ, 0x1f, R69 ;  /* 0x0000001fff4b7819 */ /* 0x000fe20000011445 */
[----:B------:R-:W4:Y:S01]  /*55360*/  LDCU UR10, c[0x0][0x39c] ;  /* 0x00007380ff0a77ac */ /* 0x000f220008000800 */
[----:B------:R-:W-:Y:S02]  /*55370*/  IADD3 R70, P6, PT, R69, R2, RZ ;  /* 0x0000000245467210 */ /* 0x000fe40007fde0ff */
[----:B------:R-:W-:-:S03]  /*55380*/  SHF.R.S32.HI R76, RZ, 0x8, R71 ;  /* 0x00000008ff4c7819 */ /* 0x000fc60000011447 */
[----:B------:R-:W-:Y:S01]  /*55390*/  IMAD.X R71, R75, 0x1, R0, P6 ;  /* 0x000000014b477824 */ /* 0x000fe200030e0600 */
[----:B--2---:R-:W-:Y:S02]  /*553a0*/  F2FP.SATFINITE.E5M2.F32.PACK_AB_MERGE_C R74, R12, R11, RZ ;  /* 0x0000000b0c4a723e */ /* 0x004fe400048060ff */
[----:B------:R-:W2:Y:S01]  /*553b0*/  LDL.LU R11, [R1+0x1f8] ;  /* 0x0001f800010b7983 */ /* 0x000ea20000300800 */
[----:B-1----:R-:W-:Y:S02]  /*553c0*/  ISETP.GE.AND P6, PT, R8, UR6, PT ;  /* 0x0000000608007c0c */ /* 0x002fe4000bfc6270 */
[----:B------:R-:W-:Y:S01]  /*553d0*/  ISETP.LT.AND P0, PT, R5, UR14, !P0 ;  /* 0x0000000e05007c0c */ /* 0x000fe2000c701270 */
[----:B------:R-:W2:Y:S01]  /*553e0*/  LDL.LU R8, [R1+0x1fc] ;  /* 0x0001fc0001087983 */ /* 0x000ea20000300800 */
[----:B------:R-:W-:Y:S01]  /*553f0*/  VIADD R84, R88, UR26 ;  /* 0x0000001a58547c36 */ /* 0x000fe20008000000 */
[----:B------:R-:W1:Y:S02]  /*55400*/  LDCU UR14, c[0x0][0x398] ;  /* 0x00007300ff0e77ac */ /* 0x000e640008000800 */
[----:B------:R4:W-:Y:S01]  /*55410*/  @P4 STG.E.U8 desc[UR20][R72.64], R74 ;  /* 0x0000004a48004986 */ /* 0x0009e2000c101114 */
[----:B------:R-:W0:Y:S03]  /*55420*/  LDCU UR6, c[0x0][0x39c] ;  /* 0x00007380ff0677ac */ /* 0x000e260008000800 */
[----:B------:R1:W-:Y:S01]  /*55430*/  @P2 STG.E.U8 desc[UR20][R70.64], R76 ;  /* 0x0000004c46002986 */ /* 0x0003e2000c101114 */
[----:B----4-:R-:W-:-:S02]  /*55440*/  PRMT R74, R74, 0x9910, RZ ;  /* 0x000099104a4a7816 */ /* 0x010fc400000000ff */
[----:B------:R-:W-:-:S03]  /*55450*/  IADD3 R72, P2, PT, R69, R68, RZ ;  /* 0x0000004445487210 */ /* 0x000fc60007f5e0ff */
[----:B------:R-:W-:Y:S01]  /*55460*/  IMAD.MOV.U32 R69, RZ, RZ, R74 ;  /* 0x000000ffff457224 */ /* 0x000fe200078e004a */
[----:B------:R-:W-:Y:S01]  /*55470*/  SHF.R.S32.HI R74, RZ, 0x1f, R88 ;  /* 0x0000001fff4a7819 */ /* 0x000fe20000011458 */
[----:B------:R-:W-:Y:S01]  /*55480*/  IMAD.X R73, R75, 0x1, R3, P2 ;  /* 0x000000014b497824 */ /* 0x000fe200010e0603 */
[----:B-1----:R-:W-:-:S05]  /*55490*/  IADD3 R70, P2, PT, R88, R2, RZ ;  /* 0x0000000258467210 */ /* 0x002fca0007f5e0ff */
[----:B------:R-:W-:Y:S01]  /*554a0*/  IMAD.X R71, R74, 0x1, R0, P2 ;  /* 0x000000014a477824 */ /* 0x000fe200010e0600 */
[----:B0-----:R-:W-:Y:S02]  /*554b0*/  ISETP.GE.AND P2, PT, R4, UR4, PT ;  /* 0x0000000404007c0c */ /* 0x001fe4000bf46270 */
[----:B---3--:R-:W-:Y:S01]  /*554c0*/  F2FP.SATFINITE.E5M2.F32.PACK_AB_MERGE_C R14, R7, R6, RZ ;  /* 0x00000006070e723e */ /* 0x008fe200048060ff */
[----:B------:R-:W3:Y:S01]  /*554d0*/  LDL.LU R4, [R1+0x1574] ;  /* 0x0015740001047983 */ /* 0x000ee20000300800 */
[----:B------:R-:W-:Y:S01]  /*554e0*/  ISETP.LT.AND P4, PT, R9, UR16, !P5 ;  /* 0x0000001009007c0c */ /* 0x000fe2000ef81270 */
[----:B------:R-:W-:Y:S01]  /*554f0*/  VIADD R80, R84, UR26 ;  /* 0x0000001a54507c36 */ /* 0x000fe20008000000 */
[----:B------:R-:W-:Y:S01]  /*55500*/  SHF.R.S32.HI R69, RZ, 0x8, R69 ;  /* 0x00000008ff457819 */ /* 0x000fe20000011445 */
[----:B------:R-:W4:Y:S01]  /*55510*/  LDL.LU R22, [R1+0x400] ;  /* 0x0004000001167983 */ /* 0x000f220000300800 */
[----:B------:R-:W0:Y:S03]  /*55520*/  LDCU UR16, c[0x0][0x398] ;  /* 0x00007300ff1077ac */ /* 0x000e260008000800 */
[----:B------:R1:W-:Y:S01]  /*55530*/  @P0 STG.E.U8 desc[UR20][R72.64], R69 ;  /* 0x0000004548000986 */ /* 0x0003e2000c101114 */
[----:B------:R-:W-:Y:S01]  /*55540*/  IADD3 R88, P0, PT, R88, R68, RZ ;  /* 0x0000004458587210 */ /* 0x000fe20007f1e0ff */
[----:B------:R-:W0:Y:S04]  /*55550*/  LDCU UR4, c[0x0][0x39c] ;  /* 0x00007380ff0477ac */ /* 0x000e280008000800 */
[----:B------:R5:W-:Y:S01]  /*55560*/  @P4 STG.E.U8 desc[UR20][R70.64], R14 ;  /* 0x0000000e46004986 */ /* 0x000be2000c101114 */
[----:B------:R-:W-:Y:S01]  /*55570*/  IMAD.X R89, R74, 0x1, R3, P0 ;  /* 0x000000014a597824 */ /* 0x000fe200000e0603 */
[----:B------:R-:W-:Y:S01]  /*55580*/  ISETP.LT.AND P4, PT, R5, UR12, !P5 ;  /* 0x0000000c05007c0c */ /* 0x000fe2000ef81270 */
[----:B------:R-:W-:Y:S01]  /*55590*/  VIADD R76, R80, UR26 ;  /* 0x0000001a504c7c36 */ /* 0x000fe20008000000 */
[----:B------:R-:W-:Y:S01]  /*555a0*/  IADD3 R86, P0, PT, R84, R2, RZ ;  /* 0x0000000254567210 */ /* 0x000fe20007f1e0ff */
[----:B------:R-:W0:Y:S01]  /*555b0*/  LDCU UR12, c[0x0][0x398] ;  /* 0x00007300ff0c77ac */ /* 0x000e220008000800 */
[----:B-1----:R-:W-:-:S02]  /*555c0*/  SHF.R.S32.HI R69, RZ, 0x1f, R84 ;  /* 0x0000001fff457819 */ /* 0x002fc40000011454 */
[----:B------:R-:W-:-:S03]  /*555d0*/  IADD3 R84, P5, PT, R84, R68, RZ ;  /* 0x0000004454547210 */ /* 0x000fc60007fbe0ff */
[C---:B------:R-:W-:Y:S01]  /*555e0*/  IMAD.X R87, R69.reuse, 0x1, R0, P0 ;  /* 0x0000000145577824 */ /* 0x040fe200000e0600 */
[----:B-----5:R-:W-:Y:S01]  /*555f0*/  SHF.R.S32.HI R70, RZ, 0x1f, R80 ;  /* 0x0000001fff467819 */ /* 0x020fe20000011450 */
[--C-:B------:R-:W-:Y:S01]  /*55600*/  IMAD.X R85, R69, 0x1, R3.reuse, P5 ;  /* 0x0000000145557824 */ /* 0x100fe200028e0603 */
[C---:B------:R-:W-:Y:S02]  /*55610*/  IADD3 R82, P0, PT, R80.reuse, R2, RZ ;  /* 0x0000000250527210 */ /* 0x040fe40007f1e0ff */
[----:B------:R-:W-:Y:S01]  /*55620*/  IADD3 R80, P5, PT, R80, R68, RZ ;  /* 0x0000004450507210 */ /* 0x000fe20007fbe0ff */
[----:B------:R-:W-:Y:S01]  /*55630*/  VIADD R72, R76, UR26 ;  /* 0x0000001a4c487c36 */ /* 0x000fe20008000000 */
[----:B------:R-:W-:Y:S01]  /*55640*/  SHF.R.S32.HI R71, RZ, 0x1f, R76 ;  /* 0x0000001fff477819 */ /* 0x000fe2000001144c */
[----:B------:R-:W-:Y:S01]  /*55650*/  IMAD.X R83, R70, 0x1, R0, P0 ;  /* 0x0000000146537824 */ /* 0x000fe200000e0600 */
[----:B------:R-:W-:Y:S01]  /*55660*/  IADD3 R78, P0, PT, R76, R2, RZ ;  /* 0x000000024c4e7210 */ /* 0x000fe20007f1e0ff */
        /* <DEDUP_REMOVED lines=14> */
[----:B------:R-:W-:Y:S01]  /*55750*/  VIADD R69, R92, UR26 ;  /* 0x0000001a5c457c36 */ /* 0x000fe20008000000 */
[----:B------:R-:W-:Y:S01]  /*55760*/  SHF.R.S32.HI R91, RZ, 0x1f, R92 ;  /* 0x0000001fff5b7819 */ /* 0x000fe2000001145c */
[----:B------:R-:W-:Y:S01]  /*55770*/  IMAD.X R71, R90, 0x1, R0, P0 ;  /* 0x000000015a477824 */ /* 0x000fe200000e0600 */
[----:B------:R-:W-:Y:S01]  /*55780*/  IADD3 R6, P0, PT, R92, R2, RZ ;  /* 0x000000025c067210 */ /* 0x000fe20007f1e0ff */
[----:B------:R-:W-:Y:S01]  /*55790*/  IMAD.X R13, R90, 0x1, R3, P5 ;  /* 0x000000015a0d7824 */ /* 0x000fe200028e0603 */
[----:B------:R-:W-:-:S05]  /*557a0*/  IADD3 R92, P5, PT, R92, R68, RZ ;  /* 0x000000445c5c7210 */ /* 0x000fca0007fbe0ff */
[----:B------:R-:W-:Y:S01]  /*557b0*/  IMAD.X R93, R91, 0x1, R3, P5 ;  /* 0x000000015b5d7824 */ /* 0x000fe200028e0603 */
[----:B------:R-:W-:Y:S01]  /*557c0*/  ISETP.GE.AND P5, PT, R15, UR9, PT ;  /* 0x000000090f007c0c */ /* 0x000fe2000bfa6270 */
[----:B------:R-:W-:Y:S01]  /*557d0*/  IMAD.X R7, R91, 0x1, R0, P0 ;  /* 0x000000015b077824 */ /* 0x000fe200000e0600 */
[----:B------:R-:W4:Y:S01]  /*557e0*/  LDL.LU R15, [R1+0x404] ;  /* 0x00040400010f7983 */ /* 0x000f220000300800 */
[----:B------:R-:W-:Y:S01]  /*557f0*/  SHF.R.S32.HI R10, RZ, 0x1f, R69 ;  /* 0x0000001fff0a7819 */ /* 0x000fe20000011445 */
[----:B------:R-:W1:Y:S01]  /*55800*/  LDCU UR9, c[0x0][0x39c] ;  /* 0x00007380ff0977ac */ /* 0x000e620008000800 */
[----:B------:R-:W-:Y:S02]  /*55810*/  IADD3 R90, P0, PT, R69, R2, RZ ;  /* 0x00000002455a7210 */ /* 0x000fe40007f1e0ff */
[----:B------:R-:W-:-:S03]  /*55820*/  PRMT R14, R14, 0x9910, RZ ;  /* 0x000099100e0e7816 */ /* 0x000fc600000000ff */
[----:B------:R-:W-:Y:S01]  /*55830*/  IMAD.X R91, R10, 0x1, R0, P0 ;  /* 0x000000010a5b7824 */ /* 0x000fe200000e0600 */
[----:B------:R-:W-:Y:S01]  /*55840*/  ISETP.LT.AND P0, PT, R9, UR14, !P6 ;  /* 0x0000000e09007c0c */ /* 0x000fe2000f701270 */
[----:B------:R-:W5:Y:S01]  /*55850*/  LDCU UR14, c[0x0][0x398] ;  /* 0x00007300ff0e77ac */ /* 0x000f620008000800 */
[----:B--2---:R-:W-:Y:S02]  /*55860*/  F2FP.SATFINITE.E5M2.F32.PACK_AB_MERGE_C R8, R8, R11, RZ ;  /* 0x0000000b0808723e */ /* 0x004fe400048060ff */
[----:B------:R-:W2:Y:S04]  /*55870*/  LDL.LU R11, [R1+0x1578] ;  /* 0x00157800010b7983 */ /* 0x000ea80000300800 */
[----:B------:R-:W2:Y:S04]  /*55880*/  LDL.LU R23, [R1] ;  /* 0x0000000001177983 */ /* 0x000ea80000300800 */
[----:B------:R-:W2:Y:S04]  /*55890*/  LDL.LU R20, [R1+0x4] ;  /* 0x0000040001147983 */ /* 0x000ea80000300800 */
[----:B------:R0:W-:Y:S02]  /*558a0*/  @P4 STG.E.U8 desc[UR20][R88.64], R8 ;  /* 0x0000000858004986 */ /* 0x0001e4000c101114 */
[----:B0-----:R-:W-:-:S05]  /*558b0*/  IMAD.MOV.U32 R88, RZ, RZ, R14 ;  /* 0x000000ffff587224 */ /* 0x001fca00078e000e */
[----:B------:R-:W-:Y:S02]  /*558c0*/  SHF.R.S32.HI R88, RZ, 0x8, R88 ;  /* 0x00000008ff587819 */ /* 0x000fe40000011458 */
[----:B------:R-:W-:Y:S02]  /*558d0*/  PRMT R89, R8, 0x9910, RZ ;  /* 0x0000991008597816 */ /* 0x000fe400000000ff */
[----:B------:R-:W2:Y:S04]  /*558e0*/  LDL.LU R8, [R1+0x157c] ;  /* 0x00157c0001087983 */ /* 0x000ea80000300800 */
[----:B------:R0:W-:Y:S01]  /*558f0*/  @P0 STG.E.U8 desc[UR20][R86.64], R88 ;  /* 0x0000005856000986 */ /* 0x0001e2000c101114 */
[----:B---3--:R-:W-:Y:S01]  /*55900*/  ISETP.GE.AND P0, PT, R4, UR10, PT ;  /* 0x0000000a04007c0c */ /* 0x008fe2000bf06270 */
[----:B------:R-:W3:Y:S02]  /*55910*/  LDCU UR10, c[0x0][0x398] ;  /* 0x00007300ff0a77ac */ /* 0x000ee40008000800 */
[----:B------:R-:W1:Y:S04]  /*55920*/  LDL.LU R4, [R1+0x156c] ;  /* 0x00156c0001047983 */ /* 0x000e680000300800 */
[----:B------:R-:W3:Y:S04]  /*55930*/  LDL.LU R21, [R1+0x408] ;  /* 0x0004080001157983 */ /* 0x000ee80000300800 */
[----:B------:R-:W3:Y:S01]  /*55940*/  LDL.LU R18, [R1+0x40c] ;  /* 0x00040c0001127983 */ /* 0x000ee20000300800 */
[----:B------:R-:W-:Y:S01]  /*55950*/  ISETP.LT.AND P6, PT, R5, UR16, !P6 ;  /* 0x0000001005007c0c */ /* 0x000fe2000f7c1270 */
[----:B------:R-:W4:Y:S02]  /*55960*/  LDCU UR16, c[0x0][0x398] ;  /* 0x00007300ff1077ac */ /* 0x000f240008000800 */
[----:B------:R-:W3:Y:S01]  /*55970*/  LDL.LU R19, [R1+0x410] ;  /* 0x0004100001137983 */ /* 0x000ee20000300800 */
[----:B------:R-:W-:Y:S01]  /*55980*/  ISETP.LT.AND P4, PT, R9, UR12, !P2 ;  /* 0x0000000c09007c0c */ /* 0x000fe2000d781270 */
[----:B------:R-:W1:Y:S02]  /*55990*/  LDCU UR12, c[0x0][0x398] ;  /* 0x00007300ff0c77ac */ /* 0x000e640008000800 */
[----:B------:R-:W3:Y:S04]  /*559a0*/  LDL.LU R16, [R1+0x414] ;  /* 0x0004140001107983 */ /* 0x000ee80000300800 */
[----:B------:R-:W3:Y:S04]  /*559b0*/  LDL.LU R17, [R1+0x8] ;  /* 0x0000080001117983 */ /* 0x000ee80000300800 */
[----:B------:R-:W3:Y:S01]  /*559c0*/  LDL.LU R14, [R1+0xc] ;  /* 0x00000c00010e7983 */ /* 0x000ee20000300800 */
[----:B0-----:R-:W-:-:S02]  /*559d0*/  SHF.R.S32.HI R87, RZ, 0x8, R89 ;  /* 0x00000008ff577819 */ /* 0x001fc40000011459 */
[----:B-----5:R-:W-:Y:S01]  /*559e0*/  ISETP.LT.AND P2, PT, R5, UR14, !P2 ;  /* 0x0000000e05007c0c */ /* 0x020fe2000d741270 */
[----:B------:R-:W0:Y:S02]  /*559f0*/  LDCU UR14, c[0x0][0x398] ;  /* 0x00007300ff0e77ac */ /* 0x000e240008000800 */
[----:B------:R-:W-:Y:S01]  /*55a00*/  @P6 STG.E.U8 desc[UR20][R84.64], R87 ;  /* 0x0000005754006986 */ /* 0x000fe2000c101114 */
[----:B----4-:R-:W-:-:S03]  /*55a10*/  F2FP.SATFINITE.E5M2.F32.PACK_AB_MERGE_C R86, R15, R22, RZ ;  /* 0x000000160f56723e */ /* 0x010fc600048060ff */
[----:B------:R-:W4:Y:S04]  /*55a20*/  LDL.LU R15, [R1+0x10] ;  /* 0x00001000010f7983 */ /* 0x000f280000300800 */
[----:B------:R5:W-:Y:S01]  /*55a30*/  @P4 STG.E.U8 desc[UR20][R82.64], R86 ;  /* 0x0000005652004986 */ /* 0x000be2000c101114 */
[----:B------:R-:W-:Y:S02]  /*55a40*/  ISETP.LT.AND P4, PT, R9, UR18, !P5 ;  /* 0x0000001209007c0c */ /* 0x000fe4000ef81270 */
[----:B------:R-:W-:Y:S02]  /*55a50*/  ISETP.LT.AND P5, PT, R5, UR16, !P5 ;  /* 0x0000001005007c0c */ /* 0x000fe4000efa1270 */
[----:B-----5:R-:W-:Y:S02]  /*55a60*/  PRMT R82, R86, 0x9910, RZ ;  /* 0x0000991056527816 */ /* 0x020fe400000000ff */
[----:B--2---:R-:W-:Y:S01]  /*55a70*/  ISETP.GE.AND P6, PT, R11, UR6, PT ;  /* 0x000000060b007c0c */ /* 0x004fe2000bfc6270 */
[----:B------:R-:W2:Y:S01]  /*55a80*/  LDCU UR6, c[0x0][0x398] ;  /* 0x00007300ff0677ac */ /* 0x000ea20008000800 */
[----:B------:R-:W4:Y:S01]  /*55a90*/  LDL.LU R11, [R1+0x14] ;  /* 0x00001400010b7983 */ /* 0x000f220000300800 */
[----:B------:R-:W-:-:S04]  /*55aa0*/  F2FP.SATFINITE.E5M2.F32.PACK_AB_MERGE_C R84, R20, R23, RZ ;  /* 0x000000171454723e */ /* 0x000fc800048060ff */
[----:B------:R-:W-:Y:S01]  /*55ab0*/  PRMT R83, R84, 0x9910, RZ ;  /* 0x0000991054537816 */ /* 0x000fe200000000ff */
[----:B------:R5:W-:Y:S04]  /*55ac0*/  @P2 STG.E.U8 desc[UR20][R80.64], R84 ;  /* 0x0000005450002986 */ /* 0x000be8000c101114 */
[----:B-----5:R-:W-:Y:S01]  /*55ad0*/  IMAD.MOV.U32 R80, RZ, RZ, R83 ;  /* 0x000000ffff507224 */ /* 0x020fe200078e0053 */
[----:B------:R-:W-:-:S04]  /*55ae0*/  SHF.R.S32.HI R81, RZ, 0x8, R82 ;  /* 0x00000008ff517819 */ /* 0x000fc80000011452 */
[----:B------:R-:W-:Y:S01]  /*55af0*/  SHF.R.S32.HI R80, RZ, 0x8, R80 ;  /* 0x00000008ff507819 */ /* 0x000fe20000011450 */
[----:B------:R-:W-:Y:S01]  /*55b00*/  @P4 STG.E.U8 desc[UR20][R78.64], R81 ;  /* 0x000000514e004986 */ /* 0x000fe2000c101114 */
[----:B------:R-:W-:Y:S01]  /*55b10*/  ISETP.GE.AND P4, PT, R8, UR4, PT ;  /* 0x0000000408007c0c */ /* 0x000fe2000bf86270 */
[----:B------:R-:W5:Y:S02]  /*55b20*/  LDCU UR4, c[0x0][0x398] ;  /* 0x00007300ff0477ac */ /* 0x000f640008000800 */
[----:B------:R0:W-:Y:S04]  /*55b30*/  @P5 STG.E.U8 desc[UR20][R76.64], R80 ;  /* 0x000000504c005986 */ /* 0x0001e8000c101114 */
[----:B------:R-:W4:Y:S01]  /*55b40*/  LDL.LU R8, [R1+0x12ec] ;  /* 0x0012ec0001087983 */ /* 0x000f220000300800 */
[----:B-1----:R-:W-:Y:S01]  /*55b50*/  ISETP.GE.AND P5, PT, R4, UR9, PT ;  /* 0x0000000904007c0c */ /* 0x002fe2000bfa6270 */
[----:B------:R-:W1:Y:S02]  /*55b60*/  LDCU UR9, c[0x0][0x398] ;  /* 0x00007300ff0977ac */ /* 0x000e640008000800 */
[----:B------:R-:W4:Y:S01]  /*55b70*/  LDL.LU R4, [R1+0x12e8] ;  /* 0x0012e80001047983 */ /* 0x000f220000300800 */
[----:B---3--:R-:W-:-:S02]  /*55b80*/  ISETP.LT.AND P2, PT, R9, UR10, !P0 ;  /* 0x0000000a09007c0c */ /* 0x008fc4000c741270 */
[----:B--2---:R-:W-:Y:S01]  /*55b90*/  ISETP.LT.AND P0, PT, R5, UR6, !P0 ;  /* 0x0000000605007c0c */ /* 0x004fe2000c701270 */
[----:B------:R-:W2:Y:S01]  /*55ba0*/  LDCU UR6, c[0x0][0x398] ;  /* 0x00007300ff0677ac */ /* 0x000ea20008000800 */
[----:B0-----:R-:W-:Y:S01]  /*55bb0*/  F2FP.SATFINITE.E5M2.F32.PACK_AB_MERGE_C R77, R18, R21, RZ ;  /* 0x00000015124d723e */ /* 0x001fe200048060ff */
[----:B------:R-:W0:Y:S08]  /*55bc0*/  LDCU UR10, c[0x0][0x398] ;  /* 0x00007300ff0a77ac */ /* 0x000e300008000800 */
[----:B------:R3:W-:Y:S01]  /*55bd0*/  @P2 STG.E.U8 desc[UR20][R74.64], R77 ;  /* 0x0000004d4a002986 */ /* 0x0007e2000c101114 */
[----:B------:R-:W-:Y:S01]  /*55be0*/  ISETP.LT.AND P2, PT, R9, UR12, !P6 ;  /* 0x0000000c09007c0c */ /* 0x000fe2000f741270 */
[----:B------:R-:W0:Y:S01]  /*55bf0*/  LDCU UR12, c[0x0][0x398] ;  /* 0x00007300ff0c77ac */ /* 0x000e220008000800 */
[----:B------:R-:W-:-:S02]  /*55c00*/  ISETP.LT.AND P6, PT, R5, UR14, !P6 ;  /* 0x0000000e05007c0c */ /* 0x000fc4000f7c1270 */
[----:B------:R-:W-:Y:S02]  /*55c10*/  F2FP.SATFINITE.E5M2.F32.PACK_AB_MERGE_C R76, R14, R17, RZ ;  /* 0x000000110e4c723e */ /* 0x000fe400048060ff */
[----:B---3--:R-:W-:Y:S02]  /*55c20*/  PRMT R74, R77, 0x9910, RZ ;  /* 0x000099104d4a7816 */ /* 0x008fe400000000ff */
[----:B------:R-:W-:Y:S01]  /*55c30*/  PRMT R77, R76, 0x9910, RZ ;  /* 0x000099104c4d7816 */ /* 0x000fe200000000ff */
[----:B------:R3:W-:Y:S01]  /*55c40*/  @P0 STG.E.U8 desc[UR20][R72.64], R76 ;  /* 0x0000004c48000986 */ /* 0x0007e2000c101114 */
[----:B------:R-:W-:Y:S02]  /*55c50*/  SHF.R.S32.HI R74, RZ, 0x8, R74 ;  /* 0x00000008ff4a7819 */ /* 0x000fe4000001144a */
[----:B-----5:R-:W-:Y:S01]  /*55c60*/  ISETP.LT.AND P0, PT, R9, UR4, !P4 ;  /* 0x0000000409007c0c */ /* 0x020fe2000e701270 */
[----:B------:R-:W5:Y:S01]  /*55c70*/  LDCU UR4, c[0x0][0x39c] ;  /* 0x00007380ff0477ac */ /* 0x000f620008000800 */
[----:B-1----:R-:W-:Y:S01]  /*55c80*/  ISETP.LT.AND P4, PT, R5, UR9, !P4 ;  /* 0x0000000905007c0c */ /* 0x002fe2000e781270 */
[----:B------:R1:W-:Y:S01]  /*55c90*/  @P2 STG.E.U8 desc[UR20][R70.64], R74 ;  /* 0x0000004a46002986 */ /* 0x0003e2000c101114 */
[----:B------:R-:W-:Y:S01]  /*55ca0*/  F2FP.SATFINITE.E5M2.F32.PACK_AB_MERGE_C R78, R16, R19, RZ ;  /* 0x00000013104e723e */ /* 0x000fe200048060ff */
[----:B------:R-:W4:Y:S01]  /*55cb0*/  LDCU UR9, c[0x0][0x398] ;  /* 0x00007300ff0977ac */ /* 0x000f220008000800 */
[----:B---3--:R-:W-:-:S05]  /*55cc0*/  SHF.R.S32.HI R72, RZ, 0x8, R77 ;  /* 0x00000008ff487819 */ /* 0x008fca000001144d */
[----:B------:R3:W-:Y:S01]  /*55cd0*/  @P6 STG.E.U8 desc[UR20][R12.64], R72 ;  /* 0x000000480c006986 */ /* 0x0007e2000c101114 */
[----:B--2---:R-:W-:Y:S01]  /*55ce0*/  ISETP.LT.AND P6, PT, R9, UR6, !P5 ;  /* 0x0000000609007c0c */ /* 0x004fe2000efc1270 */
[----:B------:R-:W2:Y:S01]  /*55cf0*/  LDCU UR6, c[0x0][0x398] ;  /* 0x00007300ff0677ac */ /* 0x000ea20008000800 */
[----:B0-----:R-:W-:Y:S02]  /*55d00*/  ISETP.LT.AND P5, PT, R5, UR10, !P5 ;  /* 0x0000000a05007c0c */ /* 0x001fe4000efa1270 */
[----:B-1----:R-:W-:Y:S02]  /*55d10*/  IADD3 R70, P2, PT, R69, R68, RZ ;  /* 0x0000004445467210 */ /* 0x002fe40007f5e0ff */
[----:B---3--:R-:W-:Y:S01]  /*55d20*/  PRMT R72, R78, 0x9910, RZ ;  /* 0x000099104e487816 */ /* 0x008fe200000000ff */
[----:B------:R-:W-:Y:S01]  /*55d30*/  @P0 STG.E.U8 desc[UR20][R6.64], R78 ;  /* 0x0000004e06000986 */ /* 0x000fe2000c101114 */
[----:B------:R-:W0:Y:S02]  /*55d40*/  LDCU UR10, c[0x0][0x398] ;  /* 0x00007300ff0a77ac */ /* 0x000e240008000800 */
[----:B------:R-:W-:Y:S01]  /*55d50*/  SHF.R.S32.HI R72, RZ, 0x8, R72 ;  /* 0x00000008ff487819 */ /* 0x000fe20000011448 */
[----:B------:R-:W-:Y:S01]  /*55d60*/  IMAD.X R71, R10, 0x1, R3, P2 ;  /* 0x000000010a477824 */ /* 0x000fe200010e0603 */
[----:B----4-:R-:W-:-:S04]  /*55d70*/  F2FP.SATFINITE.E5M2.F32.PACK_AB_MERGE_C R75, R11, R15, RZ ;  /* 0x0000000f0b4b723e */ /* 0x010fc800048060ff */
[----:B------:R-:W-:Y:S01]  /*55d80*/  PRMT R73, R75, 0x9910, RZ ;  /* 0x000099104b497816 */ /* 0x000fe200000000ff */
[----:B------:R-:W-:Y:S03]  /*55d90*/  @P4 STG.E.U8 desc[UR20][R92.64], R75 ;  /* 0x0000004b5c004986 */ /* 0x000fe6000c101114 */
[----:B------:R-:W-:Y:S01]  /*55da0*/  SHF.R.S32.HI R73, RZ, 0x8, R73 ;  /* 0x00000008ff497819 */ /* 0x000fe20000011449 */
[----:B------:R1:W-:Y:S04]  /*55db0*/  @P6 STG.E.U8 desc[UR20][R90.64], R72 ;  /* 0x000000485a006986 */ /* 0x0003e8000c101114 */
[----:B------:R3:W-:Y:S01]  /*55dc0*/  @P5 STG.E.U8 desc[UR20][R70.64], R73 ;  /* 0x0000004946005986 */ /* 0x0007e2000c101114 */
[----:B-1----:R-:W-:-:S05]  /*55dd0*/  VIADD R72, R69, UR26 ;  /* 0x0000001a45487c36 */ /* 0x002fca0008000000 */
[----:B---3--:R-:W-:Y:S01]  /*55de0*/  SHF.R.S32.HI R71, RZ, 0x1f, R72 ;  /* 0x0000001fff477819 */ /* 0x008fe20000011448 */
[C---:B------:R-:W-:Y:S01]  /*55df0*/  VIADD R69, R72.reuse, UR26 ;  /* 0x0000001a48457c36 */ /* 0x040fe20008000000 */
[----:B------:R-:W-:Y:S02]  /*55e00*/  IADD3 R62, P4, PT, R72, R2, RZ ;  /* 0x00000002483e7210 */ /* 0x000fe40007f9e0ff */
[----:B------:R-:W-:-:S03]  /*55e10*/  ISETP.GE.AND P0, PT, R4, UR5, PT ;  /* 0x0000000504007c0c */ /* 0x000fc6000bf06270 */
[--C-:B------:R-:W-:Y:S01]  /*55e20*/  IMAD.X R63, R71, 0x1, R0.reuse, P4 ;  /* 0x00000001473f7824 */ /* 0x100fe200020e0600 */
[----:B------:R-:W-:Y:S01]  /*55e30*/  IADD3 R4, P5, PT, R72, R68, RZ ;  /* 0x0000004448047210 */ /* 0x000fe20007fbe0ff */
[----:B------:R-:W-:Y:S01]  /*55e40*/  VIADD R70, R69, UR26 ;  /* 0x0000001a45467c36 */ /* 0x000fe20008000000 */
[----:B------:R-:W-:Y:S01]  /*55e50*/  ISETP.GE.AND P2, PT, R8, UR7, PT ;  /* 0x0000000708007c0c */ /* 0x000fe2000bf46270 */
[----:B------:R-:W1:Y:S02]  /*55e60*/  LDCU UR5, c[0x0][0x39c] ;  /* 0x00007380ff0577ac */ /* 0x000e640008000800 */
[----:B------:R-:W-:Y:S01]  /*55e70*/  IMAD.X R5, R71, 0x1, R3, P5 ;  /* 0x0000000147057824 */ /* 0x000fe200028e0603 */
[----:B------:R-:W-:Y:S01]  /*55e80*/  SHF.R.S32.HI R72, RZ, 0x1f, R69 ;  /* 0x0000001fff487819 */ /* 0x000fe20000011445 */
[----:B------:R-:W3:Y:S01]  /*55e90*/  LDCU UR7, c[0x0][0x398] ;  /* 0x00007300ff0777ac */ /* 0x000ee20008000800 */
[C---:B------:R-:W-:Y:S02]  /*55ea0*/  IADD3 R6, P4, PT, R69.reuse, R2, RZ ;  /* 0x0000000245067210 */ /* 0x040fe40007f9e0ff */
[----:B------:R4:W-:Y:S03]  /*55eb0*/  STL.64 [R1+0xa00], R4 ;  /* 0x000a000401007387 */ /* 0x0009e60000100a00 */
[----:B------:R-:W-:Y:S01]  /*55ec0*/  IMAD.X R7, R72, 0x1, R0, P4 ;  /* 0x0000000148077824 */ /* 0x000fe200020e0600 */
[----:B----4-:R-:W-:-:S04]  /*55ed0*/  IADD3 R4, P5, PT, R69, R68, RZ ;  /* 0x0000004445047210 */ /* 0x010fc80007fbe0ff */
[----:B------:R4:W-:Y:S01]  /*55ee0*/  STL.64 [R1+0x9f8], R6 ;  /* 0x0009f80601007387 */ /* 0x0009e20000100a00 */
[----:B------:R-:W-:Y:S01]  /*55ef0*/  IMAD.X R5, R72, 0x1, R3, P5 ;  /* 0x0000000148057824 */ /* 0x000fe200028e0603 */
[----:B------:R-:W-:-:S04]  /*55f00*/  SHF.R.S32.HI R71, RZ, 0x1f, R70 ;  /* 0x0000001fff477819 */ /* 0x000fc80000011446 */
[----:B------:R0:W-:Y:S01]  /*55f10*/  STL.64 [R1+0x9f0], R4 ;  /* 0x0009f00401007387 */ /* 0x0001e20000100a00 */
[C---:B----4-:R-:W-:Y:S01]  /*55f20*/  IADD3 R6, P4, PT, R70.reuse, R2, RZ ;  /* 0x0000000246067210 */ /* 0x050fe20007f9e0ff */
[----:B------:R-:W-:-:S04]  /*55f30*/  VIADD R69, R70, UR26 ;  /* 0x0000001a46457c36 */ /* 0x000fc80008000000 */
[----:B------:R-:W-:Y:S01]  /*55f40*/  IMAD.X R7, R71, 0x1, R0, P4 ;  /* 0x0000000147077824 */ /* 0x000fe200020e0600 */
[----:B0-----:R-:W-:-:S04]  /*55f50*/  IADD3 R4, P5, PT, R70, R68, RZ ;  /* 0x0000004446047210 */ /* 0x001fc80007fbe0ff */
[----:B------:R0:W-:Y:S01]  /*55f60*/  STL.64 [R1+0x9e8], R6 ;  /* 0x0009e80601007387 */ /* 0x0001e20000100a00 */
[----:B------:R-:W-:Y:S01]  /*55f70*/  IMAD.X R5, R71, 0x1, R3, P5 ;  /* 0x0000000147057824 */ /* 0x000fe200028e0603 */
[----:B------:R-:W-:-:S04]  /*55f80*/  SHF.R.S32.HI R72, RZ, 0x1f, R69 ;  /* 0x0000001fff487819 */ /* 0x000fc80000011445 */
[----:B------:R4:W-:Y:S01]  /*55f90*/  STL.64 [R1+0x9e0], R4 ;  /* 0x0009e00401007387 */ /* 0x0009e20000100a00 */
[C---:B0-----:R-:W-:Y:S01]  /*55fa0*/  IADD3 R6, P4, PT, R69.reuse, R2, RZ ;  /* 0x0000000245067210 */ /* 0x041fe20007f9e0ff */
[----:B------:R-:W-:-:S04]  /*55fb0*/  VIADD R70, R69, UR26 ;  /* 0x0000001a45467c36 */ /* 0x000fc80008000000 */
[----:B------:R-:W-:Y:S01]  /*55fc0*/  IMAD.X R7, R72, 0x1, R0, P4 ;  /* 0x0000000148077824 */ /* 0x000fe200020e0600 */
[----:B----4-:R-:W-:-:S04]  /*55fd0*/  IADD3 R4, P5, PT, R69, R68, RZ ;  /* 0x0000004445047210 */ /* 0x010fc80007fbe0ff */
        /* <DEDUP_REMOVED lines=412> */
[C---:B------:R-:W-:Y:S01]  /*579a0*/  VIADD R70, R69.reuse, UR26 ;  /* 0x0000001a45467c36 */ /* 0x040fe20008000000 */
[C---:B0-----:R-:W-:Y:S02]  /*579b0*/  IADD3 R6, P4, PT, R69.reuse, R2, RZ ;  /* 0x0000000245067210 */ /* 0x041fe40007f9e0ff */
[----:B----4-:R-:W-:-:S05]  /*579c0*/  IADD3 R4, P5, PT, R69, R68, RZ ;  /* 0x0000004445047210 */ /* 0x010fca0007fbe0ff */
[C-C-:B------:R-:W-:Y:S01]  /*579d0*/  IMAD.X R5, R72.reuse, 0x1, R3.reuse, P5 ;  /* 0x0000000148057824 */ /* 0x140fe200028e0603 */
[----:B------:R-:W-:Y:S01]  /*579e0*/  SHF.R.S32.HI R71, RZ, 0x1f, R70 ;  /* 0x0000001fff477819 */ /* 0x000fe20000011446 */
[----:B------:R-:W-:Y:S01]  /*579f0*/  IMAD.X R7, R72, 0x1, R0, P4 ;  /* 0x0000000148077824 */ /* 0x000fe200020e0600 */
[C---:B------:R-:W-:Y:S02]  /*57a00*/  IADD3 R12, P5, PT, R70.reuse, R68, RZ ;  /* 0x00000044460c7210 */ /* 0x040fe40007fbe0ff */
[----:B------:R0:W-:Y:S01]  /*57a10*/  STL.64 [R1+0x688], R4 ;  /* 0x0006880401007387 */ /* 0x0001e20000100a00 */
[C---:B------:R-:W-:Y:S02]  /*57a20*/  VIADD R69, R70.reuse, UR26 ;  /* 0x0000001a46457c36 */ /* 0x040fe40008000000 */
[----:B------:R-:W-:Y:S01]  /*57a30*/  IMAD.X R13, R71, 0x1, R3, P5 ;  /* 0x00000001470d7824 */ /* 0x000fe200028e0603 */
[----:B------:R4:W-:Y:S01]  /*57a40*/  STL.64 [R1+0x690], R6 ;  /* 0x0006900601007387 */ /* 0x0009e20000100a00 */
[----:B0-----:R-:W-:-:S03]  /*57a50*/  IADD3 R4, P4, PT, R70, R2, RZ ;  /* 0x0000000246047210 */ /* 0x001fc60007f9e0ff */
[----:B------:R-:W-:Y:S02]  /*57a60*/  STL.64 [R1+0x1810], R12 ;  /* 0x0018100c01007387 */ /* 0x000fe40000100a00 */
[--C-:B------:R-:W-:Y:S01]  /*57a70*/  IMAD.X R5, R71, 0x1, R0.reuse, P4 ;  /* 0x0000000147057824 */ /* 0x100fe200020e0600 */
[----:B------:R-:W-:Y:S02]  /*57a80*/  SHF.R.S32.HI R72, RZ, 0x1f, R69 ;  /* 0x0000001fff487819 */ /* 0x000fe40000011445 */
[C---:B----4-:R-:W-:Y:S02]  /*57a90*/  IADD3 R6, P4, PT, R69.reuse, R2, RZ ;  /* 0x0000000245067210 */ /* 0x050fe40007f9e0ff */
[----:B------:R0:W-:Y:S01]  /*57aa0*/  STL.64 [R1+0x680], R4 ;  /* 0x0006800401007387 */ /* 0x0001e20000100a00 */
[C---:B------:R-:W-:Y:S02]  /*57ab0*/  VIADD R70, R69.reuse, UR26 ;  /* 0x0000001a45467c36 */ /* 0x040fe40008000000 */
[----:B------:R-:W-:Y:S01]  /*57ac0*/  IMAD.X R7, R72, 0x1, R0, P4 ;  /* 0x0000000148077824 */ /* 0x000fe200020e0600 */
[----:B0-----:R-:W-:-:S05]  /*57ad0*/  IADD3 R4, P5, PT, R69, R68, RZ ;  /* 0x0000004445047210 */ /* 0x001fca0007fbe0ff */
[----:B------:R-:W-:Y:S01]  /*57ae0*/  IMAD.X R5, R72, 0x1, R3, P5 ;  /* 0x0000000148057824 */ /* 0x000fe200028e0603 */
[----:B------:R-:W-:-:S04]  /*57af0*/  SHF.R.S32.HI R71, RZ, 0x1f, R70 ;  /* 0x0000001fff477819 */ /* 0x000fc80000011446 */
[----:B------:R0:W-:Y:S04]  /*57b00*/  STL.64 [R1+0x668], R4 ;  /* 0x0006680401007387 */ /* 0x0001e80000100a00 */
[----:B------:R4:W-:Y:S01]  /*57b10*/  STL.64 [R1+0x670], R6 ;  /* 0x0006700601007387 */ /* 0x0009e20000100a00 */
[C---:B------:R-:W-:Y:S01]  /*57b20*/  VIADD R69, R70.reuse, UR26 ;  /* 0x0000001a46457c36 */ /* 0x040fe20008000000 */
[C---:B0-----:R-:W-:Y:S02]  /*57b30*/  IADD3 R4, P4, PT, R70.reuse, R2, RZ ;  /* 0x0000000246047210 */ /* 0x041fe40007f9e0ff */
[----:B----4-:R-:W-:-:S03]  /*57b40*/  IADD3 R6, P5, PT, R70, R68, RZ ;  /* 0x0000004446067210 */ /* 0x010fc60007fbe0ff */
[C---:B------:R-:W-:Y:S02]  /*57b50*/  IMAD.X R5, R71.reuse, 0x1, R0, P4 ;  /* 0x0000000147057824 */ /* 0x040fe400020e0600 */
[----:B------:R-:W-:-:S03]  /*57b60*/  IMAD.X R7, R71, 0x1, R3, P5 ;  /* 0x0000000147077824 */ /* 0x000fc600028e0603 */
[----:B------:R0:W-:Y:S01]  /*57b70*/  STL.64 [R1+0x1818], R4 ;  /* 0x0018180401007387 */ /* 0x0001e20000100a00 */
[----:B------:R-:W-:-:S03]  /*57b80*/  SHF.R.S32.HI R72, RZ, 0x1f, R69 ;  /* 0x0000001fff487819 */ /* 0x000fc60000011445 */
[----:B------:R4:W-:Y:S01]  /*57b90*/  STL.64 [R1+0x658], R6 ;  /* 0x0006580601007387 */ /* 0x0009e20000100a00 */
[C---:B------:R-:W-:Y:S01]  /*57ba0*/  VIADD R70, R69.reuse, UR26 ;  /* 0x0000001a45467c36 */ /* 0x040fe20008000000 */
[C---:B0-----:R-:W-:Y:S02]  /*57bb0*/  IADD3 R4, P5, PT, R69.reuse, R68, RZ ;  /* 0x0000004445047210 */ /* 0x041fe40007fbe0ff */
[----:B----4-:R-:W-:-:S03]  /*57bc0*/  IADD3 R6, P4, PT, R69, R2, RZ ;  /* 0x0000000245067210 */ /* 0x010fc60007f9e0ff */
[C---:B------:R-:W-:Y:S02]  /*57bd0*/  IMAD.X R5, R72.reuse, 0x1, R3, P5 ;  /* 0x0000000148057824 */ /* 0x040fe400028e0603 */
[----:B------:R-:W-:Y:S01]  /*57be0*/  IMAD.X R7, R72, 0x1, R0, P4 ;  /* 0x0000000148077824 */ /* 0x000fe200020e0600 */
[----:B------:R-:W-:-:S04]  /*57bf0*/  SHF.R.S32.HI R71, RZ, 0x1f, R70 ;  /* 0x0000001fff477819 */ /* 0x000fc80000011446 */
[----:B------:R0:W-:Y:S04]  /*57c00*/  STL.64 [R1+0x1800], R6 ;  /* 0x0018000601007387 */ /* 0x0001e80000100a00 */
[----:B------:R4:W-:Y:S01]  /*57c10*/  STL.64 [R1+0x648], R4 ;  /* 0x0006480401007387 */ /* 0x0009e20000100a00 */
[C---:B------:R-:W-:Y:S01]  /*57c20*/  VIADD R69, R70.reuse, UR26 ;  /* 0x0000001a46457c36 */ /* 0x040fe20008000000 */
[C---:B0-----:R-:W-:Y:S02]  /*57c30*/  IADD3 R6, P4, PT, R70.reuse, R2, RZ ;  /* 0x0000000246067210 */ /* 0x041fe40007f9e0ff */
[----:B----4-:R-:W-:-:S03]  /*57c40*/  IADD3 R4, P5, PT, R70, R68, RZ ;  /* 0x0000004446047210 */ /* 0x010fc60007fbe0ff */
[C-C-:B------:R-:W-:Y:S02]  /*57c50*/  IMAD.X R7, R71.reuse, 0x1, R0.reuse, P4 ;  /* 0x0000000147077824 */ /* 0x140fe400020e0600 */
[----:B------:R-:W-:Y:S01]  /*57c60*/  IMAD.X R5, R71, 0x1, R3, P5 ;  /* 0x0000000147057824 */ /* 0x000fe200028e0603 */
[----:B------:R-:W-:Y:S02]  /*57c70*/  SHF.R.S32.HI R72, RZ, 0x1f, R69 ;  /* 0x0000001fff487819 */ /* 0x000fe40000011445 */
[C---:B------:R-:W-:Y:S02]  /*57c80*/  IADD3 R8, P4, PT, R69.reuse, R2, RZ ;  /* 0x0000000245087210 */ /* 0x040fe40007f9e0ff */
[----:B------:R0:W-:Y:S01]  /*57c90*/  STL.64 [R1+0x638], R4 ;  /* 0x0006380401007387 */ /* 0x0001e20000100a00 */
[C---:B------:R-:W-:Y:S02]  /*57ca0*/  VIADD R70, R69.reuse, UR26 ;  /* 0x0000001a45467c36 */ /* 0x040fe40008000000 */
[----:B------:R-:W-:Y:S01]  /*57cb0*/  IMAD.X R9, R72, 0x1, R0, P4 ;  /* 0x0000000148097824 */ /* 0x000fe200020e0600 */
[----:B------:R4:W-:Y:S01]  /*57cc0*/  STL.64 [R1+0x640], R6 ;  /* 0x0006400601007387 */ /* 0x0009e20000100a00 */
[----:B0-----:R-:W-:-:S03]  /*57cd0*/  IADD3 R4, P5, PT, R69, R68, RZ ;  /* 0x0000004445047210 */ /* 0x001fc60007fbe0ff */
[----:B------:R-:W-:Y:S02]  /*57ce0*/  STL.64 [R1+0x1820], R8 ;  /* 0x0018200801007387 */ /* 0x000fe40000100a00 */
[----:B------:R-:W-:Y:S01]  /*57cf0*/  IMAD.X R5, R72, 0x1, R3, P5 ;  /* 0x0000000148057824 */ /* 0x000fe200028e0603 */
[----:B------:R-:W-:-:S04]  /*57d00*/  SHF.R.S32.HI R71, RZ, 0x1f, R70 ;  /* 0x0000001fff477819 */ /* 0x000fc80000011446 */
[----:B------:R0:W-:Y:S01]  /*57d10*/  STL.64 [R1+0x628], R4 ;  /* 0x0006280401007387 */ /* 0x0001e20000100a00 */
[C---:B------:R-:W-:Y:S01]  /*57d20*/  VIADD R69, R70.reuse, UR26 ;  /* 0x0000001a46457c36 */ /* 0x040fe20008000000 */
[C---:B----4-:R-:W-:Y:S02]  /*57d30*/  IADD3 R6, P4, PT, R70.reuse, R2, RZ ;  /* 0x0000000246067210 */ /* 0x050fe40007f9e0ff */
[----:B0-----:R-:W-:-:S05]  /*57d40*/  IADD3 R4, P5, PT, R70, R68, RZ ;  /* 0x0000004446047210 */ /* 0x001fca0007fbe0ff */
[C---:B------:R-:W-:Y:S01]  /*57d50*/  IMAD.X R5, R71.reuse, 0x1, R3, P5 ;  /* 0x0000000147057824 */ /* 0x040fe200028e0603 */
        /* <DEDUP_REMOVED lines=10> */
[----:B------:R-:W-:Y:S02]  /*57e00*/  SHF.R.S32.HI R71, RZ, 0x1f, R70 ;  /* 0x0000001fff477819 */ /* 0x000fe40000011446 */
[C---:B----4-:R-:W-:Y:S02]  /*57e10*/  IADD3 R6, P4, PT, R70.reuse, R2, RZ ;  /* 0x0000000246067210 */ /* 0x050fe40007f9e0ff */
[----:B------:R0:W-:Y:S01]  /*57e20*/  STL.64 [R1+0x610], R4 ;  /* 0x0006100401007387 */ /* 0x0001e20000100a00 */
[C---:B------:R-:W-:Y:S02]  /*57e30*/  VIADD R69, R70.reuse, UR26 ;  /* 0x0000001a46457c36 */ /* 0x040fe40008000000 */
        /* <DEDUP_REMOVED lines=30> */
[C---:B----4-:R-:W-:Y:S01]  /*58020*/  IADD3 R6, P4, PT, R70.reuse, R2, RZ ;  /* 0x0000000246067210 */ /* 0x050fe20007f9e0ff */
[C---:B------:R-:W-:Y:S01]  /*58030*/  VIADD R69, R70.reuse, UR26 ;  /* 0x0000001a46457c36 */ /* 0x040fe20008000000 */
[----:B0-----:R-:W-:-:S03]  /*58040*/  IADD3 R4, P5, PT, R70, R68, RZ ;  /* 0x0000004446047210 */ /* 0x001fc60007fbe0ff */
        /* <DEDUP_REMOVED lines=16> */
[----:B------:R-:W-:Y:S01]  /*58150*/  IMAD.X R5, R71, 0x1, R3, P5 ;  /* 0x0000000147057824 */ /* 0x000fe200028e0603 */
[----:B------:R-:W-:-:S04]  /*58160*/  SHF.R.S32.HI R72, RZ, 0x1f, R69 ;  /* 0x0000001fff487819 */ /* 0x000fc80000011445 */
[----:B------:R0:W-:Y:S01]  /*58170*/  STL.64 [R1+0x598], R4 ;  /* 0x0005980401007387 */ /* 0x0001e20000100a00 */
[----:B------:R-:W-:Y:S02]  /*58180*/  IMAD.X R7, R71, 0x1, R0, P4 ;  /* 0x0000000147077824 */ /* 0x000fe400020e0600 */
[C---:B------:R-:W-:Y:S01]  /*58190*/  VIADD R70, R69.reuse, UR26 ;  /* 0x0000001a45467c36 */ /* 0x040fe20008000000 */
[----:B0-----:R-:W-:Y:S02]  /*581a0*/  IADD3 R4, P5, PT, R69, R68, RZ ;  /* 0x0000004445047210 */ /* 0x001fe40007fbe0ff */
[----:B------:R-:W-:Y:S03]  /*581b0*/  STL.64 [R1+0x5a0], R6 ;  /* 0x0005a00601007387 */ /* 0x000fe60000100a00 */
[----:B------:R-:W-:Y:S01]  /*581c0*/  IMAD.X R5, R72, 0x1, R3, P5 ;  /* 0x0000000148057824 */ /* 0x000fe200028e0603 */
[----:B------:R-:W-:-:S04]  /*581d0*/  SHF.R.S32.HI R71, RZ, 0x1f, R70 ;  /* 0x0000001fff477819 */ /* 0x000fc80000011446 */
[----:B------:R0:W-:Y:S01]  /*581e0*/  STL.64 [R1+0x588], R4 ;  /* 0x0005880401007387 */ /* 0x0001e20000100a00 */
[----:B------:R-:W-:Y:S01]  /*581f0*/  IADD3 R18, P4, PT, R69, R2, RZ ;  /* 0x0000000245127210 */ /* 0x000fe20007f9e0ff */
[C---:B------:R-:W-:Y:S01]  /*58200*/  VIADD R69, R70.reuse, UR26 ;  /* 0x0000001a46457c36 */ /* 0x040fe20008000000 */
[----:B0-----:R-:W-:-:S03]  /*58210*/  IADD3 R4, P5, PT, R70, R68, RZ ;  /* 0x0000004446047210 */ /* 0x001fc60007fbe0ff */
[--C-:B------:R-:W-:Y:S02]  /*58220*/  IMAD.X R19, R72, 0x1, R0.reuse, P4 ;  /* 0x0000000148137824 */ /* 0x100fe400020e0600 */
[C---:B------:R-:W-:Y:S01]  /*58230*/  IMAD.X R5, R71.reuse, 0x1, R3, P5 ;  /* 0x0000000147057824 */ /* 0x040fe200028e0603 */
[----:B------:R-:W-:Y:S02]  /*58240*/  IADD3 R6, P4, PT, R70, R2, RZ ;  /* 0x0000000246067210 */ /* 0x000fe40007f9e0ff */
[----:B------:R-:W-:Y:S02]  /*58250*/  SHF.R.S32.HI R72, RZ, 0x1f, R69 ;  /* 0x0000001fff487819 */ /* 0x000fe40000011445 */
[----:B------:R0:W-:Y:S01]  /*58260*/  STL.64 [R1+0x578], R4 ;  /* 0x0005780401007387 */ /* 0x0001e20000100a00 */
[----:B------:R-:W-:Y:S02]  /*58270*/  IMAD.X R7, R71, 0x1, R0, P4 ;  /* 0x0000000147077824 */ /* 0x000fe400020e0600 */
[C---:B------:R-:W-:Y:S01]  /*58280*/  VIADD R70, R69.reuse, UR26 ;  /* 0x0000001a45467c36 */ /* 0x040fe20008000000 */
[----:B0-----:R-:W-:-:S02]  /*58290*/  IADD3 R4, P5, PT, R69, R68, RZ ;  /* 0x0000004445047210 */ /* 0x001fc40007fbe0ff */
        /* <DEDUP_REMOVED lines=240> */
[----:B------:R0:W-:Y:S03]  /*591a0*/  STL.64 [R1+0x198], R6 ;  /* 0x0001980601007387 */ /* 0x0001e60000100a00 */
[C---:B------:R-:W-:Y:S01]  /*591b0*/  IMAD.X R5, R72.reuse, 0x1, R3, P5 ;  /* 0x0000000148057824 */ /* 0x040fe200028e0603 */
[-C--:B------:R-:W-:Y:S02]  /*591c0*/  IADD3 R52, P4, PT, R69, R2.reuse, RZ ;  /* 0x0000000245347210 */ /* 0x080fe40007f9e0ff */
[----:B------:R-:W-:Y:S02]  /*591d0*/  SHF.R.S32.HI R73, RZ, 0x1f, R70 ;  /* 0x0000001fff497819 */ /* 0x000fe40000011446 */
[----:B------:R4:W-:Y:S01]  /*591e0*/  STL.64 [R1+0x180], R4 ;  /* 0x0001800401007387 */ /* 0x0009e20000100a00 */
[----:B------:R-:W-:Y:S01]  /*591f0*/  IMAD.X R53, R72, 0x1, R0, P4 ;  /* 0x0000000148357824 */ /* 0x000fe200020e0600 */
[C---:B0-----:R-:W-:Y:S01]  /*59200*/  IADD3 R6, P4, PT, R70.reuse, R2, RZ ;  /* 0x0000000246067210 */ /* 0x041fe20007f9e0ff */
[C---:B------:R-:W-:Y:S01]  /*59210*/  VIADD R69, R70.reuse, UR26 ;  /* 0x0000001a46457c36 */ /* 0x040fe20008000000 */
[----:B----4-:R-:W-:-:S05]  /*59220*/  IADD3 R4, P5, PT, R70, R68, RZ ;  /* 0x0000004446047210 */ /* 0x010fca0007fbe0ff */
[C---:B------:R-:W-:Y:S01]  /*59230*/  IMAD.X R5, R73.reuse, 0x1, R3, P5 ;  /* 0x0000000149057824 */ /* 0x040fe200028e0603 */
[----:B------:R-:W-:Y:S01]  /*59240*/  SHF.R.S32.HI R72, RZ, 0x1f, R69 ;  /* 0x0000001fff487819 */ /* 0x000fe20000011445 */
[----:B------:R-:W-:-:S03]  /*59250*/  IMAD.X R7, R73, 0x1, R0, P4 ;  /* 0x0000000149077824 */ /* 0x000fc600020e0600 */
[----:B------:R0:W-:Y:S01]  /*59260*/  STL.64 [R1+0x170], R4 ;  /* 0x0001700401007387 */ /* 0x0001e20000100a00 */
[C---:B------:R-:W-:Y:S01]  /*59270*/  IADD3 R54, P5, PT, R69.reuse, R68, RZ ;  /* 0x0000004445367210 */ /* 0x040fe20007fbe0ff */
[C---:B------:R-:W-:Y:S01]  /*59280*/  VIADD R71, R69.reuse, UR26 ;  /* 0x0000001a45477c36 */ /* 0x040fe20008000000 */
[----:B0-----:R-:W-:Y:S01]  /*59290*/  IADD3 R4, P4, PT, R69, R2, RZ ;  /* 0x0000000245047210 */ /* 0x001fe20007f9e0ff */
[----:B------:R-:W-:Y:S04]  /*592a0*/  STL.64 [R1+0x178], R6 ;  /* 0x0001780601007387 */ /* 0x000fe80000100a00 */
[C---:B------:R-:W-:Y:S01]  /*592b0*/  IMAD.X R5, R72.reuse, 0x1, R0, P4 ;  /* 0x0000000148057824 */ /* 0x040fe200020e0600 */
[----:B------:R-:W-:Y:S01]  /*592c0*/  SHF.R.S32.HI R73, RZ, 0x1f, R71 ;  /* 0x0000001fff497819 */ /* 0x000fe20000011447 */
[----:B------:R-:W-:-:S03]  /*592d0*/  IMAD.X R55, R72, 0x1, R3, P5 ;  /* 0x0000000148377824 */ /* 0x000fc600028e0603 */
[----:B------:R0:W-:Y:S01]  /*592e0*/  STL.64 [R1+0x168], R4 ;  /* 0x0001680401007387 */ /* 0x0001e20000100a00 */
[C---:B------:R-:W-:Y:S01]  /*592f0*/  VIADD R70, R71.reuse, UR26 ;  /* 0x0000001a47467c36 */ /* 0x040fe20008000000 */
[----:B0-----:R-:W-:-:S05]  /*59300*/  IADD3 R4, P5, PT, R71, R68, RZ ;  /* 0x0000004447047210 */ /* 0x001fca0007fbe0ff */
[--C-:B------:R-:W-:Y:S01]  /*59310*/  IMAD.X R5, R73, 0x1, R3.reuse, P5 ;  /* 0x0000000149057824 */ /* 0x100fe200028e0603 */
[----:B------:R-:W-:Y:S02]  /*59320*/  IADD3 R6, P4, PT, R71, R2, RZ ;  /* 0x0000000247067210 */ /* 0x000fe40007f9e0ff */
[----:B------:R-:W-:Y:S02]  /*59330*/  SHF.R.S32.HI R71, RZ, 0x1f, R70 ;  /* 0x0000001fff477819 */ /* 0x000fe40000011446 */
        /* <DEDUP_REMOVED lines=11> */
[----:B------:R-:W-:Y:S02]  /*593f0*/  IMAD.X R57, R71, 0x1, R0, P4 ;  /* 0x0000000147397824 */ /* 0x000fe400020e0600 */
        /* <DEDUP_REMOVED lines=15> */
[----:B----4-:R-:W-:-:S03]  /*594f0*/  IADD3 R4, P5, PT, R69, R68, RZ ;  /* 0x0000004445047210 */ /* 0x010fc60007fbe0ff */
[C---:B------:R-:W-:Y:S02]  /*59500*/  IMAD.X R7, R72.reuse, 0x1, R0, P4 ;  /* 0x0000000148077824 */ /* 0x040fe400020e0600 */
[----:B------:R-:W-:Y:S01]  /*59510*/  IMAD.X R5, R72, 0x1, R3, P5 ;  /* 0x0000000148057824 */ /* 0x000fe200028e0603 */
[----:B------:R-:W-:Y:S01]  /*59520*/  SHF.R.S32.HI R71, RZ, 0x1f, R70 ;  /* 0x0000001fff477819 */ /* 0x000fe20000011446 */
[C---:B------:R-:W-:Y:S01]  /*59530*/  VIADD R69, R70.reuse, UR26 ;  /* 0x0000001a46457c36 */ /* 0x040fe20008000000 */
[C---:B------:R-:W-:Y:S02]  /*59540*/  IADD3 R60, P4, PT, R70.reuse, R2, RZ ;  /* 0x00000002463c7210 */ /* 0x040fe40007f9e0ff */
[----:B------:R0:W-:Y:S01]  /*59550*/  STL.64 [R1+0x110], R4 ;  /* 0x0001100401007387 */ /* 0x0001e20000100a00 */
[----:B------:R-:W-:Y:S02]  /*59560*/  VIADD R92, R69, UR26 ;  /* 0x0000001a455c7c36 */ /* 0x000fe40008000000 */
[----:B------:R-:W-:Y:S01]  /*59570*/  IMAD.X R61, R71, 0x1, R0, P4 ;  /* 0x00000001473d7824 */ /* 0x000fe200020e0600 */
[----:B------:R4:W-:Y:S01]  /*59580*/  STL.64 [R1+0x118], R6 ;  /* 0x0001180601007387 */ /* 0x0009e20000100a00 */
[----:B0-----:R-:W-:Y:S01]  /*59590*/  IADD3 R4, P5, PT, R70, R68, RZ ;  /* 0x0000004446047210 */ /* 0x001fe20007fbe0ff */
[----:B------:R-:W-:Y:S01]  /*595a0*/  VIADD R88, R92, UR26 ;  /* 0x0000001a5c587c36 */ /* 0x000fe20008000000 */
[----:B------:R-:W-:Y:S01]  /*595b0*/  SHF.R.S32.HI R70, RZ, 0x1f, R69 ;  /* 0x0000001fff467819 */ /* 0x000fe20000011445 */
[----:B------:R-:W5:Y:S01]  /*595c0*/  LDL.LU R8, [R1+0x1604] ;  /* 0x0016040001087983 */ /* 0x000f620000300800 */
[----:B----4-:R-:W-:Y:S01]  /*595d0*/  IMAD.MOV.U32 R6, RZ, RZ, R62 ;  /* 0x000000ffff067224 */ /* 0x010fe200078e003e */
[----:B------:R-:W-:Y:S01]  /*595e0*/  IADD3 R62, P4, PT, R69, R2, RZ ;  /* 0x00000002453e7210 */ /* 0x000fe20007f9e0ff */
[----:B------:R-:W-:Y:S01]  /*595f0*/  IMAD.X R5, R71, 0x1, R3, P5 ;  /* 0x0000000147057824 */ /* 0x000fe200028e0603 */
[----:B------:R-:W-:Y:S01]  /*59600*/  IADD3 R64, P5, PT, R69, R68, RZ ;  /* 0x0000004445407210 */ /* 0x000fe20007fbe0ff */
[----:B------:R-:W-:Y:S01]  /*59610*/  IMAD.MOV.U32 R7, RZ, RZ, R63 ;  /* 0x000000ffff077224 */ /* 0x000fe200078e003f */
[----:B------:R-:W-:Y:S01]  /*59620*/  SHF.R.S32.HI R69, RZ, 0x1f, R92 ;  /* 0x0000001fff457819 */ /* 0x000fe2000001145c */
[----:B------:R-:W-:Y:S01]  /*59630*/  IMAD.X R63, R70, 0x1, R0, P4 ;  /* 0x00000001463f7824 */ /* 0x000fe200020e0600 */
[----:B------:R-:W-:Y:S01]  /*59640*/  IADD3 R66, P4, PT, R92, R2, RZ ;  /* 0x000000025c427210 */ /* 0x000fe20007f9e0ff */
[--C-:B------:R-:W-:Y:S01]  /*59650*/  IMAD.X R65, R70, 0x1, R3.reuse, P5 ;  /* 0x0000000146417824 */ /* 0x100fe200028e0603 */
[----:B------:R-:W-:Y:S01]  /*59660*/  IADD3 R92, P5, PT, R92, R68, RZ ;  /* 0x000000445c5c7210 */ /* 0x000fe20007fbe0ff */
[C---:B------:R-:W-:Y:S01]  /*59670*/  VIADD R84, R88.reuse, UR26 ;  /* 0x0000001a58547c36 */ /* 0x040fe20008000000 */
[----:B------:R-:W-:Y:S01]  /*59680*/  SHF.R.S32.HI R70, RZ, 0x1f, R88 ;  /* 0x0000001fff467819 */ /* 0x000fe20000011458 */
[C---:B------:R-:W-:Y:S01]  /*59690*/  IMAD.X R67, R69.reuse, 0x1, R0, P4 ;  /* 0x0000000145437824 */ /* 0x040fe200020e0600 */
[C---:B------:R-:W-:Y:S01]  /*596a0*/  IADD3 R90, P4, PT, R88.reuse, R2, RZ ;  /* 0x00000002585a7210 */ /* 0x040fe20007f9e0ff */
[--C-:B------:R-:W-:Y:S01]  /*596b0*/  IMAD.X R93, R69, 0x1, R3.reuse, P5 ;  /* 0x00000001455d7824 */ /* 0x100fe200028e0603 */
        /* <DEDUP_REMOVED lines=13> */
[----:B------:R0:W-:Y:S04]  /*59790*/  STL.64 [R1+0x100], R4 ;  /* 0x0001000401007387 */ /* 0x0001e80000100a00 */
[----:B------:R-:W-:Y:S01]  /*597a0*/  IMAD.X R81, R70, 0x1, R3, P5 ;  /* 0x0000000146517824 */ /* 0x000fe200028e0603 */
[----:B0-----:R-:W1:Y:S04]  /*597b0*/  LDL.LU R5, [R1+0x1600] ;  /* 0x0016000001057983 */ /* 0x001e680000300800 */
[----:B------:R-:W4:Y:S04]  /*597c0*/  LDL.LU R14, [R1+0x418] ;  /* 0x00041800010e7983 */ /* 0x000f280000300800 */
[----:B------:R-:W4:Y:S04]  /*597d0*/  LDL.LU R15, [R1+0x41c] ;  /* 0x00041c00010f7983 */ /* 0x000f280000300800 */
[----:B------:R-:W2:Y:S04]  /*597e0*/  LDL.LU R4, [R1+0x18] ;  /* 0x0000180001047983 */ /* 0x000ea80000300800 */
[----:B------:R-:W2:Y:S04]  /*597f0*/  LDL.LU R12, [R1+0x1c] ;  /* 0x00001c00010c7983 */ /* 0x000ea80000300800 */
[----:B------:R-:W3:Y:S04]  /*59800*/  LDL.LU.64 R10, [R1+0xa00] ;  /* 0x000a0000010a7983 */ /* 0x000ee80000300a00 */
[----:B------:R0:W-:Y:S04]  /*59810*/  STL [R1+0x16e0], R81 ;  /* 0x0016e05101007387 */ /* 0x0001e80000100800 */
[----:B0-----:R-:W3:Y:S01]  /*59820*/  LDL.LU R81, [R1+0x700] ;  /* 0x0007000001517983 */ /* 0x001ee20000300800 */
[----:B------:R-:W-:-:S02]  /*59830*/  SHF.R.S32.HI R71, RZ, 0x1f, R69 ;  /* 0x0000001fff477819 */ /* 0x000fc40000011445 */
[C---:B------:R-:W-:Y:S01]  /*59840*/  IADD3 R76, P5, PT, R69.reuse, R68, RZ ;  /* 0x00000044454c7210 */ /* 0x040fe20007fbe0ff */
[----:B------:R-:W-:Y:S01]  /*59850*/  IMAD.X R83, R70, 0x1, R0, P4 ;  /* 0x0000000146537824 */ /* 0x000fe200020e0600 */
[----:B------:R-:W-:-:S03]  /*59860*/  IADD3 R78, P4, PT, R69, R2, RZ ;  /* 0x00000002454e7210 */ /* 0x000fc60007f9e0ff */
[----:B------:R-:W-:Y:S02]  /*59870*/  IMAD.X R77, R71, 0x1, R3, P5 ;  /* 0x00000001474d7824 */ /* 0x000fe400028e0603 */
[----:B------:R-:W-:-:S03]  /*59880*/  VIADD R69, R69, UR26 ;  /* 0x0000001a45457c36 */ /* 0x000fc60008000000 */
[----:B------:R0:W-:Y:S01]  /*59890*/  STL [R1+0x16dc], R77 ;  /* 0x0016dc4d01007387 */ /* 0x0001e20000100800 */
[----:B------:R-:W-:Y:S01]  /*598a0*/  IMAD.X R79, R71, 0x1, R0, P4 ;  /* 0x00000001474f7824 */ /* 0x000fe200020e0600 */
[----:B------:R-:W-:Y:S01]  /*598b0*/  SHF.R.S32.HI R73, RZ, 0x1f, R69 ;  /* 0x0000001fff497819 */ /* 0x000fe20000011445 */
[C---:B------:R-:W-:Y:S01]  /*598c0*/  VIADD R71, R69.reuse, UR26 ;  /* 0x0000001a45477c36 */ /* 0x040fe20008000000 */
[C---:B------:R-:W-:Y:S01]  /*598d0*/  IADD3 R74, P4, PT, R69.reuse, R2, RZ ;  /* 0x00000002454a7210 */ /* 0x040fe20007f9e0ff */
[----:B0-----:R-:W3:Y:S01]  /*598e0*/  LDL.LU R77, [R1+0x704] ;  /* 0x00070400014d7983 */ /* 0x001ee20000300800 */
[----:B------:R-:W-:-:S03]  /*598f0*/  IADD3 R72, P5, PT, R69, R68, RZ ;  /* 0x0000004445487210 */ /* 0x000fc60007fbe0ff */
[----:B------:R-:W-:Y:S01]  /*59900*/  IMAD.X R75, R73, 0x1, R0, P4 ;  /* 0x00000001494b7824 */ /* 0x000fe200020e0600 */
[C---:B------:R-:W-:Y:S02]  /*59910*/  IADD3 R70, P4, PT, R71.reuse, R2, RZ ;  /* 0x0000000247467210 */ /* 0x040fe40007f9e0ff */
[----:B------:R-:W-:Y:S02]  /*59920*/  IADD3 R68, P6, PT, R71, R68, RZ ;  /* 0x0000004447447210 */ /* 0x000fe40007fde0ff */
[----:B------:R-:W-:Y:S01]  /*59930*/  SHF.R.S32.HI R2, RZ, 0x1f, R71 ;  /* 0x0000001fff027819 */ /* 0x000fe20000011447 */
[----:B------:R-:W-:-:S04]  /*59940*/  IMAD.X R73, R73, 0x1, R3, P5 ;  /* 0x0000000149497824 */ /* 0x000fc800028e0603 */
[C---:B------:R-:W-:Y:S02]  /*59950*/  IMAD.X R69, R2.reuse, 0x1, R3, P6 ;  /* 0x0000000102457824 */ /* 0x040fe400030e0603 */
[----:B------:R-:W-:Y:S01]  /*59960*/  IMAD.X R71, R2, 0x1, R0, P4 ;  /* 0x0000000102477824 */ /* 0x000fe200020e0600 */
[----:B-----5:R-:W-:Y:S01]  /*59970*/  ISETP.GE.AND P5, PT, R8, UR4, PT ;  /* 0x0000000408007c0c */ /* 0x020fe2000bfa6270 */
[----:B------:R-:W0:Y:S01]  /*59980*/  LDCU UR4, c[0x0][0x39c] ;  /* 0x00007380ff0477ac */ /* 0x000e220008000800 */
[----:B------:R-:W5:Y:S04]  /*59990*/  LDL.LU.64 R8, [R1+0x9f8] ;  /* 0x0009f80001087983 */ /* 0x000f680000300a00 */
[----:B------:R-:W0:Y:S01]  /*599a0*/  LDL.LU R3, [R1+0x1634] ;  /* 0x0016340001037983 */ /* 0x000e220000300800 */
[----:B-1----:R-:W-:Y:S01]  /*599b0*/  ISETP.GE.AND P4, PT, R5, UR5, PT ;  /* 0x0000000505007c0c */ /* 0x002fe2000bf86270 */
[----:B------:R-:W1:Y:S02]  /*599c0*/  LDCU UR5, c[0x0][0x39c] ;  /* 0x00007380ff0577ac */ /* 0x000e640008000800 */
[----:B------:R-:W5:Y:S04]  /*599d0*/  LDL.LU R5, [R1+0x420] ;  /* 0x0004200001057983 */ /* 0x000f680000300800 */
[----:B------:R-:W5:Y:S01]  /*599e0*/  LDL.LU R13, [R1+0x424] ;  /* 0x00042400010d7983 */ /* 0x000f620000300800 */
[----:B----4-:R-:W-:-:S03]  /*599f0*/  F2FP.SATFINITE.E5M2.F32.PACK_AB_MERGE_C R0, R15, R14, RZ ;  /* 0x0000000e0f00723e */ /* 0x010fc600048060ff */
[----:B------:R-:W4:Y:S01]  /*59a00*/  LDL.LU.64 R16, [R1+0x9f0] ;  /* 0x0009f00001107983 */ /* 0x000f220000300a00 */
[----:B--2---:R-:W-:Y:S02]  /*59a10*/  F2FP.SATFINITE.E5M2.F32.PACK_AB_MERGE_C R2, R12, R4, RZ ;  /* 0x000000040c02723e */ /* 0x004fe400048060ff */
[----:B---3--:R-:W-:Y:S01]  /*59a20*/  ISETP.LT.AND P6, PT, R81, UR6, !P5 ;  /* 0x0000000651007c0c */ /* 0x008fe2000efc1270 */
[----:B------:R-:W2:-:S12]  /*59a30*/  LDCU UR6, c[0x0][0x398] ;  /* 0x00007300ff0677ac */ /* 0x000e980008000800 */
[----:B------:R3:W-:Y:S04]  /*59a40*/  @P6 STG.E.U8 desc[UR20][R6.64], R0 ;  /* 0x0000000006006986 */ /* 0x0007e8000c101114 */
[----:B---3--:R-:W3:Y:S04]  /*59a50*/  LDL.LU.64 R6, [R1+0x9e8] ;  /* 0x0009e80001067983 */ /* 0x008ee80000300a00 */
[----:B------:R-:W3:Y:S04]  /*59a60*/  LDL.LU R4, [R1+0x20] ;  /* 0x0000200001047983 */ /* 0x000ee80000300800 */
[----:B------:R-:W3:Y:S01]  /*59a70*/  LDL.LU R12, [R1+0x24] ;  /* 0x00002400010c7983 */ /* 0x000ee20000300800 */
[----:B------:R-:W-:Y:S01]  /*59a80*/  ISETP.LT.AND P5, PT, R77, UR7, !P5 ;  /* 0x000000074d007c0c */ /* 0x000fe2000efa1270 */
[----:B------:R-:W0:Y:S02]  /*59a90*/  LDCU UR7, c[0x0][0x398] ;  /* 0x00007300ff0777ac */ /* 0x000e240008000800 */
[----:B------:R-:W1:Y:S01]  /*59aa0*/  LDL.LU R14, [R1+0x1678] ;  /* 0x00167800010e7983 */ /* 0x000e620000300800 */
[----:B------:R-:W-:Y:S01]  /*59ab0*/  ISETP.LT.AND P6, PT, R81, UR9, !P4 ;  /* 0x0000000951007c0c */ /* 0x000fe2000e7c1270 */
[----:B------:R-:W0:Y:S01]  /*59ac0*/  LDCU UR9, c[0x0][0x398] ;  /* 0x00007300ff0977ac */ /* 0x000e220008000800 */
[----:B------:R-:W-:-:S04]  /*59ad0*/  PRMT R0, R0, 0x9910, RZ ;  /* 0x0000991000007816 */ /* 0x000fc800000000ff */
[----:B------:R-:W-:-:S03]  /*59ae0*/  SHF.R.S32.HI R0, RZ, 0x8, R0 ;  /* 0x00000008ff007819 */ /* 0x000fc60000011400 */
[----:B------:R2:W-:Y:S02]  /*59af0*/  @P5 STG.E.U8 desc[UR20][R10.64], R2 ;  /* 0x000000020a005986 */ /* 0x0005e4000c101114 */
[----:B--2---:R-:W-:Y:S01]  /*59b00*/  ISETP.LT.AND P4, PT, R77, UR6, !P4 ;  /* 0x000000064d007c0c */ /* 0x004fe2000e781270 */
[----:B------:R-:W2:Y:S01]  /*59b10*/  LDCU UR6, c[0x0][0x398] ;  /* 0x00007300ff0677ac */ /* 0x000ea20008000800 */
[----:B------:R-:W2:Y:S01]  /*59b20*/  LDL.LU.64 R10, [R1+0x9e0] ;  /* 0x0009e000010a7983 */ /* 0x000ea20000300a00 */
[----:B------:R-:W-:-:S04]  /*59b30*/  PRMT R2, R2, 0x9910, RZ ;  /* 0x0000991002027816 */ /* 0x000fc800000000ff */
[----:B------:R-:W-:Y:S01]  /*59b40*/  SHF.R.S32.HI R2, RZ, 0x8, R2 ;  /* 0x00000008ff027819 */ /* 0x000fe20000011402 */
[----:B-----5:R5:W-:Y:S01]  /*59b50*/  @P6 STG.E.U8 desc[UR20][R8.64], R0 ;  /* 0x0000000008006986 */ /* 0x020be2000c101114 */
[----:B0-----:R-:W-:Y:S01]  /*59b60*/  ISETP.GE.AND P5, PT, R3, UR4, PT ;  /* 0x0000000403007c0c */ /* 0x001fe2000bfa6270 */
[----:B------:R-:W0:Y:S03]  /*59b70*/  LDCU UR4, c[0x0][0x39c] ;  /* 0x00007380ff0477ac */ /* 0x000e260008000800 */
[----:B------:R-:W-:Y:S01]  /*59b80*/  ISETP.LT.AND P6, PT, R81, UR7, !P5 ;  /* 0x0000000751007c0c */ /* 0x000fe2000efc1270 */
[----:B------:R-:W0:Y:S01]  /*59b90*/  LDCU UR7, c[0x0][0x398] ;  /* 0x00007300ff0777ac */ /* 0x000e220008000800 */
[----:B-----5:R-:W5:Y:S04]  /*59ba0*/  LDL.LU.64 R8, [R1+0x9d8] ;  /* 0x0009d80001087983 */ /* 0x020f680000300a00 */
[----:B------:R-:W0:Y:S01]  /*59bb0*/  LDL.LU R3, [R1+0x15a8] ;  /* 0x0015a80001037983 */ /* 0x000e220000300800 */
[----:B------:R-:W-:-:S03]  /*59bc0*/  F2FP.SATFINITE.E5M2.F32.PACK_AB_MERGE_C R0, R13, R5, RZ ;  /* 0x000000050d00723e */ /* 0x000fc600048060ff */
[----:B------:R-:W5:Y:S04]  /*59bd0*/  LDL.LU R5, [R1+0x428] ;  /* 0x0004280001057983 */ /* 0x000f680000300800 */
[----:B------:R-:W5:Y:S04]  /*59be0*/  LDL.LU R13, [R1+0x42c] ;  /* 0x00042c00010d7983 */ /* 0x000f680000300800 */
[----:B----4-:R4:W-:Y:S04]  /*59bf0*/  @P4 STG.E.U8 desc[UR20][R16.64], R2 ;  /* 0x0000000210004986 */ /* 0x0109e8000c101114 */
[----:B----4-:R-:W4:Y:S04]  /*59c00*/  LDL.LU.64 R16, [R1+0x9d0] ;  /* 0x0009d00001107983 */ /* 0x010f280000300a00 */
[----:B---3--:R3:W-:Y:S01]  /*59c10*/  @P6 STG.E.U8 desc[UR20][R6.64], R0 ;  /* 0x0000000006006986 */ /* 0x0087e2000c101114 */
[----:B------:R-:W-:-:S03]  /*59c20*/  F2FP.SATFINITE.E5M2.F32.PACK_AB_MERGE_C R2, R12, R4, RZ ;  /* 0x000000040c02723e */ /* 0x000fc600048060ff */
[----:B---3--:R-:W3:Y:S04]  /*59c30*/  LDL.LU.64 R6, [R1+0x9c8] ;  /* 0x0009c80001067983 */ /* 0x008ee80000300a00 */
[----:B------:R-:W3:Y:S04]  /*59c40*/  LDL.LU R4, [R1+0x28] ;  /* 0x0000280001047983 */ /* 0x000ee80000300800 */
[----:B------:R-:W3:Y:S01]  /*59c50*/  LDL.LU R12, [R1+0x2c] ;  /* 0x00002c00010c7983 */ /* 0x000ee20000300800 */
[----:B-1----:R-:W-:Y:S01]  /*59c60*/  ISETP.GE.AND P4, PT, R14, UR5, PT ;  /* 0x000000050e007c0c */ /* 0x002fe2000bf86270 */
[----:B------:R-:W1:Y:S01]  /*59c70*/  LDCU UR5, c[0x0][0x39c] ;  /* 0x00007380ff0577ac */ /* 0x000e620008000800 */
[----:B------:R-:W-:Y:S01]  /*59c80*/  ISETP.LT.AND P5, PT, R77, UR9, !P5 ;  /* 0x000000094d007c0c */ /* 0x000fe2000efa1270 */
[----:B------:R-:W1:Y:S01]  /*59c90*/  LDL.LU R14, [R1+0x15e8] ;  /* 0x0015e800010e7983 */ /* 0x000e620000300800 */
[----:B------:R-:W-:Y:S01]  /*59ca0*/  ISETP.LT.AND P6, PT, R81, UR10, !P4 ;  /* 0x0000000a51007c0c */ /* 0x000fe2000e7c1270 */
[----:B------:R-:W0:Y:S01]  /*59cb0*/  LDCU UR9, c[0x0][0x398] ;  /* 0x00007300ff0977ac */ /* 0x000e220008000800 */
[----:B------:R-:W-:Y:S01]  /*59cc0*/  PRMT R0, R0, 0x9910, RZ ;  /* 0x0000991000007816 */ /* 0x000fe200000000ff */
[----:B------:R-:W0:Y:S03]  /*59cd0*/  LDCU UR10, c[0x0][0x398] ;  /* 0x00007300ff0a77ac */ /* 0x000e260008000800 */
[----:B------:R-:W-:-:S05]  /*59ce0*/  SHF.R.S32.HI R0, RZ, 0x8, R0 ;  /* 0x00000008ff007819 */ /* 0x000fca0000011400 */
[----:B--2---:R2:W-:Y:S01]  /*59cf0*/  @P5 STG.E.U8 desc[UR20][R10.64], R2 ;  /* 0x000000020a005986 */ /* 0x0045e2000c101114 */
[----:B------:R-:W-:Y:S01]  /*59d00*/  ISETP.LT.AND P4, PT, R77, UR6, !P4 ;  /* 0x000000064d007c0c */ /* 0x000fe2000e781270 */
[----:B------:R-:W0:Y:S02]  /*59d10*/  LDCU UR6, c[0x0][0x398] ;  /* 0x00007300ff0677ac */ /* 0x000e240008000800 */
[----:B--2---:R-:W2:Y:S01]  /*59d20*/  LDL.LU.64 R10, [R1+0x9c0] ;  /* 0x0009c000010a7983 */ /* 0x004ea20000300a00 */
        /* <DEDUP_REMOVED lines=167> */
[----:B-----5:R-:W5:Y:S01]  /*5a7a0*/  LDL.LU.64 R8, [R1+0x918] ;  /* 0x0009180001087983 */ /* 0x020f620000300a00 */
[----:B------:R-:W-:-:S03]  /*5a7b0*/  F2FP.SATFINITE.E5M2.F32.PACK_AB_MERGE_C R0, R13, R5, RZ ;  /* 0x000000050d00723e */ /* 0x000fc600048060ff */
[----:B------:R-:W0:Y:S04]  /*5a7c0*/  LDL.LU R3, [R1+0x15f8] ;  /* 0x0015f80001037983 */ /* 0x000e280000300800 */
        /* <DEDUP_REMOVED lines=233> */
[----:B------:R-:W-:Y:S01]  /*5b660*/  ISETP.LT.AND P5, PT, R77, UR9, !P5 ;  /* 0x000000094d007c0c */ /* 0x000fe2000efa1270 */
[----:B------:R-:W0:Y:S01]  /*5b670*/  LDCU UR9, c[0x0][0x398] ;  /* 0x00007300ff0977ac */ /* 0x000e220008000800 */
[----:B-1----:R-:W-:-:S02]  /*5b680*/  ISETP.GE.AND P4, PT, R14, UR5, PT ;  /* 0x000000050e007c0c */ /* 0x002fc4000bf86270 */
[----:B------:R-:W3:Y:S01]  /*5b690*/  LDL.LU R14, [R1+0x1614] ;  /* 0x00161400010e7983 */ /* 0x000ee20000300800 */
[----:B------:R-:W-:Y:S01]  /*5b6a0*/  PRMT R0, R0, 0x9910, RZ ;  /* 0x0000991000007816 */ /* 0x000fe200000000ff */
[----:B------:R-:W1:Y:S01]  /*5b6b0*/  LDCU UR5, c[0x0][0x39c] ;  /* 0x00007380ff0577ac */ /* 0x000e620008000800 */
[----:B------:R-:W-:Y:S02]  /*5b6c0*/  ISETP.LT.AND P6, PT, R81, UR10, !P4 ;  /* 0x0000000a51007c0c */ /* 0x000fe4000e7c1270 */
[----:B------:R-:W-:Y:S01]  /*5b6d0*/  SHF.R.S32.HI R0, RZ, 0x8, R0 ;  /* 0x00000008ff007819 */ /* 0x000fe20000011400 */
[----:B------:R-:W0:Y:S03]  /*5b6e0*/  LDCU UR10, c[0x0][0x398] ;  /* 0x00007300ff0a77ac */ /* 0x000e260008000800 */
        /* <DEDUP_REMOVED lines=192> */
[----:B--2---:R2:W-:Y:S04]  /*5c2f0*/  @P5 STG.E.U8 desc[UR20][R10.64], R2 ;  /* 0x000000020a005986 */ /* 0x0045e8000c101114 */
[----:B--2---:R-:W2:Y:S01]  /*5c300*/  LDL.LU.64 R10, [R1+0x760] ;  /* 0x00076000010a7983 */ /* 0x004ea20000300a00 */
[----:B------:R-:W-:Y:S01]  /*5c310*/  ISETP.LT.AND P4, PT, R77, UR6, !P4 ;  /* 0x000000064d007c0c */ /* 0x000fe2000e781270 */
[----:B------:R-:W0:Y:S01]  /*5c320*/  LDCU UR6, c[0x0][0x398] ;  /* 0x00007300ff0677ac */ /* 0x000e220008000800 */
        /* <DEDUP_REMOVED lines=57> */
[----:B------:R-:W-:-:S06]  /*5c6c0*/  ISETP.LT.AND P6, PT, R81, UR10, !P4 ;  /* 0x0000000a51007c0c */ /* 0x000fcc000e7c1270 */
[----:B--2---:R2:W-:Y:S01]  /*5c6d0*/  @P5 STG.E.U8 desc[UR20][R10.64], R2 ;  /* 0x000000020a005986 */ /* 0x0045e2000c101114 */
[----:B------:R-:W-:Y:S01]  /*5c6e0*/  SHF.R.S32.HI R0, RZ, 0x8, R0 ;  /* 0x00000008ff007819 */ /* 0x000fe20000011400 */
[----:B------:R-:W0:Y:S02]  /*5c6f0*/  LDCU UR10, c[0x0][0x398] ;  /* 0x00007300ff0a77ac */ /* 0x000e240008000800 */
        /* <DEDUP_REMOVED lines=57> */
[----:B------:R-:W-:Y:S01]  /*5ca90*/  PRMT R0, R0, 0x9910, RZ ;  /* 0x0000991000007816 */ /* 0x000fe200000000ff */
[----:B------:R-:W1:Y:S01]  /*5caa0*/  LDCU UR5, c[0x0][0x39c] ;  /* 0x00007380ff0577ac */ /* 0x000e620008000800 */
[----:B------:R-:W-:-:S07]  /*5cab0*/  ISETP.LT.AND P6, PT, R81, UR10, !P4 ;  /* 0x0000000a51007c0c */ /* 0x000fce000e7c1270 */
[----:B--2---:R2:W-:Y:S01]  /*5cac0*/  @P5 STG.E.U8 desc[UR20][R10.64], R2 ;  /* 0x000000020a005986 */ /* 0x0045e2000c101114 */
[----:B------:R-:W-:Y:S01]  /*5cad0*/  SHF.R.S32.HI R0, RZ, 0x8, R0 ;  /* 0x00000008ff007819 */ /* 0x000fe20000011400 */
[----:B------:R-:W0:Y:S02]  /*5cae0*/  LDCU UR10, c[0x0][0x398] ;  /* 0x00007300ff0a77ac */ /* 0x000e240008000800 */
[----:B--2---:R-:W1:Y:S01]  /*5caf0*/  LDL.LU R10, [R1+0x160c] ;  /* 0x00160c00010a7983 */ /* 0x004e620000300800 */
[----:B------:R-:W-:Y:S01]  /*5cb00*/  ISETP.LT.AND P4, PT, R77, UR6, !P4 ;  /* 0x000000064d007c0c */ /* 0x000fe2000e781270 */
[----:B------:R-:W2:Y:S02]  /*5cb10*/  LDCU UR6, c[0x0][0x398] ;  /* 0x00007300ff0677ac */ /* 0x000ea40008000800 */
        /* <DEDUP_REMOVED lines=19> */
[----:B------:R-:W3:Y:S04]  /*5cc50*/  LDL.LU R12, [R1+0xec] ;  /* 0x0000ec00010c7983 */ /* 0x000ee80000300800 */
[----:B------:R-:W3:Y:S01]  /*5cc60*/  LDL.LU R4, [R1+0x1664] ;  /* 0x0016640001047983 */ /* 0x000ee20000300800 */
[----:B------:R-:W-:Y:S01]  /*5cc70*/  ISETP.LT.AND P5, PT, R77, UR9, !P5 ;  /* 0x000000094d007c0c */ /* 0x000fe2000efa1270 */
[----:B------:R-:W0:Y:S01]  /*5cc80*/  LDCU UR9, c[0x0][0x398] ;  /* 0x00007300ff0977ac */ /* 0x000e220008000800 */
[----:B------:R-:W-:-:S02]  /*5cc90*/  PRMT R0, R0, 0x9910, RZ ;  /* 0x0000991000007816 */ /* 0x000fc400000000ff */
[----:B-1----:R-:W-:Y:S01]  /*5cca0*/  ISETP.GE.AND P4, PT, R10, UR5, PT ;  /* 0x000000050a007c0c */ /* 0x002fe2000bf86270 */
[----:B------:R-:W1:Y:S03]  /*5ccb0*/  LDCU UR5, c[0x0][0x39c] ;  /* 0x00007380ff0577ac */ /* 0x000e660008000800 */
[----:B------:R-:W-:-:S05]  /*5ccc0*/  ISETP.LT.AND P6, PT, R81, UR10, !P4 ;  /* 0x0000000a51007c0c */ /* 0x000fca000e7c1270 */
[----:B--2---:R2:W-:Y:S01]  /*5ccd0*/  @P5 STG.E.U8 desc[UR20][R14.64], R2 ;  /* 0x000000020e005986 */ /* 0x0045e2000c101114 */
[----:B------:R-:W-:Y:S01]  /*5cce0*/  SHF.R.S32.HI R0, RZ, 0x8, R0 ;  /* 0x00000008ff007819 */ /* 0x000fe20000011400 */
[----:B------:R-:W0:Y:S01]  /*5ccf0*/  LDCU UR10, c[0x0][0x398] ;  /* 0x00007300ff0a77ac */ /* 0x000e220008000800 */
[----:B------:R-:W-:Y:S01]  /*5cd00*/  ISETP.LT.AND P4, PT, R77, UR6, !P4 ;  /* 0x000000064d007c0c */ /* 0x000fe2000e781270 */
[----:B------:R-:W0:Y:S01]  /*5cd10*/  LDCU UR6, c[0x0][0x398] ;  /* 0x00007300ff0677ac */ /* 0x000e220008000800 */
        /* <DEDUP_REMOVED lines=14> */
[----:B---3--:R3:W-:Y:S01]  /*5ce00*/  @P6 STG.E.U8 desc[UR20][R6.64], R0 ;  /* 0x0000000006006986 */ /* 0x0087e2000c101114 */
[----:B----4-:R-:W-:-:S02]  /*5ce10*/  F2FP.SATFINITE.E5M2.F32.PACK_AB_MERGE_C R2, R12, R11, RZ ;  /* 0x0000000b0c02723e */ /* 0x010fc400048060ff */
[----:B-1----:R-:W-:Y:S01]  /*5ce20*/  ISETP.GE.AND P4, PT, R4, UR5, PT ;  /* 0x0000000504007c0c */ /* 0x002fe2000bf86270 */
[----:B------:R-:W1:Y:S01]  /*5ce30*/  LDCU UR5, c[0x0][0x39c] ;  /* 0x00007380ff0577ac */ /* 0x000e620008000800 */
[----:B------:R-:W4:Y:S04]  /*5ce40*/  LDL.LU.64 R4, [R1+0x6a8] ;  /* 0x0006a80001047983 */ /* 0x000f280000300a00 */
[----:B---3--:R-:W3:Y:S04]  /*5ce50*/  LDL.LU.64 R6, [R1+0x6a0] ;  /* 0x0006a00001067983 */ /* 0x008ee80000300a00 */
[----:B------:R-:W3:Y:S04]  /*5ce60*/  LDL.LU R16, [R1+0xf0] ;  /* 0x0000f00001107983 */ /* 0x000ee80000300800 */
[----:B------:R-:W3:Y:S04]  /*5ce70*/  LDL.LU R17, [R1+0xf4] ;  /* 0x0000f40001117983 */ /* 0x000ee80000300800 */
[----:B------:R-:W1:Y:S01]  /*5ce80*/  LDL.LU R12, [R1+0x15d4] ;  /* 0x0015d400010c7983 */ /* 0x000e620000300800 */
[----:B------:R-:W-:Y:S01]  /*5ce90*/  ISETP.LT.AND P5, PT, R77, UR9, !P5 ;  /* 0x000000094d007c0c */ /* 0x000fe2000efa1270 */
[----:B------:R-:W0:Y:S01]  /*5cea0*/  LDCU UR9, c[0x0][0x398] ;  /* 0x00007300ff0977ac */ /* 0x000e220008000800 */
[----:B------:R-:W-:-:S02]  /*5ceb0*/  ISETP.LT.AND P6, PT, R81, UR10, !P4 ;  /* 0x0000000a51007c0c */ /* 0x000fc4000e7c1270 */
        /* <DEDUP_REMOVED lines=11> */
[----:B------:R-:W0:Y:S02]  /*5cf70*/  LDCU UR4, c[0x0][0x39c] ;  /* 0x00007380ff0477ac */ /* 0x000e240008000800 */
[----:B-----5:R-:W5:Y:S01]  /*5cf80*/  LDL.LU.64 R8, [R1+0x690] ;  /* 0x0006900001087983 */ /* 0x020f620000300a00 */
[----:B------:R-:W-:-:S03]  /*5cf90*/  F2FP.SATFINITE.E5M2.F32.PACK_AB_MERGE_C R0, R13, R3, RZ ;  /* 0x000000030d00723e */ /* 0x000fc600048060ff */
[----:B------:R-:W5:Y:S04]  /*5cfa0*/  LDL.LU R10, [R1+0x4f8] ;  /* 0x0004f800010a7983 */ /* 0x000f680000300800 */
[----:B------:R-:W5:Y:S04]  /*5cfb0*/  LDL.LU R11, [R1+0x4fc] ;  /* 0x0004fc00010b7983 */ /* 0x000f680000300800 */
[----:B------:R-:W0:Y:S04]  /*5cfc0*/  LDL.LU R3, [R1+0x1344] ;  /* 0x0013440001037983 */ /* 0x000e280000300800 */
[----:B----4-:R4:W-:Y:S04]  /*5cfd0*/  @P4 STG.E.U8 desc[UR20][R4.64], R2 ;  /* 0x0000000204004986 */ /* 0x0109e8000c101114 */
[----:B----4-:R-:W4:Y:S01]  /*5cfe0*/  LDL.LU.64 R4, [R1+0x688] ;  /* 0x0006880001047983 */ /* 0x010f220000300a00 */
[----:B-1----:R-:W-:Y:S01]  /*5cff0*/  ISETP.GE.AND P4, PT, R12, UR5, PT ;  /* 0x000000050c007c0c */ /* 0x002fe2000bf86270 */
[----:B------:R-:W1:Y:S02]  /*5d000*/  LDCU UR5, c[0x0][0x39c] ;  /* 0x00007380ff0577ac */ /* 0x000e640008000800 */
[----:B------:R-:W4:Y:S01]  /*5d010*/  LDL.LU.64 R12, [R1+0x680] ;  /* 0x00068000010c7983 */ /* 0x000f220000300a00 */
[----:B------:R-:W-:-:S02]  /*5d020*/  ISETP.LT.AND P6, PT, R81, UR7, !P5 ;  /* 0x0000000751007c0c */ /* 0x000fc4000efc1270 */
[----:B------:R-:W-:Y:S01]  /*5d030*/  ISETP.LT.AND P5, PT, R77, UR9, !P5 ;  /* 0x000000094d007c0c */ /* 0x000fe2000efa1270 */
[----:B------:R-:W0:Y:S01]  /*5d040*/  LDCU UR7, c[0x0][0x398] ;  /* 0x00007300ff0777ac */ /* 0x000e220008000800 */
[----:B---3--:R-:W-:Y:S01]  /*5d050*/  F2FP.SATFINITE.E5M2.F32.PACK_AB_MERGE_C R2, R17, R16, RZ ;  /* 0x000000101102723e */ /* 0x008fe200048060ff */
[----:B------:R-:W3:Y:S08]  /*5d060*/  LDCU UR9, c[0x0][0x398] ;  /* 0x00007300ff0977ac */ /* 0x000ef00008000800 */
[----:B------:R1:W-:Y:S01]  /*5d070*/  @P6 STG.E.U8 desc[UR20][R6.64], R0 ;  /* 0x0000000006006986 */ /* 0x0003e2000c101114 */
[----:B------:R-:W-:Y:S01]  /*5d080*/  ISETP.LT.AND P6, PT, R81, UR10, !P4 ;  /* 0x0000000a51007c0c */ /* 0x000fe2000e7c1270 */
[----:B------:R-:W0:Y:S01]  /*5d090*/  LDCU UR10, c[0x0][0x398] ;  /* 0x00007300ff0a77ac */ /* 0x000e220008000800 */
[----:B------:R-:W-:Y:S01]  /*5d0a0*/  ISETP.LT.AND P4, PT, R77, UR6, !P4 ;  /* 0x000000064d007c0c */ /* 0x000fe2000e781270 */
[----:B------:R-:W0:Y:S01]  /*5d0b0*/  LDCU UR6, c[0x0][0x398] ;  /* 0x00007300ff0677ac */ /* 0x000e220008000800 */
[----:B-1----:R-:W-:Y:S01]  /*5d0c0*/  PRMT R0, R0, 0x9910, RZ ;  /* 0x0000991000007816 */ /* 0x002fe200000000ff */
[----:B--2---:R1:W-:Y:S03]  /*5d0d0*/  @P5 STG.E.U8 desc[UR20][R14.64], R2 ;  /* 0x000000020e005986 */ /* 0x0043e6000c101114 */
[----:B------:R-:W-:Y:S01]  /*5d0e0*/  SHF.R.S32.HI R0, RZ, 0x8, R0 ;  /* 0x00000008ff007819 */ /* 0x000fe20000011400 */
[----:B------:R-:W2:Y:S04]  /*5d0f0*/  LDL.LU R6, [R1+0xf8] ;  /* 0x0000f80001067983 */ /* 0x000ea80000300800 */
[----:B------:R-:W2:Y:S04]  /*5d100*/  LDL.LU R7, [R1+0xfc] ;  /* 0x0000fc0001077983 */ /* 0x000ea80000300800 */
[----:B------:R-:W2:Y:S01]  /*5d110*/  LDL.LU R17, [R1+0x1340] ;  /* 0x0013400001117983 */ /* 0x000ea20000300800 */
[----:B-1----:R-:W-:-:S03]  /*5d120*/  PRMT R2, R2, 0x9910, RZ ;  /* 0x0000991002027816 */ /* 0x002fc600000000ff */
[----:B------:R-:W2:Y:S01]  /*5d130*/  LDL.LU.64 R14, [R1+0x670] ;  /* 0x00067000010e7983 */ /* 0x000ea20000300a00 */
[----:B------:R-:W-:-:S03]  /*5d140*/  SHF.R.S32.HI R2, RZ, 0x8, R2 ;  /* 0x00000008ff027819 */ /* 0x000fc60000011402 */
[----:B-----5:R1:W-:Y:S01]  /*5d150*/  @P6 STG.E.U8 desc[UR20][R8.64], R0 ;  /* 0x0000000008006986 */ /* 0x0203e2000c101114 */
[----:B0-----:R-:W-:-:S03]  /*5d160*/  ISETP.GE.AND P5, PT, R3, UR4, PT ;  /* 0x0000000403007c0c */ /* 0x001fc6000bfa6270 */
[----:B-1----:R-:W5:Y:S01]  /*5d170*/  LDL.LU.64 R8, [R1+0x1820] ;  /* 0x0018200001087983 */ /* 0x002f620000300a00 */
[----:B------:R-:W-:Y:S01]  /*5d180*/  F2FP.SATFINITE.E5M2.F32.PACK_AB_MERGE_C R0, R11, R10, RZ ;  /* 0x0000000a0b00723e */ /* 0x000fe200048060ff */
[----:B------:R-:W0:Y:S01]  /*5d190*/  LDCU UR4, c[0x0][0x39c] ;  /* 0x00007380ff0477ac */ /* 0x000e220008000800 */
[----:B------:R-:W-:Y:S01]  /*5d1a0*/  ISETP.LT.AND P6, PT, R81, UR7, !P5 ;  /* 0x0000000751007c0c */ /* 0x000fe2000efc1270 */
[----:B------:R-:W0:Y:S01]  /*5d1b0*/  LDL.LU R3, [R1+0x164c] ;  /* 0x00164c0001037983 */ /* 0x000e220000300800 */
[----:B------:R-:W1:Y:S03]  /*5d1c0*/  LDCU UR7, c[0x0][0x398] ;  /* 0x00007300ff0777ac */ /* 0x000e660008000800 */
[----:B------:R-:W5:Y:S04]  /*5d1d0*/  LDL.LU R16, [R1+0x304] ;  /* 0x0003040001107983 */ /* 0x000f680000300800 */
[----:B------:R-:W5:Y:S04]  /*5d1e0*/  LDL.LU.64 R10, [R1+0x668] ;  /* 0x00066800010a7983 */ /* 0x000f680000300a00 */
[----:B----4-:R4:W-:Y:S04]  /*5d1f0*/  @P4 STG.E.U8 desc[UR20][R4.64], R2 ;  /* 0x0000000204004986 */ /* 0x0109e8000c101114 */
[----:B------:R1:W-:Y:S04]  /*5d200*/  @P6 STG.E.U8 desc[UR20][R12.64], R0 ;  /* 0x000000000c006986 */ /* 0x0003e8000c101114 */
[----:B----4-:R-:W4:Y:S04]  /*5d210*/  LDL.LU.64 R4, [R1+0x1818] ;  /* 0x0018180001047983 */ /* 0x010f280000300a00 */
[----:B-1----:R-:W4:Y:S01]  /*5d220*/  LDL.LU.64 R12, [R1+0x1810] ;  /* 0x00181000010c7983 */ /* 0x002f220000300a00 */
[----:B---3--:R-:W-:Y:S01]  /*5d230*/  ISETP.LT.AND P5, PT, R77, UR9, !P5 ;  /* 0x000000094d007c0c */ /* 0x008fe2000efa1270 */
[----:B------:R-:W1:Y:S01]  /*5d240*/  LDCU UR9, c[0x0][0x398] ;  /* 0x00007300ff0977ac */ /* 0x000e620008000800 */
[----:B------:R-:W-:-:S04]  /*5d250*/  PRMT R0, R0, 0x9910, RZ ;  /* 0x0000991000007816 */ /* 0x000fc800000000ff */
[----:B------:R-:W-:Y:S02]  /*5d260*/  SHF.R.S32.HI R0, RZ, 0x8, R0 ;  /* 0x00000008ff007819 */ /* 0x000fe40000011400 */
[----:B--2---:R-:W-:Y:S01]  /*5d270*/  ISETP.GE.AND P4, PT, R17, UR5, PT ;  /* 0x0000000511007c0c */ /* 0x004fe2000bf86270 */
[----:B------:R-:W2:Y:S03]  /*5d280*/  LDCU UR5, c[0x0][0x39c] ;  /* 0x00007380ff0577ac */ /* 0x000ea60008000800 */
[----:B------:R-:W-:Y:S01]  /*5d290*/  ISETP.LT.AND P6, PT, R81, UR10, !P4 ;  /* 0x0000000a51007c0c */ /* 0x000fe2000e7c1270 */
[----:B------:R-:W3:Y:S01]  /*5d2a0*/  LDCU UR10, c[0x0][0x398] ;  /* 0x00007300ff0a77ac */ /* 0x000ee20008000800 */
[----:B------:R-:W-:Y:S02]  /*5d2b0*/  F2FP.SATFINITE.E5M2.F32.PACK_AB_MERGE_C R2, R7, R6, RZ ;  /* 0x000000060702723e */ /* 0x000fe400048060ff */
[----:B------:R-:W2:Y:S04]  /*5d2c0*/  LDL.LU.64 R6, [R1+0x658] ;  /* 0x0006580001067983 */ /* 0x000ea80000300a00 */
[----:B----4-:R4:W-:Y:S05]  /*5d2d0*/  @P5 STG.E.U8 desc[UR20][R12.64], R2 ;  /* 0x000000020c005986 */ /* 0x0109ea000c101114 */
[----:B------:R0:W-:Y:S04]  /*5d2e0*/  @P6 STG.E.U8 desc[UR20][R14.64], R0 ;  /* 0x000000000e006986 */ /* 0x0001e8000c101114 */
[----:B----4-:R-:W2:Y:S04]  /*5d2f0*/  LDL.LU R13, [R1+0x167c] ;  /* 0x00167c00010d7983 */ /* 0x010ea80000300800 */
[----:B0-----:R-:W4:Y:S01]  /*5d300*/  LDL.LU R0, [R1+0x300] ;  /* 0x0003000001007983 */ /* 0x001f220000300800 */
[----:B------:R-:W-:Y:S01]  /*5d310*/  ISETP.GE.AND P5, PT, R3, UR4, PT ;  /* 0x0000000403007c0c */ /* 0x000fe2000bfa6270 */
[----:B------:R-:W0:Y:S01]  /*5d320*/  LDCU UR4, c[0x0][0x39c] ;  /* 0x00007380ff0477ac */ /* 0x000e220008000800 */
[----:B------:R-:W-:Y:S01]  /*5d330*/  ISETP.LT.AND P4, PT, R77, UR6, !P4 ;  /* 0x000000064d007c0c */ /* 0x000fe2000e781270 */
[----:B------:R-:W0:Y:S01]  /*5d340*/  LDL.LU R3, [R1+0x1680] ;  /* 0x0016800001037983 */ /* 0x000e220000300800 */
[----:B------:R-:W-:Y:S01]  /*5d350*/  ISETP.LT.AND P6, PT, R81, UR7, !P5 ;  /* 0x0000000751007c0c */ /* 0x000fe2000efc1270 */
[----:B------:R-:W0:Y:S01]  /*5d360*/  LDCU UR6, c[0x0][0x398] ;  /* 0x00007300ff0677ac */ /* 0x000e220008000800 */
[----:B------:R-:W-:Y:S01]  /*5d370*/  PRMT R2, R2, 0x9910, RZ ;  /* 0x0000991002027816 */ /* 0x000fe200000000ff */
[----:B------:R-:W2:Y:S01]  /*5d380*/  LDL.LU R17, [R1+0x308] ;  /* 0x0003080001117983 */ /* 0x000ea20000300800 */
[----:B------:R-:W0:Y:S02]  /*5d390*/  LDCU UR7, c[0x0][0x398] ;  /* 0x00007300ff0777ac */ /* 0x000e240008000800 */
[----:B------:R-:W-:Y:S01]  /*5d3a0*/  SHF.R.S32.HI R2, RZ, 0x8, R2 ;  /* 0x00000008ff027819 */ /* 0x000fe20000011402 */
[----:B------:R-:W2:Y:S04]  /*5d3b0*/  LDL.LU R12, [R1+0x30c] ;  /* 0x00030c00010c7983 */ /* 0x000ea80000300800 */
[----:B------:R-:W2:Y:S04]  /*5d3c0*/  LDL.LU.64 R14, [R1+0x648] ;  /* 0x00064800010e7983 */ /* 0x000ea80000300a00 */
[----:B-----5:R5:W-:Y:S04]  /*5d3d0*/  @P4 STG.E.U8 desc[UR20][R10.64], R2 ;  /* 0x000000020a004986 */ /* 0x020be8000c101114 */
[----:B-----5:R-:W5:Y:S01]  /*5d3e0*/  LDL.LU.64 R10, [R1+0x640] ;  /* 0x00064000010a7983 */ /* 0x020f620000300a00 */
[----:B----4-:R-:W-:-:S05]  /*5d3f0*/  F2FP.SATFINITE.E5M2.F32.PACK_AB_MERGE_C R0, R16, R0, RZ ;  /* 0x000000001000723e */ /* 0x010fca00048060ff */
[----:B------:R4:W-:Y:S04]  /*5d400*/  @P6 STG.E.U8 desc[UR20][R4.64], R0 ;  /* 0x0000000004006986 */ /* 0x0009e8000c101114 */
[----:B----4-:R-:W4:Y:S01]  /*5d410*/  LDL.LU.64 R4, [R1+0x1808] ;  /* 0x0018080001047983 */ /* 0x010f220000300a00 */
[----:B-1----:R-:W-:Y:S01]  /*5d420*/  ISETP.LT.AND P5, PT, R77, UR9, !P5 ;  /* 0x000000094d007c0c */ /* 0x002fe2000efa1270 */
[----:B------:R-:W1:Y:S01]  /*5d430*/  LDCU UR9, c[0x0][0x398] ;  /* 0x00007300ff0977ac */ /* 0x000e620008000800 */
[----:B--2---:R-:W-:Y:S02]  /*5d440*/  ISETP.GE.AND P4, PT, R13, UR5, PT ;  /* 0x000000050d007c0c */ /* 0x004fe4000bf86270 */
[----:B------:R-:W-:Y:S01]  /*5d450*/  PRMT R0, R0, 0x9910, RZ ;  /* 0x0000991000007816 */ /* 0x000fe200000000ff */
[----:B------:R-:W2:Y:S01]  /*5d460*/  LDCU UR5, c[0x0][0x39c] ;  /* 0x00007380ff0577ac */ /* 0x000ea20008000800 */
[----:B---3--:R-:W-:-:S02]  /*5d470*/  ISETP.LT.AND P6, PT, R81, UR10, !P4 ;  /* 0x0000000a51007c0c */ /* 0x008fc4000e7c1270 */
[----:B----4-:R-:W-:Y:S01]  /*5d480*/  F2FP.SATFINITE.E5M2.F32.PACK_AB_MERGE_C R4, R5, R4, RZ ;  /* 0x000000040504723e */ /* 0x010fe200048060ff */
[----:B------:R-:W3:Y:S04]  /*5d490*/  LDCU UR10, c[0x0][0x398] ;  /* 0x00007300ff0a77ac */ /* 0x000ee80008000800 */
[----:B------:R4:W-:Y:S04]  /*5d4a0*/  @P5 STG.E.U8 desc[UR20][R6.64], R4 ;  /* 0x0000000406005986 */ /* 0x0009e8000c101114 */
[----:B----4-:R-:W4:Y:S04]  /*5d4b0*/  LDL.LU.64 R6, [R1+0x1800] ;  /* 0x0018000001067983 */ /* 0x010f280000300a00 */
[----:B------:R-:W2:Y:S01]  /*5d4c0*/  LDL.LU R13, [R1+0x1608] ;  /* 0x00160800010d7983 */ /* 0x000ea20000300800 */
[----:B------:R-:W-:-:S02]  /*5d4d0*/  SHF.R.S32.HI R0, RZ, 0x8, R0 ;  /* 0x00000008ff007819 */ /* 0x000fc40000011400 */
[----:B------:R-:W-:Y:S02]  /*5d4e0*/  PRMT R2, R4, 0x9910, RZ ;  /* 0x0000991004027816 */ /* 0x000fe400000000ff */
[----:B------:R-:W2:Y:S01]  /*5d4f0*/  LDL.LU.64 R4, [R1+0x638] ;  /* 0x0006380001047983 */ /* 0x000ea20000300a00 */
[----:B0-----:R-:W-:Y:S01]  /*5d500*/  ISETP.GE.AND P5, PT, R3, UR4, PT ;  /* 0x0000000403007c0c */ /* 0x001fe2000bfa6270 */
[----:B------:R-:W0:Y:S01]  /*5d510*/  LDCU UR4, c[0x0][0x39c] ;  /* 0x00007380ff0477ac */ /* 0x000e220008000800 */
[----:B------:R-:W-:Y:S02]  /*5d520*/  ISETP.LT.AND P4, PT, R77, UR6, !P4 ;  /* 0x000000064d007c0c */ /* 0x000fe4000e781270 */
[----:B------:R-:W-:Y:S01]  /*5d530*/  SHF.R.S32.HI R2, RZ, 0x8, R2 ;  /* 0x00000008ff027819 */ /* 0x000fe20000011402 */
[----:B------:R-:W0:Y:S01]  /*5d540*/  LDCU UR6, c[0x0][0x398] ;  /* 0x00007300ff0677ac */ /* 0x000e220008000800 */
[----:B----4-:R4:W-:Y:S04]  /*5d550*/  @P6 STG.E.U8 desc[UR20][R6.64], R0 ;  /* 0x0000000006006986 */ /* 0x0109e8000c101114 */
[----:B----4-:R-:W4:Y:S01]  /*5d560*/  LDL.LU.64 R6, [R1+0x17f8] ;  /* 0x0017f80001067983 */ /* 0x010f220000300a00 */
[----:B------:R-:W-:Y:S01]  /*5d570*/  ISETP.LT.AND P6, PT, R81, UR7, !P5 ;  /* 0x0000000751007c0c */ /* 0x000fe2000efc1270 */
[----:B------:R-:W0:Y:S01]  /*5d580*/  LDCU UR7, c[0x0][0x398] ;  /* 0x00007300ff0777ac */ /* 0x000e220008000800 */
[----:B------:R-:W-:-:S02]  /*5d590*/  F2FP.SATFINITE.E5M2.F32.PACK_AB_MERGE_C R0, R12, R17, RZ ;  /* 0x000000110c00723e */ /* 0x000fc400048060ff */
[----:B------:R0:W-:Y:S01]  /*5d5a0*/  @P4 STG.E.U8 desc[UR20][R14.64], R2 ;  /* 0x000000020e004986 */ /* 0x0001e2000c101114 */
[----:B--2---:R-:W-:Y:S01]  /*5d5b0*/  ISETP.GE.AND P4, PT, R13, UR5, PT ;  /* 0x000000050d007c0c */ /* 0x004fe2000bf86270 */
[----:B------:R-:W2:Y:S01]  /*5d5c0*/  LDCU UR5, c[0x0][0x39c] ;  /* 0x00007380ff0577ac */ /* 0x000ea20008000800 */
[----:B-1----:R-:W-:Y:S01]  /*5d5d0*/  ISETP.LT.AND P5, PT, R77, UR9, !P5 ;  /* 0x000000094d007c0c */ /* 0x002fe2000efa1270 */
[----:B------:R-:W2:Y:S01]  /*5d5e0*/  LDL.LU R3, [R1+0x1350] ;  /* 0x0013500001037983 */ /* 0x000ea20000300800 */
[----:B------:R-:W1:Y:S03]  /*5d5f0*/  LDCU UR9, c[0x0][0x398] ;  /* 0x00007300ff0977ac */ /* 0x000e660008000800 */
[----:B------:R-:W2:Y:S04]  /*5d600*/  LDL.LU R12, [R1+0x310] ;  /* 0x00031000010c7983 */ /* 0x000ea80000300800 */
[----:B-----5:R5:W-:Y:S01]  /*5d610*/  @P6 STG.E.U8 desc[UR20][R10.64], R0 ;  /* 0x000000000a006986 */ /* 0x020be2000c101114 */
[----:B---3--:R-:W-:Y:S01]  /*5d620*/  ISETP.LT.AND P6, PT, R81, UR10, !P4 ;  /* 0x0000000a51007c0c */ /* 0x008fe2000e7c1270 */
[----:B------:R-:W3:Y:S02]  /*5d630*/  LDCU UR10, c[0x0][0x398] ;  /* 0x00007300ff0a77ac */ /* 0x000ee40008000800 */
[----:B0-----:R-:W2:Y:S04]  /*5d640*/  LDL.LU.64 R14, [R1+0x628] ;  /* 0x00062800010e7983 */ /* 0x001ea80000300a00 */
[----:B------:R-:W2:Y:S01]  /*5d650*/  LDL.LU.64 R16, [R1+0x620] ;  /* 0x0006200001107983 */ /* 0x000ea20000300a00 */
[----:B-----5:R-:W-:-:S03]  /*5d660*/  PRMT R0, R0, 0x9910, RZ ;  /* 0x0000991000007816 */ /* 0x020fc600000000ff */
[----:B------:R-:W5:Y:S01]  /*5d670*/  LDL.LU.64 R10, [R1+0x618] ;  /* 0x00061800010a7983 */ /* 0x000f620000300a00 */
[----:B------:R-:W-:Y:S02]  /*5d680*/  SHF.R.S32.HI R0, RZ, 0x8, R0 ;  /* 0x00000008ff007819 */ /* 0x000fe40000011400 */
[----:B----4-:R-:W-:-:S04]  /*5d690*/  F2FP.SATFINITE.E5M2.F32.PACK_AB_MERGE_C R6, R7, R6, RZ ;  /* 0x000000060706723e */ /* 0x010fc800048060ff */
[----:B------:R-:W-:Y:S01]  /*5d6a0*/  PRMT R2, R6, 0x9910, RZ ;  /* 0x0000991006027816 */ /* 0x000fe200000000ff */
[----:B------:R0:W-:Y:S04]  /*5d6b0*/  @P5 STG.E.U8 desc[UR20][R4.64], R6 ;  /* 0x0000000604005986 */ /* 0x0001e8000c101114 */
[----:B------:R4:W-:Y:S04]  /*5d6c0*/  @P6 STG.E.U8 desc[UR20][R8.64], R0 ;  /* 0x0000000008006986 */ /* 0x0009e8000c101114 */
[----:B0-----:R-:W3:Y:S04]  /*5d6d0*/  LDL.LU R5, [R1+0x1354] ;  /* 0x0013540001057983 */ /* 0x001ee80000300800 */
[----:B------:R-:W3:Y:S04]  /*5d6e0*/  LDL.LU.64 R6, [R1+0x610] ;  /* 0x0006100001067983 */ /* 0x000ee80000300a00 */
[----:B----4-:R-:W4:Y:S04]  /*5d6f0*/  LDL.LU.64 R8, [R1+0x17f0] ;  /* 0x0017f00001087983 */ /* 0x010f280000300a00 */
[----:B------:R-:W3:Y:S01]  /*5d700*/  LDL.LU R0, [R1+0x314] ;  /* 0x0003140001007983 */ /* 0x000ee20000300800 */
[----:B--2---:R-:W-:Y:S01]  /*5d710*/  ISETP.GE.AND P5, PT, R3, UR4, PT ;  /* 0x0000000403007c0c */ /* 0x004fe2000bfa6270 */
[----:B------:R-:W0:Y:S01]  /*5d720*/  LDCU UR4, c[0x0][0x39c] ;  /* 0x00007380ff0477ac */ /* 0x000e220008000800 */
[----:B------:R-:W-:Y:S01]  /*5d730*/  ISETP.LT.AND P4, PT, R77, UR6, !P4 ;  /* 0x000000064d007c0c */ /* 0x000fe2000e781270 */
[----:B------:R-:W0:Y:S01]  /*5d740*/  LDL.LU R4, [R1+0x1348] ;  /* 0x0013480001047983 */ /* 0x000e220000300800 */
[----:B------:R-:W-:Y:S01]  /*5d750*/  ISETP.LT.AND P6, PT, R81, UR7, !P5 ;  /* 0x0000000751007c0c */ /* 0x000fe2000efc1270 */
[----:B------:R-:W2:Y:S01]  /*5d760*/  LDCU UR6, c[0x0][0x398] ;  /* 0x00007300ff0677ac */ /* 0x000ea20008000800 */
[----:B-1----:R-:W-:Y:S01]  /*5d770*/  ISETP.LT.AND P5, PT, R77, UR9, !P5 ;  /* 0x000000094d007c0c */ /* 0x002fe2000efa1270 */
[----:B------:R-:W2:Y:S01]  /*5d780*/  LDL.LU R3, [R1+0x318] ;  /* 0x0003180001037983 */ /* 0x000ea20000300800 */
[----:B------:R-:W-:Y:S01]  /*5d790*/  SHF.R.S32.HI R2, RZ, 0x8, R2 ;  /* 0x00000008ff027819 */ /* 0x000fe20000011402 */
[----:B------:R-:W1:Y:S02]  /*5d7a0*/  LDCU UR7, c[0x0][0x398] ;  /* 0x00007300ff0777ac */ /* 0x000e640008000800 */
[----:B------:R-:W2:Y:S01]  /*5d7b0*/  LDL.LU R13, [R1+0x31c] ;  /* 0x00031c00010d7983 */ /* 0x000ea20000300800 */
[----:B------:R-:W0:Y:S03]  /*5d7c0*/  LDCU UR9, c[0x0][0x398] ;  /* 0x00007300ff0977ac */ /* 0x000e260008000800 */
[----:B------:R0:W-:Y:S01]  /*5d7d0*/  @P4 STG.E.U8 desc[UR20][R14.64], R2 ;  /* 0x000000020e004986 */ /* 0x0001e2000c101114 */
[----:B----4-:R-:W-:-:S02]  /*5d7e0*/  F2FP.SATFINITE.E5M2.F32.PACK_AB_MERGE_C R8, R9, R8, RZ ;  /* 0x000000080908723e */ /* 0x010fc400048060ff */
[----:B---3--:R-:W-:Y:S02]  /*5d7f0*/  F2FP.SATFINITE.E5M2.F32.PACK_AB_MERGE_C R0, R0, R12, RZ ;  /* 0x0000000c0000723e */ /* 0x008fe400048060ff */
[----:B------:R-:W3:Y:S04]  /*5d800*/  LDL.LU R12, [R1+0x17e8] ;  /* 0x0017e800010c7983 */ /* 0x000ee80000300800 */
[----:B0-----:R-:W4:Y:S04]  /*5d810*/  LDL.LU.64 R14, [R1+0x600] ;  /* 0x00060000010e7983 */ /* 0x001f280000300a00 */
[----:B------:R0:W-:Y:S04]  /*5d820*/  @P6 STG.E.U8 desc[UR20][R16.64], R0 ;  /* 0x0000000010006986 */ /* 0x0001e8000c101114 */
[----:B-----5:R5:W-:Y:S04]  /*5d830*/  @P5 STG.E.U8 desc[UR20][R10.64], R8 ;  /* 0x000000080a005986 */ /* 0x020be8000c101114 */
[----:B0-----:R-:W3:Y:S04]  /*5d840*/  LDL.LU.64 R16, [R1+0x5f8] ;  /* 0x0005f80001107983 */ /* 0x001ee80000300a00 */
[----:B-----5:R-:W5:Y:S01]  /*5d850*/  LDL.LU.64 R10, [R1+0x17e0] ;  /* 0x0017e000010a7983 */ /* 0x020f620000300a00 */
[----:B------:R-:W-:Y:S01]  /*5d860*/  ISETP.GE.AND P4, PT, R5, UR5, PT ;  /* 0x0000000505007c0c */ /* 0x000fe2000bf86270 */
[----:B------:R-:W0:Y:S03]  /*5d870*/  LDCU UR5, c[0x0][0x39c] ;  /* 0x00007380ff0577ac */ /* 0x000e260008000800 */
[----:B------:R-:W-:Y:S01]  /*5d880*/  ISETP.LT.AND P6, PT, R81, UR10, !P4 ;  /* 0x0000000a51007c0c */ /* 0x000fe2000e7c1270 */
[----:B------:R-:W0:Y:S01]  /*5d890*/  LDCU UR10, c[0x0][0x398] ;  /* 0x00007300ff0a77ac */ /* 0x000e220008000800 */
[----:B--2---:R-:W-:-:S02]  /*5d8a0*/  ISETP.LT.AND P4, PT, R77, UR6, !P4 ;  /* 0x000000064d007c0c */ /* 0x004fc4000e781270 */
[----:B------:R-:W-:Y:S01]  /*5d8b0*/  PRMT R0, R0, 0x9910, RZ ;  /* 0x0000991000007816 */ /* 0x000fe200000000ff */
[----:B------:R-:W2:Y:S01]  /*5d8c0*/  LDCU UR6, c[0x0][0x398] ;  /* 0x00007300ff0677ac */ /* 0x000ea20008000800 */
[----:B------:R-:W-:Y:S02]  /*5d8d0*/  ISETP.GE.AND P5, PT, R4, UR4, PT ;  /* 0x0000000404007c0c */ /* 0x000fe4000bfa6270 */
[----:B------:R-:W0:Y:S01]  /*5d8e0*/  LDL.LU R4, [R1+0x134c] ;  /* 0x00134c0001047983 */ /* 0x000e220000300800 */
[----:B------:R-:W-:Y:S01]  /*5d8f0*/  PRMT R2, R8, 0x9910, RZ ;  /* 0x0000991008027816 */ /* 0x000fe200000000ff */
[----:B------:R-:W0:Y:S01]  /*5d900*/  LDCU UR4, c[0x0][0x39c] ;  /* 0x00007380ff0477ac */ /* 0x000e220008000800 */
[----:B------:R-:W-:Y:S01]  /*5d910*/  SHF.R.S32.HI R0, RZ, 0x8, R0 ;  /* 0x00000008ff007819 */ /* 0x000fe20000011400 */
[----:B------:R-:W2:Y:S01]  /*5d920*/  LDL.LU.64 R8, [R1+0x5f0] ;  /* 0x0005f00001087983 */ /* 0x000ea20000300a00 */
[----:B------:R-:W-:-:S03]  /*5d930*/  SHF.R.S32.HI R2, RZ, 0x8, R2 ;  /* 0x00000008ff027819 */ /* 0x000fc60000011402 */
[----:B------:R1:W-:Y:S04]  /*5d940*/  @P6 STG.E.U8 desc[UR20][R6.64], R0 ;  /* 0x0000000006006986 */ /* 0x0003e8000c101114 */
[----:B-1----:R-:W2:Y:S01]  /*5d950*/  LDL.LU.64 R6, [R1+0x5e8] ;  /* 0x0005e80001067983 */ /* 0x002ea20000300a00 */
[----:B------:R-:W-:-:S03]  /*5d960*/  F2FP.SATFINITE.E5M2.F32.PACK_AB_MERGE_C R0, R13, R3, RZ ;  /* 0x000000030d00723e */ /* 0x000fc600048060ff */
[----:B------:R-:W2:Y:S04]  /*5d970*/  LDL.LU R3, [R1+0x1684] ;  /* 0x0016840001037983 */ /* 0x000ea80000300800 */
[----:B------:R-:W2:Y:S04]  /*5d980*/  LDL.LU R13, [R1+0x320] ;  /* 0x00032000010d7983 */ /* 0x000ea80000300800 */
[----:B-----5:R1:W-:Y:S04]  /*5d990*/  @P4 STG.E.U8 desc[UR20][R10.64], R2 ;  /* 0x000000020a004986 */ /* 0x0203e8000c101114 */
[----:B-1----:R-:W5:Y:S01]  /*5d9a0*/  LDL.LU.64 R10, [R1+0x17d8] ;  /* 0x0017d800010a7983 */ /* 0x002f620000300a00 */
[----:B------:R-:W-:Y:S01]  /*5d9b0*/  ISETP.LT.AND P6, PT, R81, UR7, !P5 ;  /* 0x0000000751007c0c */ /* 0x000fe2000efc1270 */
[----:B------:R-:W1:Y:S01]  /*5d9c0*/  LDCU UR7, c[0x0][0x398] ;  /* 0x00007300ff0777ac */ /* 0x000e620008000800 */
[----:B0-----:R-:W-:-:S02]  /*5d9d0*/  ISETP.GE.AND P4, PT, R4, UR5, PT ;  /* 0x0000000504007c0c */ /* 0x001fc4000bf86270 */
[----:B------:R-:W-:Y:S01]  /*5d9e0*/  ISETP.LT.AND P5, PT, R77, UR9, !P5 ;  /* 0x000000094d007c0c */ /* 0x000fe2000efa1270 */
[----:B------:R-:W2:Y:S01]  /*5d9f0*/  LDL.LU.64 R4, [R1+0x5e0] ;  /* 0x0005e00001047983 */ /* 0x000ea20000300a00 */
[----:B------:R-:W0:Y:S01]  /*5da00*/  LDCU UR9, c[0x0][0x398] ;  /* 0x00007300ff0977ac */ /* 0x000e220008000800 */
[----:B------:R-:W0:Y:S06]  /*5da10*/  LDCU UR5, c[0x0][0x39c] ;  /* 0x00007380ff0577ac */ /* 0x000e2c0008000800 */
[----:B----4-:R4:W-:Y:S01]  /*5da20*/  @P6 STG.E.U8 desc[UR20][R14.64], R0 ;  /* 0x000000000e006986 */ /* 0x0109e2000c101114 */
[----:B------:R-:W-:Y:S01]  /*5da30*/  ISETP.LT.AND P6, PT, R81, UR10, !P4 ;  /* 0x0000000a51007c0c */ /* 0x000fe2000e7c1270 */
[----:B------:R-:W0:Y:S01]  /*5da40*/  LDCU UR10, c[0x0][0x398] ;  /* 0x00007300ff0a77ac */ /* 0x000e220008000800 */
[----:B----4-:R-:W-:Y:S01]  /*5da50*/  PRMT R0, R0, 0x9910, RZ ;  /* 0x0000991000007816 */ /* 0x010fe200000000ff */
[----:B------:R-:W4:Y:S03]  /*5da60*/  LDL.LU.64 R14, [R1+0x5d8] ;  /* 0x0005d800010e7983 */ /* 0x000f260000300a00 */
[----:B------:R-:W-:-:S02]  /*5da70*/  SHF.R.S32.HI R0, RZ, 0x8, R0 ;  /* 0x00000008ff007819 */ /* 0x000fc40000011400 */
[----:B-----5:R-:W-:-:S05]  /*5da80*/  F2FP.SATFINITE.E5M2.F32.PACK_AB_MERGE_C R10, R11, R10, RZ ;  /* 0x0000000a0b0a723e */ /* 0x020fca00048060ff */
[----:B---3--:R3:W-:Y:S04]  /*5da90*/  @P5 STG.E.U8 desc[UR20][R16.64], R10 ;  /* 0x0000000a10005986 */ /* 0x0087e8000c101114 */
[----:B--2---:R2:W-:Y:S04]  /*5daa0*/  @P6 STG.E.U8 desc[UR20][R8.64], R0 ;  /* 0x0000000008006986 */ /* 0x0045e8000c101114 */
[----:B---3--:R-:W3:Y:S04]  /*5dab0*/  LDL.LU.64 R16, [R1+0x17d0] ;  /* 0x0017d00001107983 */ /* 0x008ee80000300a00 */
[----:B--2---:R-:W2:Y:S01]  /*5dac0*/  LDL.LU R0, [R1+0x324] ;  /* 0x0003240001007983 */ /* 0x004ea20000300800 */
[----:B------:R-:W-:Y:S01]  /*5dad0*/  ISETP.GE.AND P5, PT, R3, UR4, PT ;  /* 0x0000000403007c0c */ /* 0x000fe2000bfa6270 */
[----:B------:R-:W5:Y:S02]  /*5dae0*/  LDCU UR4, c[0x0][0x39c] ;  /* 0x00007380ff0477ac */ /* 0x000f640008000800 */
[----:B------:R-:W5:Y:S01]  /*5daf0*/  LDL.LU R8, [R1+0x168c] ;  /* 0x00168c0001087983 */ /* 0x000f620000300800 */
[----:B------:R-:W-:-:S03]  /*5db00*/  PRMT R2, R10, 0x9910, RZ ;  /* 0x000099100a027816 */ /* 0x000fc600000000ff */
[----:B------:R-:W3:Y:S04]  /*5db10*/  LDL.LU R9, [R1+0x328] ;  /* 0x0003280001097983 */ /* 0x000ee80000300800 */
[----:B------:R-:W3:Y:S04]  /*5db20*/  LDL.LU R3, [R1+0x32c] ;  /* 0x00032c0001037983 */ /* 0x000ee80000300800 */
[----:B------:R-:W3:Y:S01]  /*5db30*/  LDL.LU.64 R10, [R1+0x5c8] ;  /* 0x0005c800010a7983 */ /* 0x000ee20000300a00 */
[----:B------:R-:W-:Y:S01]  /*5db40*/  ISETP.LT.AND P4, PT, R77, UR6, !P4 ;  /* 0x000000064d007c0c */ /* 0x000fe2000e781270 */
[----:B------:R-:W0:Y:S01]  /*5db50*/  LDCU UR6, c[0x0][0x398] ;  /* 0x00007300ff0677ac */ /* 0x000e220008000800 */
[----:B--2---:R-:W-:-:S02]  /*5db60*/  F2FP.SATFINITE.E5M2.F32.PACK_AB_MERGE_C R0, R0, R13, RZ ;  /* 0x0000000d0000723e */ /* 0x004fc400048060ff */
[----:B------:R-:W2:Y:S01]  /*5db70*/  LDL.LU R13, [R1+0x17c8] ;  /* 0x0017c800010d7983 */ /* 0x000ea20000300800 */
[----:B------:R-:W-:Y:S02]  /*5db80*/  SHF.R.S32.HI R2, RZ, 0x8, R2 ;  /* 0x00000008ff027819 */ /* 0x000fe40000011402 */
[----:B-1----:R-:W-:Y:S01]  /*5db90*/  ISETP.LT.AND P6, PT, R81, UR7, !P5 ;  /* 0x0000000751007c0c */ /* 0x002fe2000efc1270 */
[----:B------:R-:W1:Y:S05]  /*5dba0*/  LDCU UR7, c[0x0][0x398] ;  /* 0x00007300ff0777ac */ /* 0x000e6a0008000800 */
[----:B------:R3:W-:Y:S01]  /*5dbb0*/  @P4 STG.E.U8 desc[UR20][R6.64], R2 ;  /* 0x0000000206004986 */ /* 0x0007e2000c101114 */
[----:B0-----:R-:W-:Y:S01]  /*5dbc0*/  ISETP.LT.AND P5, PT, R77, UR9, !P5 ;  /* 0x000000094d007c0c */ /* 0x001fe2000efa1270 */
[----:B------:R-:W0:Y:S02]  /*5dbd0*/  LDCU UR9, c[0x0][0x398] ;  /* 0x00007300ff0977ac */ /* 0x000e240008000800 */
[----:B---3--:R-:W3:Y:S04]  /*5dbe0*/  LDL.LU R2, [R1+0x1688] ;  /* 0x0016880001027983 */ /* 0x008ee80000300800 */
[----:B------:R-:W5:Y:S04]  /*5dbf0*/  LDL.LU.64 R6, [R1+0x5c0] ;  /* 0x0005c00001067983 */ /* 0x000f680000300a00 */
[----:B------:R0:W-:Y:S04]  /*5dc00*/  @P6 STG.E.U8 desc[UR20][R4.64], R0 ;  /* 0x0000000004006986 */ /* 0x0001e8000c101114 */
[----:B0-----:R-:W5:Y:S01]  /*5dc10*/  LDL.LU.64 R4, [R1+0x5b8] ;  /* 0x0005b80001047983 */ /* 0x001f620000300a00 */
[----:B--2---:R-:W-:-:S05]  /*5dc20*/  F2FP.SATFINITE.E5M2.F32.PACK_AB_MERGE_C R12, R13, R12, RZ ;  /* 0x0000000c0d0c723e */ /* 0x004fca00048060ff */
[----:B----4-:R0:W-:Y:S04]  /*5dc30*/  @P5 STG.E.U8 desc[UR20][R14.64], R12 ;  /* 0x0000000c0e005986 */ /* 0x0101e8000c101114 */
[----:B0-----:R-:W2:Y:S01]  /*5dc40*/  LDL.LU.64 R14, [R1+0x17c0] ;  /* 0x0017c000010e7983 */ /* 0x001ea20000300a00 */
[----:B---3--:R-:W-:Y:S01]  /*5dc50*/  ISETP.GE.AND P4, PT, R2, UR5, PT ;  /* 0x0000000502007c0c */ /* 0x008fe2000bf86270 */
[----:B------:R-:W0:Y:S01]  /*5dc60*/  LDCU UR5, c[0x0][0x39c] ;  /* 0x00007380ff0577ac */ /* 0x000e220008000800 */
[----:B-----5:R-:W-:Y:S02]  /*5dc70*/  ISETP.GE.AND P5, PT, R8, UR4, PT ;  /* 0x0000000408007c0c */ /* 0x020fe4000bfa6270 */
[----:B------:R-:W-:Y:S01]  /*5dc80*/  ISETP.LT.AND P6, PT, R81, UR10, !P4 ;  /* 0x0000000a51007c0c */ /* 0x000fe2000e7c1270 */
[----:B------:R-:W0:Y:S01]  /*5dc90*/  LDL.LU R8, [R1+0x1694] ;  /* 0x0016940001087983 */ /* 0x000e220000300800 */
[----:B------:R-:W-:Y:S01]  /*5dca0*/  PRMT R0, R0, 0x9910, RZ ;  /* 0x0000991000007816 */ /* 0x000fe200000000ff */
[----:B------:R-:W3:Y:S03]  /*5dcb0*/  LDCU UR10, c[0x0][0x398] ;  /* 0x00007300ff0a77ac */ /* 0x000ee60008000800 */
[----:B------:R-:W-:Y:S01]  /*5dcc0*/  SHF.R.S32.HI R0, RZ, 0x8, R0 ;  /* 0x00000008ff007819 */ /* 0x000fe20000011400 */
[----:B------:R-:W4:Y:S01]  /*5dcd0*/  LDCU UR4, c[0x0][0x39c] ;  /* 0x00007380ff0477ac */ /* 0x000f220008000800 */
[----:B------:R-:W-:-:S02]  /*5dce0*/  ISETP.LT.AND P4, PT, R77, UR6, !P4 ;  /* 0x000000064d007c0c */ /* 0x000fc4000e781270 */
[----:B------:R-:W-:Y:S01]  /*5dcf0*/  PRMT R2, R12, 0x9910, RZ ;  /* 0x000099100c027816 */ /* 0x000fe200000000ff */
[----:B------:R-:W5:Y:S02]  /*5dd00*/  LDCU UR6, c[0x0][0x398] ;  /* 0x00007300ff0677ac */ /* 0x000f640008000800 */
[----:B--2---:R2:W-:Y:S04]  /*5dd10*/  @P6 STG.E.U8 desc[UR20][R14.64], R0 ;  /* 0x000000000e006986 */ /* 0x0045e8000c101114 */
[----:B--2---:R-:W2:Y:S01]  /*5dd20*/  LDL.LU.64 R14, [R1+0x17b8] ;  /* 0x0017b800010e7983 */ /* 0x004ea20000300a00 */
[----:B------:R-:W-:-:S03]  /*5dd30*/  F2FP.SATFINITE.E5M2.F32.PACK_AB_MERGE_C R0, R3, R9, RZ ;  /* 0x000000090300723e */ /* 0x000fc600048060ff */
[----:B------:R-:W4:Y:S01]  /*5dd40*/  LDL.LU R3, [R1+0x1360] ;  /* 0x0013600001037983 */ /* 0x000f220000300800 */
[----:B-1----:R-:W-:Y:S01]  /*5dd50*/  ISETP.LT.AND P6, PT, R81, UR7, !P5 ;  /* 0x0000000751007c0c */ /* 0x002fe2000efc1270 */
[----:B------:R-:W1:Y:S01]  /*5dd60*/  LDCU UR7, c[0x0][0x398] ;  /* 0x00007300ff0777ac */ /* 0x000e620008000800 */
[----:B------:R-:W-:Y:S01]  /*5dd70*/  SHF.R.S32.HI R2, RZ, 0x8, R2 ;  /* 0x00000008ff027819 */ /* 0x000fe20000011402 */
[----:B------:R-:W4:Y:S04]  /*5dd80*/  LDL.LU R13, [R1+0x334] ;  /* 0x00033400010d7983 */ /* 0x000f280000300800 */
[----:B------:R1:W-:Y:S01]  /*5dd90*/  @P4 STG.E.U8 desc[UR20][R10.64], R2 ;  /* 0x000000020a004986 */ /* 0x0003e2000c101114 */
[----:B0-----:R-:W-:Y:S01]  /*5dda0*/  ISETP.GE.AND P4, PT, R8, UR5, PT ;  /* 0x0000000508007c0c */ /* 0x001fe2000bf86270 */
[----:B------:R-:W0:Y:S01]  /*5ddb0*/  LDCU UR5, c[0x0][0x39c] ;  /* 0x00007380ff0577ac */ /* 0x000e220008000800 */
[----:B------:R-:W-:-:S03]  /*5ddc0*/  ISETP.LT.AND P5, PT, R77, UR9, !P5 ;  /* 0x000000094d007c0c */ /* 0x000fc6000efa1270 */
[----:B------:R5:W-:Y:S01]  /*5ddd0*/  @P6 STG.E.U8 desc[UR20][R6.64], R0 ;  /* 0x0000000006006986 */ /* 0x000be2000c101114 */
[----:B---3--:R-:W-:Y:S01]  /*5dde0*/  ISETP.LT.AND P6, PT, R81, UR10, !P4 ;  /* 0x0000000a51007c0c */ /* 0x008fe2000e7c1270 */
[----:B------:R-:W3:Y:S02]  /*5ddf0*/  LDCU UR9, c[0x0][0x398] ;  /* 0x00007300ff0977ac */ /* 0x000ee40008000800 */
[----:B-1----:R-:W3:Y:S01]  /*5de00*/  LDL.LU.64 R10, [R1+0x5a0] ;  /* 0x0005a000010a7983 */ /* 0x002ee20000300a00 */
[----:B------:R-:W1:Y:S01]  /*5de10*/  LDCU UR10, c[0x0][0x398] ;  /* 0x00007300ff0a77ac */ /* 0x000e620008000800 */
[----:B-----5:R-:W-:Y:S02]  /*5de20*/  PRMT R0, R0, 0x9910, RZ ;  /* 0x0000991000007816 */ /* 0x020fe400000000ff */
[----:B------:R-:W5:Y:S02]  /*5de30*/  LDL.LU.64 R6, [R1+0x598] ;  /* 0x0005980001067983 */ /* 0x000f640000300a00 */
[----:B------:R-:W-:-:S02]  /*5de40*/  SHF.R.S32.HI R0, RZ, 0x8, R0 ;  /* 0x00000008ff007819 */ /* 0x000fc40000011400 */
[----:B------:R-:W0:Y:S01]  /*5de50*/  LDL.LU R12, [R1+0x1358] ;  /* 0x00135800010c7983 */ /* 0x000e220000300800 */
[----:B--2---:R-:W-:-:S04]  /*5de60*/  F2FP.SATFINITE.E5M2.F32.PACK_AB_MERGE_C R14, R15, R14, RZ ;  /* 0x0000000e0f0e723e */ /* 0x004fc800048060ff */
[----:B------:R-:W-:Y:S01]  /*5de70*/  PRMT R2, R14, 0x9910, RZ ;  /* 0x000099100e027816 */ /* 0x000fe200000000ff */
[----:B------:R2:W-:Y:S04]  /*5de80*/  @P5 STG.E.U8 desc[UR20][R4.64], R14 ;  /* 0x0000000e04005986 */ /* 0x0005e8000c101114 */
[----:B------:R1:W-:Y:S04]  /*5de90*/  @P6 STG.E.U8 desc[UR20][R16.64], R0 ;  /* 0x0000000010006986 */ /* 0x0003e8000c101114 */
[----:B--2---:R-:W2:Y:S04]  /*5dea0*/  LDL.LU.64 R14, [R1+0x5a8] ;  /* 0x0005a800010e7983 */ /* 0x004ea80000300a00 */
[----:B-1----:R-:W5:Y:S04]  /*5deb0*/  LDL.LU.64 R16, [R1+0x17b0] ;  /* 0x0017b00001107983 */ /* 0x002f680000300a00 */
[----:B------:R-:W5:Y:S04]  /*5dec0*/  LDL.LU R0, [R1+0x330] ;  /* 0x0003300001007983 */ /* 0x000f680000300800 */
[----:B------:R-:W5:Y:S01]  /*5ded0*/  LDL.LU R5, [R1+0x135c] ;  /* 0x00135c0001057983 */ /* 0x000f620000300800 */
[----:B----4-:R-:W-:Y:S01]  /*5dee0*/  ISETP.GE.AND P5, PT, R3, UR4, PT ;  /* 0x0000000403007c0c */ /* 0x010fe2000bfa6270 */
[----:B------:R-:W1:Y:S02]  /*5def0*/  LDCU UR4, c[0x0][0x39c] ;  /* 0x00007380ff0477ac */ /* 0x000e640008000800 */
[----:B------:R-:W4:Y:S04]  /*5df00*/  LDL.LU R4, [R1+0x338] ;  /* 0x0003380001047983 */ /* 0x000f280000300800 */
[----:B------:R-:W4:Y:S01]  /*5df10*/  LDL.LU R3, [R1+0x33c] ;  /* 0x00033c0001037983 */ /* 0x000f220000300800 */
[----:B------:R-:W-:Y:S01]  /*5df20*/  ISETP.LT.AND P4, PT, R77, UR6, !P4 ;  /* 0x000000064d007c0c */ /* 0x000fe2000e781270 */
[----:B------:R-:W0:Y:S01]  /*5df30*/  LDCU UR6, c[0x0][0x398] ;  /* 0x00007300ff0677ac */ /* 0x000e220008000800 */
[----:B------:R-:W-:Y:S01]  /*5df40*/  ISETP.LT.AND P6, PT, R81, UR7, !P5 ;  /* 0x0000000751007c0c */ /* 0x000fe2000efc1270 */
[----:B------:R-:W4:Y:S01]  /*5df50*/  LDL.LU.64 R8, [R1+0x588] ;  /* 0x0005880001087983 */ /* 0x000f220000300a00 */
[----:B------:R-:W-:Y:S01]  /*5df60*/  SHF.R.S32.HI R2, RZ, 0x8, R2 ;  /* 0x00000008ff027819 */ /* 0x000fe20000011402 */
[----:B------:R-:W0:Y:S01]  /*5df70*/  LDCU UR7, c[0x0][0x398] ;  /* 0x00007300ff0777ac */ /* 0x000e220008000800 */
[----:B---3--:R-:W-:Y:S01]  /*5df80*/  ISETP.LT.AND P5, PT, R77, UR9, !P5 ;  /* 0x000000094d007c0c */ /* 0x008fe2000efa1270 */
[----:B------:R-:W3:Y:S06]  /*5df90*/  LDCU UR9, c[0x0][0x398] ;  /* 0x00007300ff0977ac */ /* 0x000eec0008000800 */
[----:B--2---:R2:W-:Y:S01]  /*5dfa0*/  @P4 STG.E.U8 desc[UR20][R14.64], R2 ;  /* 0x000000020e004986 */ /* 0x0045e2000c101114 */
[----:B0-----:R-:W-:Y:S01]  /*5dfb0*/  ISETP.GE.AND P4, PT, R12, UR5, PT ;  /* 0x000000050c007c0c */ /* 0x001fe2000bf86270 */
[----:B------:R-:W0:Y:S01]  /*5dfc0*/  LDCU UR5, c[0x0][0x39c] ;  /* 0x00007380ff0577ac */ /* 0x000e220008000800 */
[----:B-----5:R-:W-:-:S02]  /*5dfd0*/  F2FP.SATFINITE.E5M2.F32.PACK_AB_MERGE_C R0, R13, R0, RZ ;  /* 0x000000000d00723e */ /* 0x020fc400048060ff */
[----:B------:R-:W-:Y:S01]  /*5dfe0*/  F2FP.SATFINITE.E5M2.F32.PACK_AB_MERGE_C R16, R17, R16, RZ ;  /* 0x000000101110723e */ /* 0x000fe200048060ff */
[----:B--2---:R-:W2:Y:S04]  /*5dff0*/  LDL.LU.64 R14, [R1+0x580] ;  /* 0x00058000010e7983 */ /* 0x004ea80000300a00 */
[----:B------:R5:W-:Y:S01]  /*5e000*/  @P6 STG.E.U8 desc[UR20][R10.64], R0 ;  /* 0x000000000a006986 */ /* 0x000be2000c101114 */
[----:B------:R-:W-:Y:S01]  /*5e010*/  ISETP.LT.AND P6, PT, R81, UR10, !P4 ;  /* 0x0000000a51007c0c */ /* 0x000fe2000e7c1270 */
[----:B------:R-:W0:Y:S02]  /*5e020*/  LDCU UR10, c[0x0][0x398] ;  /* 0x00007300ff0a77ac */ /* 0x000e240008000800 */
[----:B------:R-:W-:Y:S04]  /*5e030*/  @P5 STG.E.U8 desc[UR20][R6.64], R16 ;  /* 0x0000001006005986 */ /* 0x000fe8000c101114 */
[----:B------:R-:W2:Y:S01]  /*5e040*/  LDL.LU.64 R12, [R1+0x578] ;  /* 0x00057800010c7983 */ /* 0x000ea20000300a00 */
[----:B-----5:R-:W-:-:S04]  /*5e050*/  PRMT R0, R0, 0x9910, RZ ;  /* 0x0000991000007816 */ /* 0x020fc800000000ff */
[----:B------:R-:W-:Y:S02]  /*5e060*/  SHF.R.S32.HI R0, RZ, 0x8, R0 ;  /* 0x00000008ff007819 */ /* 0x000fe40000011400 */
[----:B-1----:R-:W-:Y:S01]  /*5e070*/  ISETP.GE.AND P5, PT, R5, UR4, PT ;  /* 0x0000000405007c0c */ /* 0x002fe2000bfa6270 */
[----:B------:R-:W1:Y:S01]  /*5e080*/  LDCU UR4, c[0x0][0x39c] ;  /* 0x00007380ff0477ac */ /* 0x000e620008000800 */
[----:B------:R-:W0:Y:S04]  /*5e090*/  LDL.LU R5, [R1+0x1364] ;  /* 0x0013640001057983 */ /* 0x000e280000300800 */
[----:B------:R5:W-:Y:S04]  /*5e0a0*/  @P6 STG.E.U8 desc[UR20][R18.64], R0 ;  /* 0x0000000012006986 */ /* 0x000be8000c101114 */
[----:B-----5:R-:W5:Y:S01]  /*5e0b0*/  LDL.LU.64 R18, [R1+0x17a8] ;  /* 0x0017a80001127983 */ /* 0x020f620000300a00 */
[----:B----4-:R-:W-:-:S03]  /*5e0c0*/  F2FP.SATFINITE.E5M2.F32.PACK_AB_MERGE_C R0, R3, R4, RZ ;  /* 0x000000040300723e */ /* 0x010fc600048060ff */
[----:B------:R-:W1:Y:S04]  /*5e0d0*/  LDL.LU R4, [R1+0x1690] ;  /* 0x0016900001047983 */ /* 0x000e680000300800 */
[----:B------:R-:W4:Y:S04]  /*5e0e0*/  LDL.LU R6, [R1+0x340] ;  /* 0x0003400001067983 */ /* 0x000f280000300800 */
[----:B------:R-:W4:Y:S01]  /*5e0f0*/  LDL.LU R3, [R1+0x344] ;  /* 0x0003440001037983 */ /* 0x000f220000300800 */
[----:B------:R-:W-:Y:S01]  /*5e100*/  ISETP.LT.AND P4, PT, R77, UR6, !P4 ;  /* 0x000000064d007c0c */ /* 0x000fe2000e781270 */
[----:B------:R-:W0:Y:S01]  /*5e110*/  LDCU UR6, c[0x0][0x398] ;  /* 0x00007300ff0677ac */ /* 0x000e220008000800 */
[----:B------:R-:W-:-:S02]  /*5e120*/  PRMT R2, R16, 0x9910, RZ ;  /* 0x0000991010027816 */ /* 0x000fc400000000ff */
[----:B------:R-:W-:Y:S01]  /*5e130*/  ISETP.LT.AND P6, PT, R81, UR7, !P5 ;  /* 0x0000000751007c0c */ /* 0x000fe2000efc1270 */
[----:B------:R-:W0:Y:S01]  /*5e140*/  LDCU UR7, c[0x0][0x398] ;  /* 0x00007300ff0777ac */ /* 0x000e220008000800 */
[----:B---3--:R-:W-:Y:S02]  /*5e150*/  ISETP.LT.AND P5, PT, R77, UR9, !P5 ;  /* 0x000000094d007c0c */ /* 0x008fe4000efa1270 */
[----:B------:R-:W-:Y:S01]  /*5e160*/  SHF.R.S32.HI R2, RZ, 0x8, R2 ;  /* 0x00000008ff027819 */ /* 0x000fe20000011402 */
[----:B------:R-:W3:Y:S04]  /*5e170*/  LDCU UR9, c[0x0][0x398] ;  /* 0x00007300ff0977ac */ /* 0x000ee80008000800 */
[----:B------:R3:W-:Y:S04]  /*5e180*/  @P4 STG.E.U8 desc[UR20][R8.64], R2 ;  /* 0x0000000208004986 */ /* 0x0007e8000c101114 */
[----:B---3--:R-:W3:Y:S04]  /*5e190*/  LDL.LU.64 R8, [R1+0x568] ;  /* 0x0005680001087983 */ /* 0x008ee80000300a00 */
[----:B------:R-:W3:Y:S04]  /*5e1a0*/  LDL.LU.64 R10, [R1+0x560] ;  /* 0x00056000010a7983 */ /* 0x000ee80000300a00 */
[----:B--2---:R2:W-:Y:S04]  /*5e1b0*/  @P6 STG.E.U8 desc[UR20][R14.64], R0 ;  /* 0x000000000e006986 */ /* 0x0045e8000c101114 */
[----:B--2---:R-:W2:Y:S01]  /*5e1c0*/  LDL.LU.64 R14, [R1+0x558] ;  /* 0x00055800010e7983 */ /* 0x004ea20000300a00 */
[----:B------:R-:W-:-:S02]  /*5e1d0*/  PRMT R0, R0, 0x9910, RZ ;  /* 0x0000991000007816 */ /* 0x000fc400000000ff */
[----:B0-----:R-:W-:Y:S01]  /*5e1e0*/  ISETP.GE.AND P4, PT, R5, UR5, PT ;  /* 0x0000000505007c0c */ /* 0x001fe2000bf86270 */
[----:B------:R-:W0:Y:S03]  /*5e1f0*/  LDCU UR5, c[0x0][0x39c] ;  /* 0x00007380ff0577ac */ /* 0x000e260008000800 */
[----:B------:R-:W-:Y:S01]  /*5e200*/  ISETP.LT.AND P6, PT, R81, UR10, !P4 ;  /* 0x0000000a51007c0c */ /* 0x000fe2000e7c1270 */
[----:B------:R-:W0:Y:S01]  /*5e210*/  LDCU UR10, c[0x0][0x398] ;  /* 0x00007300ff0a77ac */ /* 0x000e220008000800 */
[----:B-----5:R-:W-:-:S05]  /*5e220*/  F2FP.SATFINITE.E5M2.F32.PACK_AB_MERGE_C R18, R19, R18, RZ ;  /* 0x000000121312723e */ /* 0x020fca00048060ff */
[----:B------:R-:W-:Y:S01]  /*5e230*/  @P5 STG.E.U8 desc[UR20][R12.64], R18 ;  /* 0x000000120c005986 */ /* 0x000fe2000c101114 */
[----:B-1----:R-:W-:Y:S01]  /*5e240*/  ISETP.GE.AND P5, PT, R4, UR4, PT ;  /* 0x0000000404007c0c */ /* 0x002fe2000bfa6270 */
[----:B------:R-:W1:Y:S02]  /*5e250*/  LDCU UR4, c[0x0][0x39c] ;  /* 0x00007380ff0477ac */ /* 0x000e640008000800 */
[----:B------:R-:W0:Y:S01]  /*5e260*/  LDL.LU R4, [R1+0x1698] ;  /* 0x0016980001047983 */ /* 0x000e220000300800 */
[----:B------:R-:W-:-:S05]  /*5e270*/  SHF.R.S32.HI R0, RZ, 0x8, R0 ;  /* 0x00000008ff007819 */ /* 0x000fca0000011400 */
[----:B------:R5:W-:Y:S04]  /*5e280*/  @P6 STG.E.U8 desc[UR20][R20.64], R0 ;  /* 0x0000000014006986 */ /* 0x000be8000c101114 */
[----:B-----5:R-:W5:Y:S01]  /*5e290*/  LDL.LU.64 R20, [R1+0x17a0] ;  /* 0x0017a00001147983 */ /* 0x020f620000300a00 */
[----:B----4-:R-:W-:-:S03]  /*5e2a0*/  F2FP.SATFINITE.E5M2.F32.PACK_AB_MERGE_C R0, R3, R6, RZ ;  /* 0x000000060300723e */ /* 0x010fc600048060ff */
[----:B------:R-:W4:Y:S04]  /*5e2b0*/  LDL.LU R7, [R1+0x348] ;  /* 0x0003480001077983 */ /* 0x000f280000300800 */
[----:B------:R-:W4:Y:S04]  /*5e2c0*/  LDL.LU R5, [R1+0x34c] ;  /* 0x00034c0001057983 */ /* 0x000f280000300800 */
[----:B------:R-:W4:Y:S04]  /*5e2d0*/  LDL.LU.64 R12, [R1+0x548] ;  /* 0x00054800010c7983 */ /* 0x000f280000300a00 */
[----:B------:R-:W1:Y:S01]  /*5e2e0*/  LDL.LU R3, [R1+0x169c] ;  /* 0x00169c0001037983 */ /* 0x000e620000300800 */
[----:B------:R-:W-:Y:S01]  /*5e2f0*/  ISETP.LT.AND P4, PT, R77, UR6, !P4 ;  /* 0x000000064d007c0c */ /* 0x000fe2000e781270 */
[----:B------:R-:W0:Y:S01]  /*5e300*/  LDCU UR6, c[0x0][0x398] ;  /* 0x00007300ff0677ac */ /* 0x000e220008000800 */
[----:B------:R-:W-:-:S02]  /*5e310*/  PRMT R2, R18, 0x9910, RZ ;  /* 0x0000991012027816 */ /* 0x000fc400000000ff */
[----:B------:R-:W-:Y:S01]  /*5e320*/  ISETP.LT.AND P6, PT, R81, UR7, !P5 ;  /* 0x0000000751007c0c */ /* 0x000fe2000efc1270 */
[----:B------:R-:W0:Y:S01]  /*5e330*/  LDCU UR7, c[0x0][0x398] ;  /* 0x00007300ff0777ac */ /* 0x000e220008000800 */
[----:B------:R-:W-:Y:S02]  /*5e340*/  SHF.R.S32.HI R2, RZ, 0x8, R2 ;  /* 0x00000008ff027819 */ /* 0x000fe40000011402 */
[----:B------:R-:W-:Y:S01]  /*5e350*/  ISETP.LT.AND P5, PT, R77, UR9, !P5 ;  /* 0x000000094d007c0c */ /* 0x000fe2000efa1270 */
[----:B------:R-:W0:Y:S04]  /*5e360*/  LDCU UR9, c[0x0][0x398] ;  /* 0x00007300ff0977ac */ /* 0x000e280008000800 */
[----:B---3--:R3:W-:Y:S04]  /*5e370*/  @P4 STG.E.U8 desc[UR20][R8.64], R2 ;  /* 0x0000000208004986 */ /* 0x0087e8000c101114 */
[----:B------:R3:W-:Y:S04]  /*5e380*/  @P6 STG.E.U8 desc[UR20][R10.64], R0 ;  /* 0x000000000a006986 */ /* 0x0007e8000c101114 */
[----:B---3--:R-:W3:Y:S01]  /*5e390*/  LDL.LU.64 R8, [R1+0x540] ;  /* 0x0005400001087983 */ /* 0x008ee20000300a00 */
[----:B------:R-:W-:-:S04]  /*5e3a0*/  PRMT R0, R0, 0x9910, RZ ;  /* 0x0000991000007816 */ /* 0x000fc800000000ff */
[----:B------:R-:W-:Y:S02]  /*5e3b0*/  SHF.R.S32.HI R0, RZ, 0x8, R0 ;  /* 0x00000008ff007819 */ /* 0x000fe40000011400 */
[----:B0-----:R-:W-:Y:S01]  /*5e3c0*/  ISETP.GE.AND P4, PT, R4, UR5, PT ;  /* 0x0000000504007c0c */ /* 0x001fe2000bf86270 */
[----:B------:R-:W0:Y:S01]  /*5e3d0*/  LDCU UR5, c[0x0][0x39c] ;  /* 0x00007380ff0577ac */ /* 0x000e220008000800 */
[----:B------:R-:W0:Y:S02]  /*5e3e0*/  LDL.LU R4, [R1+0x16a0] ;  /* 0x0016a00001047983 */ /* 0x000e240000300800 */
[----:B------:R-:W-:Y:S01]  /*5e3f0*/  ISETP.LT.AND P6, PT, R81, UR10, !P4 ;  /* 0x0000000a51007c0c */ /* 0x000fe2000e7c1270 */
[----:B------:R-:W0:Y:S01]  /*5e400*/  LDCU UR10, c[0x0][0x398] ;  /* 0x00007300ff0a77ac */ /* 0x000e220008000800 */
[----:B------:R-:W3:Y:S01]  /*5e410*/  LDL.LU.64 R10, [R1+0x538] ;  /* 0x00053800010a7983 */ /* 0x000ee20000300a00 */
[----:B-----5:R-:W-:-:S05]  /*5e420*/  F2FP.SATFINITE.E5M2.F32.PACK_AB_MERGE_C R20, R21, R20, RZ ;  /* 0x000000141514723e */ /* 0x020fca00048060ff */
[----:B--2---:R-:W-:Y:S05]  /*5e430*/  @P5 STG.E.U8 desc[UR20][R14.64], R20 ;  /* 0x000000140e005986 */ /* 0x004fea000c101114 */
[----:B------:R2:W-:Y:S01]  /*5e440*/  @P6 STG.E.U8 desc[UR20][R22.64], R0 ;  /* 0x0000000016006986 */ /* 0x0005e2000c101114 */
[----:B-1----:R-:W-:Y:S01]  /*5e450*/  ISETP.GE.AND P5, PT, R3, UR4, PT ;  /* 0x0000000403007c0c */ /* 0x002fe2000bfa6270 */
[----:B------:R-:W1:Y:S02]  /*5e460*/  LDCU UR4, c[0x0][0x39c] ;  /* 0x00007380ff0477ac */ /* 0x000e640008000800 */
[----:B--2---:R-:W2:Y:S04]  /*5e470*/  LDL.LU.64 R22, [R1+0x1798] ;  /* 0x0017980001167983 */ /* 0x004ea80000300a00 */
[----:B------:R-:W1:Y:S01]  /*5e480*/  LDL.LU R3, [R1+0x1368] ;  /* 0x0013680001037983 */ /* 0x000e620000300800 */
[----:B------:R-:W-:Y:S01]  /*5e490*/  ISETP.LT.AND P4, PT, R77, UR6, !P4 ;  /* 0x000000064d007c0c */ /* 0x000fe2000e781270 */
[----:B------:R-:W5:Y:S01]  /*5e4a0*/  LDCU UR6, c[0x0][0x398] ;  /* 0x00007300ff0677ac */ /* 0x000f620008000800 */
[----:B------:R-:W-:-:S02]  /*5e4b0*/  PRMT R2, R20, 0x9910, RZ ;  /* 0x0000991014027816 */ /* 0x000fc400000000ff */
[----:B------:R-:W-:Y:S01]  /*5e4c0*/  ISETP.LT.AND P6, PT, R81, UR7, !P5 ;  /* 0x0000000751007c0c */ /* 0x000fe2000efc1270 */
[----:B------:R-:W0:Y:S01]  /*5e4d0*/  LDCU UR7, c[0x0][0x398] ;  /* 0x00007300ff0777ac */ /* 0x000e220008000800 */
[----:B------:R-:W-:Y:S02]  /*5e4e0*/  SHF.R.S32.HI R2, RZ, 0x8, R2 ;  /* 0x00000008ff027819 */ /* 0x000fe40000011402 */
[----:B----4-:R-:W-:Y:S02]  /*5e4f0*/  F2FP.SATFINITE.E5M2.F32.PACK_AB_MERGE_C R0, R5, R7, RZ ;  /* 0x000000070500723e */ /* 0x010fe400048060ff */
[----:B------:R-:W-:Y:S01]  /*5e500*/  ISETP.LT.AND P5, PT, R77, UR9, !P5 ;  /* 0x000000094d007c0c */ /* 0x000fe2000efa1270 */
[----:B------:R-:W4:Y:S01]  /*5e510*/  LDL.LU R7, [R1+0x350] ;  /* 0x0003500001077983 */ /* 0x000f220000300800 */
[----:B------:R-:W0:Y:S03]  /*5e520*/  LDCU UR9, c[0x0][0x398] ;  /* 0x00007300ff0977ac */ /* 0x000e260008000800 */
[----:B------:R-:W-:Y:S04]  /*5e530*/  @P4 STG.E.U8 desc[UR20][R12.64], R2 ;  /* 0x000000020c004986 */ /* 0x000fe8000c101114 */
[----:B---3--:R3:W-:Y:S04]  /*5e540*/  @P6 STG.E.U8 desc[UR20][R8.64], R0 ;  /* 0x0000000008006986 */ /* 0x0087e8000c101114 */
[----:B------:R-:W4:Y:S04]  /*5e550*/  LDL.LU R5, [R1+0x354] ;  /* 0x0003540001057983 */ /* 0x000f280000300800 */
[----:B------:R-:W4:Y:S04]  /*5e560*/  LDL.LU.64 R16, [R1+0x528] ;  /* 0x0005280001107983 */ /* 0x000f280000300a00 */
[----:B------:R-:W4:Y:S01]  /*5e570*/  LDL.LU R6, [R1+0x136c] ;  /* 0x00136c0001067983 */ /* 0x000f220000300800 */
[----:B---3--:R-:W-:-:S03]  /*5e580*/  PRMT R0, R0, 0x9910, RZ ;  /* 0x0000991000007816 */ /* 0x008fc600000000ff */
[----:B------:R-:W3:Y:S01]  /*5e590*/  LDL.LU.64 R8, [R1+0x520] ;  /* 0x0005200001087983 */ /* 0x000ee20000300a00 */
[----:B------:R-:W-:-:S03]  /*5e5a0*/  SHF.R.S32.HI R0, RZ, 0x8, R0 ;  /* 0x00000008ff007819 */ /* 0x000fc60000011400 */
[----:B------:R-:W3:Y:S01]  /*5e5b0*/  LDL.LU.64 R14, [R1+0x518] ;  /* 0x00051800010e7983 */ /* 0x000ee20000300a00 */
[----:B0-----:R-:W-:Y:S01]  /*5e5c0*/  ISETP.GE.AND P4, PT, R4, UR5, PT ;  /* 0x0000000504007c0c */ /* 0x001fe2000bf86270 */
[----:B------:R-:W0:Y:S03]  /*5e5d0*/  LDCU UR5, c[0x0][0x39c] ;  /* 0x00007380ff0577ac */ /* 0x000e260008000800 */
[----:B------:R-:W-:Y:S01]  /*5e5e0*/  ISETP.LT.AND P6, PT, R81, UR10, !P4 ;  /* 0x0000000a51007c0c */ /* 0x000fe2000e7c1270 */
[----:B------:R-:W0:Y:S01]  /*5e5f0*/  LDCU UR10, c[0x0][0x398] ;  /* 0x00007300ff0a77ac */ /* 0x000e220008000800 */
[----:B--2---:R-:W-:-:S05]  /*5e600*/  F2FP.SATFINITE.E5M2.F32.PACK_AB_MERGE_C R22, R23, R22, RZ ;  /* 0x000000161716723e */ /* 0x004fca00048060ff */
[----:B------:R-:W-:Y:S01]  /*5e610*/  @P5 STG.E.U8 desc[UR20][R10.64], R22 ;  /* 0x000000160a005986 */ /* 0x000fe2000c101114 */
[----:B-1----:R-:W-:Y:S01]  /*5e620*/  ISETP.GE.AND P5, PT, R3, UR4, PT ;  /* 0x0000000403007c0c */ /* 0x002fe2000bfa6270 */
[----:B------:R-:W1:Y:S02]  /*5e630*/  LDCU UR4, c[0x0][0x39c] ;  /* 0x00007380ff0477ac */ /* 0x000e640008000800 */
[----:B------:R-:W1:Y:S04]  /*5e640*/  LDL.LU R3, [R1+0x1370] ;  /* 0x0013700001037983 */ /* 0x000e680000300800 */
[----:B------:R2:W-:Y:S04]  /*5e650*/  @P6 STG.E.U8 desc[UR20][R24.64], R0 ;  /* 0x0000000018006986 */ /* 0x0005e8000c101114 */
[----:B--2---:R-:W2:Y:S01]  /*5e660*/  LDL.LU.64 R24, [R1+0x1790] ;  /* 0x0017900001187983 */ /* 0x004ea20000300a00 */
[----:B-----5:R-:W-:Y:S01]  /*5e670*/  ISETP.LT.AND P4, PT, R77, UR6, !P4 ;  /* 0x000000064d007c0c */ /* 0x020fe2000e781270 */
[----:B------:R-:W5:Y:S01]  /*5e680*/  LDCU UR6, c[0x0][0x398] ;  /* 0x00007300ff0677ac */ /* 0x000f620008000800 */
[----:B------:R-:W-:Y:S01]  /*5e690*/  PRMT R2, R22, 0x9910, RZ ;  /* 0x0000991016027816 */ /* 0x000fe200000000ff */
[----:B------:R-:W5:Y:S01]  /*5e6a0*/  LDL.LU R13, [R1+0x358] ;  /* 0x00035800010d7983 */ /* 0x000f620000300800 */
[----:B------:R-:W-:Y:S01]  /*5e6b0*/  ISETP.LT.AND P6, PT, R81, UR7, !P5 ;  /* 0x0000000751007c0c */ /* 0x000fe2000efc1270 */
[----:B------:R-:W1:Y:S01]  /*5e6c0*/  LDCU UR7, c[0x0][0x398] ;  /* 0x00007300ff0777ac */ /* 0x000e620008000800 */
[----:B------:R-:W-:Y:S01]  /*5e6d0*/  SHF.R.S32.HI R2, RZ, 0x8, R2 ;  /* 0x00000008ff027819 */ /* 0x000fe20000011402 */
[----:B------:R-:W5:Y:S01]  /*5e6e0*/  LDL.LU R4, [R1+0x35c] ;  /* 0x00035c0001047983 */ /* 0x000f620000300800 */
[----:B----4-:R-:W-:-:S02]  /*5e6f0*/  F2FP.SATFINITE.E5M2.F32.PACK_AB_MERGE_C R0, R5, R7, RZ ;  /* 0x000000070500723e */ /* 0x010fc400048060ff */
[----:B------:R-:W-:Y:S01]  /*5e700*/  ISETP.LT.AND P5, PT, R77, UR9, !P5 ;  /* 0x000000094d007c0c */ /* 0x000fe2000efa1270 */
[----:B------:R-:W4:Y:S01]  /*5e710*/  LDL.LU.64 R10, [R1+0x508] ;  /* 0x00050800010a7983 */ /* 0x000f220000300a00 */
[----:B------:R-:W1:Y:S03]  /*5e720*/  LDCU UR9, c[0x0][0x398] ;  /* 0x00007300ff0977ac */ /* 0x000e660008000800 */
[----:B------:R-:W-:Y:S01]  /*5e730*/  @P4 STG.E.U8 desc[UR20][R16.64], R2 ;  /* 0x0000000210004986 */ /* 0x000fe2000c101114 */
[----:B0-----:R-:W-:Y:S01]  /*5e740*/  ISETP.GE.AND P4, PT, R6, UR5, PT ;  /* 0x0000000506007c0c */ /* 0x001fe2000bf86270 */
[----:B------:R-:W0:Y:S02]  /*5e750*/  LDCU UR5, c[0x0][0x39c] ;  /* 0x00007380ff0577ac */ /* 0x000e240008000800 */
[----:B---3--:R3:W-:Y:S01]  /*5e760*/  @P6 STG.E.U8 desc[UR20][R8.64], R0 ;  /* 0x0000000008006986 */ /* 0x0087e2000c101114 */
[----:B------:R-:W-:Y:S01]  /*5e770*/  ISETP.LT.AND P6, PT, R81, UR10, !P4 ;  /* 0x0000000a51007c0c */ /* 0x000fe2000e7c1270 */
[----:B------:R-:W0:Y:S02]  /*5e780*/  LDCU UR10, c[0x0][0x398] ;  /* 0x00007300ff0a77ac */ /* 0x000e240008000800 */
[----:B------:R-:W0:Y:S04]  /*5e790*/  LDL.LU R5, [R1+0x1328] ;  /* 0x0013280001057983 */ /* 0x000e280000300800 */
[----:B------:R-:W4:Y:S01]  /*5e7a0*/  LDL.LU.64 R6, [R1+0x500] ;  /* 0x0005000001067983 */ /* 0x000f220000300a00 */
[----:B---3--:R-:W-:-:S03]  /*5e7b0*/  PRMT R0, R0, 0x9910, RZ ;  /* 0x0000991000007816 */ /* 0x008fc600000000ff */
[----:B------:R-:W3:Y:S01]  /*5e7c0*/  LDL.LU.64 R8, [R1+0x410] ;  /* 0x0004100001087983 */ /* 0x000ee20000300a00 */
[----:B------:R-:W-:Y:S02]  /*5e7d0*/  SHF.R.S32.HI R0, RZ, 0x8, R0 ;  /* 0x00000008ff007819 */ /* 0x000fe40000011400 */
        /* <DEDUP_REMOVED lines=10> */
[----:B------:R-:W3:Y:S01]  /*5e880*/  LDL.LU R17, [R1+0x360] ;  /* 0x0003600001117983 */ /* 0x000ee20000300800 */
[----:B------:R-:W-:Y:S01]  /*5e890*/  ISETP.LT.AND P6, PT, R81, UR7, !P5 ;  /* 0x0000000751007c0c */ /* 0x000fe2000efc1270 */
[----:B------:R-:W1:Y:S01]  /*5e8a0*/  LDCU UR7, c[0x0][0x398] ;  /* 0x00007300ff0777ac */ /* 0x000e620008000800 */
[----:B------:R-:W-:-:S02]  /*5e8b0*/  SHF.R.S32.HI R2, RZ, 0x8, R2 ;  /* 0x00000008ff027819 */ /* 0x000fc40000011402 */
[----:B------:R-:W-:Y:S02]  /*5e8c0*/  F2FP.SATFINITE.E5M2.F32.PACK_AB_MERGE_C R0, R4, R13, RZ ;  /* 0x0000000d0400723e */ /* 0x000fe400048060ff */
[----:B------:R-:W-:Y:S01]  /*5e8d0*/  ISETP.LT.AND P5, PT, R77, UR9, !P5 ;  /* 0x000000094d007c0c */ /* 0x000fe2000efa1270 */
[----:B------:R-:W5:Y:S01]  /*5e8e0*/  LDL.LU R4, [R1+0x364] ;  /* 0x0003640001047983 */ /* 0x000f620000300800 */
[----:B------:R-:W1:Y:S03]  /*5e8f0*/  LDCU UR9, c[0x0][0x398] ;  /* 0x00007300ff0977ac */ /* 0x000e660008000800 */
[----:B----4-:R4:W-:Y:S01]  /*5e900*/  @P4 STG.E.U8 desc[UR20][R10.64], R2 ;  /* 0x000000020a004986 */ /* 0x0109e2000c101114 */
[----:B0-----:R-:W-:Y:S01]  /*5e910*/  ISETP.GE.AND P4, PT, R5, UR5, PT ;  /* 0x0000000505007c0c */ /* 0x001fe2000bf86270 */
[----:B------:R-:W0:Y:S02]  /*5e920*/  LDCU UR5, c[0x0][0x39c] ;  /* 0x00007380ff0577ac */ /* 0x000e240008000800 */
[----:B------:R0:W-:Y:S01]  /*5e930*/  @P6 STG.E.U8 desc[UR20][R6.64], R0 ;  /* 0x0000000006006986 */ /* 0x0001e2000c101114 */
[----:B------:R-:W-:Y:S01]  /*5e940*/  ISETP.LT.AND P6, PT, R81, UR10, !P4 ;  /* 0x0000000a51007c0c */ /* 0x000fe2000e7c1270 */
[----:B------:R-:W1:Y:S02]  /*5e950*/  LDCU UR10, c[0x0][0x398] ;  /* 0x00007300ff0a77ac */ /* 0x000e640008000800 */
[----:B------:R-:W5:Y:S04]  /*5e960*/  LDL.LU.64 R12, [R1+0x400] ;  /* 0x00040000010c7983 */ /* 0x000f680000300a00 */
[----:B----4-:R-:W4:Y:S01]  /*5e970*/  LDL.LU R10, [R1+0x16a4] ;  /* 0x0016a400010a7983 */ /* 0x010f220000300800 */
[----:B0-----:R-:W-:-:S03]  /*5e980*/  PRMT R0, R0, 0x9910, RZ ;  /* 0x0000991000007816 */ /* 0x001fc600000000ff */
[----:B------:R-:W4:Y:S01]  /*5e990*/  LDL.LU.64 R6, [R1+0x2f8] ;  /* 0x0002f80001067983 */ /* 0x000f220000300a00 */
[----:B------:R-:W-:-:S03]  /*5e9a0*/  SHF.R.S32.HI R0, RZ, 0x8, R0 ;  /* 0x00000008ff007819 */ /* 0x000fc60000011400 */
[----:B------:R-:W4:Y:S04]  /*5e9b0*/  LDL.LU.64 R14, [R1+0x2f0] ;  /* 0x0002f000010e7983 */ /* 0x000f280000300a00 */
[----:B------:R-:W4:Y:S01]  /*5e9c0*/  LDL.LU R5, [R1+0x16a8] ;  /* 0x0016a80001057983 */ /* 0x000f220000300800 */
[----:B--2---:R-:W-:-:S05]  /*5e9d0*/  F2FP.SATFINITE.E5M2.F32.PACK_AB_MERGE_C R26, R27, R26, RZ ;  /* 0x0000001a1b1a723e */ /* 0x004fca00048060ff */
[----:B---3--:R-:W-:Y:S04]  /*5e9e0*/  @P5 STG.E.U8 desc[UR20][R8.64], R26 ;  /* 0x0000001a08005986 */ /* 0x008fe8000c101114 */
[----:B------:R0:W-:Y:S04]  /*5e9f0*/  @P6 STG.E.U8 desc[UR20][R28.64], R0 ;  /* 0x000000001c006986 */ /* 0x0001e8000c101114 */
[----:B0-----:R-:W2:Y:S01]  /*5ea00*/  LDL.LU.64 R28, [R1+0x1780] ;  /* 0x00178000011c7983 */ /* 0x001ea20000300a00 */
[----:B-1----:R-:W-:Y:S01]  /*5ea10*/  ISETP.GE.AND P5, PT, R3, UR4, PT ;  /* 0x0000000403007c0c */ /* 0x002fe2000bfa6270 */
[----:B------:R-:W0:Y:S01]  /*5ea20*/  LDCU UR4, c[0x0][0x39c] ;  /* 0x00007380ff0477ac */ /* 0x000e220008000800 */
[----:B-----5:R-:W-:Y:S01]  /*5ea30*/  ISETP.LT.AND P4, PT, R77, UR6, !P4 ;  /* 0x000000064d007c0c */ /* 0x020fe2000e781270 */
[----:B------:R-:W3:Y:S01]  /*5ea40*/  LDL.LU R11, [R1+0x368] ;  /* 0x00036800010b7983 */ /* 0x000ee20000300800 */
[----:B------:R-:W-:Y:S01]  /*5ea50*/  PRMT R2, R26, 0x9910, RZ ;  /* 0x000099101a027816 */ /* 0x000fe200000000ff */
[----:B------:R-:W1:Y:S01]  /*5ea60*/  LDCU UR6, c[0x0][0x398] ;  /* 0x00007300ff0677ac */ /* 0x000e620008000800 */
[----:B------:R-:W-:Y:S01]  /*5ea70*/  ISETP.LT.AND P6, PT, R81, UR7, !P5 ;  /* 0x0000000751007c0c */ /* 0x000fe2000efc1270 */
[----:B------:R-:W3:Y:S01]  /*5ea80*/  LDL.LU R3, [R1+0x36c] ;  /* 0x00036c0001037983 */ /* 0x000ee20000300800 */
[----:B------:R-:W-:Y:S01]  /*5ea90*/  SHF.R.S32.HI R2, RZ, 0x8, R2 ;  /* 0x00000008ff027819 */ /* 0x000fe20000011402 */
[----:B------:R-:W5:Y:S01]  /*5eaa0*/  LDCU UR7, c[0x0][0x398] ;  /* 0x00007300ff0777ac */ /* 0x000f620008000800 */
[----:B------:R-:W-:Y:S01]  /*5eab0*/  F2FP.SATFINITE.E5M2.F32.PACK_AB_MERGE_C R0, R4, R17, RZ ;  /* 0x000000110400723e */ /* 0x000fe200048060ff */
[----:B------:R-:W3:Y:S01]  /*5eac0*/  LDL.LU.64 R8, [R1+0x2e0] ;  /* 0x0002e00001087983 */ /* 0x000ee20000300a00 */
[----:B------:R-:W-:Y:S01]  /*5ead0*/  ISETP.LT.AND P5, PT, R77, UR9, !P5 ;  /* 0x000000094d007c0c */ /* 0x000fe2000efa1270 */
[----:B------:R-:W0:Y:S02]  /*5eae0*/  LDCU UR9, c[0x0][0x398] ;  /* 0x00007300ff0977ac */ /* 0x000e240008000800 */
[----:B------:R1:W-:Y:S01]  /*5eaf0*/  @P4 STG.E.U8 desc[UR20][R12.64], R2 ;  /* 0x000000020c004986 */ /* 0x0003e2000c101114 */
[----:B----4-:R-:W-:Y:S01]  /*5eb00*/  ISETP.GE.AND P4, PT, R10, UR5, PT ;  /* 0x000000050a007c0c */ /* 0x010fe2000bf86270 */
[----:B------:R-:W4:Y:S02]  /*5eb10*/  LDCU UR5, c[0x0][0x39c] ;  /* 0x00007380ff0577ac */ /* 0x000f240008000800 */
[----:B------:R0:W-:Y:S01]  /*5eb20*/  @P6 STG.E.U8 desc[UR20][R6.64], R0 ;  /* 0x0000000006006986 */ /* 0x0001e2000c101114 */
[----:B------:R-:W-:Y:S01]  /*5eb30*/  ISETP.LT.AND P6, PT, R81, UR10, !P4 ;  /* 0x0000000a51007c0c */ /* 0x000fe2000e7c1270 */
[----:B------:R-:W2:Y:S02]  /*5eb40*/  LDCU UR10, c[0x0][0x398] ;  /* 0x00007300ff0a77ac */ /* 0x000ea40008000800 */
[----:B------:R-:W4:Y:S04]  /*5eb50*/  LDL.LU R4, [R1+0x16ac] ;  /* 0x0016ac0001047983 */ /* 0x000f280000300800 */
[----:B-1----:R-:W3:Y:S01]  /*5eb60*/  LDL.LU.64 R12, [R1+0x2d8] ;  /* 0x0002d800010c7983 */ /* 0x002ee20000300a00 */
[----:B0-----:R-:W-:-:S03]  /*5eb70*/  PRMT R0, R0, 0x9910, RZ ;  /* 0x0000991000007816 */ /* 0x001fc600000000ff */
[----:B------:R-:W4:Y:S01]  /*5eb80*/  LDL.LU.64 R6, [R1+0x2d0] ;  /* 0x0002d00001067983 */ /* 0x000f220000300a00 */
[----:B------:R-:W-:Y:S02]  /*5eb90*/  SHF.R.S32.HI R0, RZ, 0x8, R0 ;  /* 0x00000008ff007819 */ /* 0x000fe40000011400 */
[----:B--2---:R-:W-:-:S05]  /*5eba0*/  F2FP.SATFINITE.E5M2.F32.PACK_AB_MERGE_C R28, R29, R28, RZ ;  /* 0x0000001c1d1c723e */ /* 0x004fca00048060ff */
[----:B------:R-:W-:Y:S01]  /*5ebb0*/  @P5 STG.E.U8 desc[UR20][R14.64], R28 ;  /* 0x0000001c0e005986 */ /* 0x000fe2000c101114 */
[----:B------:R-:W-:Y:S01]  /*5ebc0*/  ISETP.GE.AND P5, PT, R5, UR4, PT ;  /* 0x0000000405007c0c */ /* 0x000fe2000bfa6270 */
[----:B------:R-:W0:Y:S02]  /*5ebd0*/  LDCU UR4, c[0x0][0x39c] ;  /* 0x00007380ff0477ac */ /* 0x000e240008000800 */
[----:B------:R-:W0:Y:S04]  /*5ebe0*/  LDL.LU R5, [R1+0x1330] ;  /* 0x0013300001057983 */ /* 0x000e280000300800 */
[----:B------:R1:W-:Y:S04]  /*5ebf0*/  @P6 STG.E.U8 desc[UR20][R30.64], R0 ;  /* 0x000000001e006986 */ /* 0x0003e8000c101114 */
[----:B-1----:R-:W2:Y:S01]  /*5ec00*/  LDL.LU.64 R30, [R1+0x1778] ;  /* 0x00177800011e7983 */ /* 0x002ea20000300a00 */
[----:B------:R-:W-:Y:S01]  /*5ec10*/  ISETP.LT.AND P4, PT, R77, UR6, !P4 ;  /* 0x000000064d007c0c */ /* 0x000fe2000e781270 */
[----:B------:R-:W1:Y:S01]  /*5ec20*/  LDCU UR6, c[0x0][0x398] ;  /* 0x00007300ff0677ac */ /* 0x000e620008000800 */
[----:B------:R-:W-:Y:S01]  /*5ec30*/  PRMT R2, R28, 0x9910, RZ ;  /* 0x000099101c027816 */ /* 0x000fe200000000ff */
[----:B------:R-:W2:Y:S01]  /*5ec40*/  LDL.LU R17, [R1+0x370] ;  /* 0x0003700001117983 */ /* 0x000ea20000300800 */
[----:B-----5:R-:W-:Y:S01]  /*5ec50*/  ISETP.LT.AND P6, PT, R81, UR7, !P5 ;  /* 0x0000000751007c0c */ /* 0x020fe2000efc1270 */
[----:B------:R-:W5:Y:S01]  /*5ec60*/  LDCU UR7, c[0x0][0x398] ;  /* 0x00007300ff0777ac */ /* 0x000f620008000800 */
[----:B------:R-:W-:-:S02]  /*5ec70*/  SHF.R.S32.HI R2, RZ, 0x8, R2 ;  /* 0x00000008ff027819 */ /* 0x000fc40000011402 */
[----:B---3--:R-:W-:Y:S02]  /*5ec80*/  F2FP.SATFINITE.E5M2.F32.PACK_AB_MERGE_C R0, R3, R11, RZ ;  /* 0x0000000b0300723e */ /* 0x008fe400048060ff */
[----:B------:R-:W-:Y:S01]  /*5ec90*/  ISETP.LT.AND P5, PT, R77, UR9, !P5 ;  /* 0x000000094d007c0c */ /* 0x000fe2000efa1270 */
[----:B------:R-:W3:Y:S01]  /*5eca0*/  LDL.LU R3, [R1+0x374] ;  /* 0x0003740001037983 */ /* 0x000ee20000300800 */
[----:B------:R-:W0:Y:S03]  /*5ecb0*/  LDCU UR9, c[0x0][0x398] ;  /* 0x00007300ff0977ac */ /* 0x000e260008000800 */
[----:B------:R1:W-:Y:S01]  /*5ecc0*/  @P4 STG.E.U8 desc[UR20][R8.64], R2 ;  /* 0x0000000208004986 */ /* 0x0003e2000c101114 */
[----:B----4-:R-:W-:Y:S01]  /*5ecd0*/  ISETP.GE.AND P4, PT, R4, UR5, PT ;  /* 0x0000000504007c0c */ /* 0x010fe2000bf86270 */
[----:B------:R-:W4:Y:S02]  /*5ece0*/  LDCU UR5, c[0x0][0x39c] ;  /* 0x00007380ff0577ac */ /* 0x000f240008000800 */
[----:B------:R5:W-:Y:S01]  /*5ecf0*/  @P6 STG.E.U8 desc[UR20][R12.64], R0 ;  /* 0x000000000c006986 */ /* 0x000be2000c101114 */
[----:B------:R-:W-:Y:S01]  /*5ed00*/  ISETP.LT.AND P6, PT, R81, UR10, !P4 ;  /* 0x0000000a51007c0c */ /* 0x000fe2000e7c1270 */
[----:B------:R-:W0:Y:S02]  /*5ed10*/  LDCU UR10, c[0x0][0x398] ;  /* 0x00007300ff0a77ac */ /* 0x000e240008000800 */
[----:B------:R-:W3:Y:S04]  /*5ed20*/  LDL.LU.64 R10, [R1+0x2c0] ;  /* 0x0002c000010a7983 */ /* 0x000ee80000300a00 */
[----:B-1----:R-:W4:Y:S01]  /*5ed30*/  LDL.LU R8, [R1+0x132c] ;  /* 0x00132c0001087983 */ /* 0x002f220000300800 */
[----:B-----5:R-:W-:-:S03]  /*5ed40*/  PRMT R0, R0, 0x9910, RZ ;  /* 0x0000991000007816 */ /* 0x020fc600000000ff */
[----:B------:R-:W5:Y:S01]  /*5ed50*/  LDL.LU.64 R12, [R1+0x2b8] ;  /* 0x0002b800010c7983 */ /* 0x000f620000300a00 */
[----:B------:R-:W-:-:S03]  /*5ed60*/  SHF.R.S32.HI R0, RZ, 0x8, R0 ;  /* 0x00000008ff007819 */ /* 0x000fc60000011400 */
[----:B------:R-:W5:Y:S04]  /*5ed70*/  LDL.LU.64 R14, [R1+0x2b0] ;  /* 0x0002b000010e7983 */ /* 0x000f680000300a00 */
[----:B------:R-:W5:Y:S01]  /*5ed80*/  LDL.LU R4, [R1+0x1320] ;  /* 0x0013200001047983 */ /* 0x000f620000300800 */
[----:B--2---:R-:W-:-:S05]  /*5ed90*/  F2FP.SATFINITE.E5M2.F32.PACK_AB_MERGE_C R30, R31, R30, RZ ;  /* 0x0000001e1f1e723e */ /* 0x004fca00048060ff */
[----:B------:R-:W-:Y:S04]  /*5eda0*/  @P5 STG.E.U8 desc[UR20][R6.64], R30 ;  /* 0x0000001e06005986 */ /* 0x000fe8000c101114 */
[----:B------:R1:W-:Y:S04]  /*5edb0*/  @P6 STG.E.U8 desc[UR20][R32.64], R0 ;  /* 0x0000000020006986 */ /* 0x0003e8000c101114 */
[----:B-1----:R-:W2:Y:S01]  /*5edc0*/  LDL.LU.64 R32, [R1+0x1770] ;  /* 0x0017700001207983 */ /* 0x002ea20000300a00 */
[----:B0-----:R-:W-:Y:S01]  /*5edd0*/  ISETP.GE.AND P5, PT, R5, UR4, PT ;  /* 0x0000000405007c0c */ /* 0x001fe2000bfa6270 */
[----:B------:R-:W0:Y:S01]  /*5ede0*/  LDCU UR4, c[0x0][0x39c] ;  /* 0x00007380ff0477ac */ /* 0x000e220008000800 */
[----:B------:R-:W-:Y:S01]  /*5edf0*/  ISETP.LT.AND P4, PT, R77, UR6, !P4 ;  /* 0x000000064d007c0c */ /* 0x000fe2000e781270 */
[----:B------:R-:W2:Y:S01]  /*5ee00*/  LDL.LU R9, [R1+0x378] ;  /* 0x0003780001097983 */ /* 0x000ea20000300800 */
[----:B------:R-:W-:Y:S01]  /*5ee10*/  PRMT R2, R30, 0x9910, RZ ;  /* 0x000099101e027816 */ /* 0x000fe200000000ff */
[----:B------:R-:W1:Y:S01]  /*5ee20*/  LDCU UR6, c[0x0][0x398] ;  /* 0x00007300ff0677ac */ /* 0x000e620008000800 */
[----:B------:R-:W-:Y:S01]  /*5ee30*/  ISETP.LT.AND P6, PT, R81, UR7, !P5 ;  /* 0x0000000751007c0c */ /* 0x000fe2000efc1270 */
[----:B------:R-:W2:Y:S01]  /*5ee40*/  LDL.LU R5, [R1+0x37c] ;  /* 0x00037c0001057983 */ /* 0x000ea20000300800 */
[----:B------:R-:W-:Y:S01]  /*5ee50*/  SHF.R.S32.HI R2, RZ, 0x8, R2 ;  /* 0x00000008ff027819 */ /* 0x000fe20000011402 */
[----:B------:R-:W0:Y:S01]  /*5ee60*/  LDCU UR7, c[0x0][0x398] ;  /* 0x00007300ff0777ac */ /* 0x000e220008000800 */
[----:B---3--:R-:W-:Y:S01]  /*5ee70*/  F2FP.SATFINITE.E5M2.F32.PACK_AB_MERGE_C R0, R3, R17, RZ ;  /* 0x000000110300723e */ /* 0x008fe200048060ff */
[----:B------:R-:W3:Y:S01]  /*5ee80*/  LDL.LU.64 R6, [R1+0x2a0] ;  /* 0x0002a00001067983 */ /* 0x000ee20000300a00 */
[----:B------:R-:W-:Y:S01]  /*5ee90*/  ISETP.LT.AND P5, PT, R77, UR9, !P5 ;  /* 0x000000094d007c0c */ /* 0x000fe2000efa1270 */
[----:B------:R-:W0:Y:S02]  /*5eea0*/  LDCU UR9, c[0x0][0x398] ;  /* 0x00007300ff0977ac */ /* 0x000e240008000800 */
[----:B------:R1:W-:Y:S01]  /*5eeb0*/  @P4 STG.E.U8 desc[UR20][R10.64], R2 ;  /* 0x000000020a004986 */ /* 0x0003e2000c101114 */
[----:B----4-:R-:W-:Y:S01]  /*5eec0*/  ISETP.GE.AND P4, PT, R8, UR5, PT ;  /* 0x0000000508007c0c */ /* 0x010fe2000bf86270 */
[----:B------:R-:W4:Y:S02]  /*5eed0*/  LDCU UR5, c[0x0][0x39c] ;  /* 0x00007380ff0577ac */ /* 0x000f240008000800 */
[----:B-----5:R5:W-:Y:S01]  /*5eee0*/  @P6 STG.E.U8 desc[UR20][R12.64], R0 ;  /* 0x000000000c006986 */ /* 0x020be2000c101114 */
[----:B------:R-:W-:Y:S01]  /*5eef0*/  ISETP.LT.AND P6, PT, R81, UR10, !P4 ;  /* 0x0000000a51007c0c */ /* 0x000fe2000e7c1270 */
[----:B------:R-:W0:Y:S02]  /*5ef00*/  LDCU UR10, c[0x0][0x398] ;  /* 0x00007300ff0a77ac */ /* 0x000e240008000800 */
[----:B------:R-:W4:Y:S04]  /*5ef10*/  LDL.LU R3, [R1+0x1314] ;  /* 0x0013140001037983 */ /* 0x000f280000300800 */
[----:B-1----:R-:W3:Y:S01]  /*5ef20*/  LDL.LU.64 R10, [R1+0x298] ;  /* 0x00029800010a7983 */ /* 0x002ee20000300a00 */
[----:B-----5:R-:W-:-:S03]  /*5ef30*/  PRMT R0, R0, 0x9910, RZ ;  /* 0x0000991000007816 */ /* 0x020fc600000000ff */
[----:B------:R-:W5:Y:S01]  /*5ef40*/  LDL.LU.64 R12, [R1+0x290] ;  /* 0x00029000010c7983 */ /* 0x000f620000300a00 */
[----:B------:R-:W-:Y:S02]  /*5ef50*/  SHF.R.S32.HI R0, RZ, 0x8, R0 ;  /* 0x00000008ff007819 */ /* 0x000fe40000011400 */
[----:B--2---:R-:W-:-:S05]  /*5ef60*/  F2FP.SATFINITE.E5M2.F32.PACK_AB_MERGE_C R32, R33, R32, RZ ;  /* 0x000000202120723e */ /* 0x004fca00048060ff */
[----:B------:R-:W-:Y:S01]  /*5ef70*/  @P5 STG.E.U8 desc[UR20][R14.64], R32 ;  /* 0x000000200e005986 */ /* 0x000fe2000c101114 */
[----:B0-----:R-:W-:Y:S01]  /*5ef80*/  ISETP.GE.AND P5, PT, R4, UR4, PT ;  /* 0x0000000404007c0c */ /* 0x001fe2000bfa6270 */
[----:B------:R-:W0:Y:S02]  /*5ef90*/  LDCU UR4, c[0x0][0x39c] ;  /* 0x00007380ff0477ac */ /* 0x000e240008000800 */
[----:B------:R-:W0:Y:S04]  /*5efa0*/  LDL.LU R4, [R1+0x16c4] ;  /* 0x0016c40001047983 */ /* 0x000e280000300800 */
[----:B------:R1:W-:Y:S04]  /*5efb0*/  @P6 STG.E.U8 desc[UR20][R34.64], R0 ;  /* 0x0000000022006986 */ /* 0x0003e8000c101114 */
[----:B-1----:R-:W2:Y:S01]  /*5efc0*/  LDL.LU.64 R34, [R1+0x1768] ;  /* 0x0017680001227983 */ /* 0x002ea20000300a00 */
[----:B------:R-:W-:Y:S01]  /*5efd0*/  ISETP.LT.AND P4, PT, R77, UR6, !P4 ;  /* 0x000000064d007c0c */ /* 0x000fe2000e781270 */
[----:B------:R-:W1:Y:S01]  /*5efe0*/  LDCU UR6, c[0x0][0x398] ;  /* 0x00007300ff0677ac */ /* 0x000e620008000800 */
[----:B------:R-:W-:Y:S01]  /*5eff0*/  PRMT R2, R32, 0x9910, RZ ;  /* 0x0000991020027816 */ /* 0x000fe200000000ff */
[----:B------:R-:W5:Y:S01]  /*5f000*/  LDL.LU R17, [R1+0x380] ;  /* 0x0003800001117983 */ /* 0x000f620000300800 */
[----:B------:R-:W-:Y:S01]  /*5f010*/  ISETP.LT.AND P6, PT, R81, UR7, !P5 ;  /* 0x0000000751007c0c */ /* 0x000fe2000efc1270 */
[----:B------:R-:W0:Y:S01]  /*5f020*/  LDCU UR7, c[0x0][0x398] ;  /* 0x00007300ff0777ac */ /* 0x000e220008000800 */
[----:B------:R-:W-:-:S02]  /*5f030*/  SHF.R.S32.HI R2, RZ, 0x8, R2 ;  /* 0x00000008ff027819 */ /* 0x000fc40000011402 */
[----:B------:R-:W-:Y:S02]  /*5f040*/  F2FP.SATFINITE.E5M2.F32.PACK_AB_MERGE_C R0, R5, R9, RZ ;  /* 0x000000090500723e */ /* 0x000fe400048060ff */
[----:B------:R-:W-:Y:S01]  /*5f050*/  ISETP.LT.AND P5, PT, R77, UR9, !P5 ;  /* 0x000000094d007c0c */ /* 0x000fe2000efa1270 */
[----:B------:R-:W5:Y:S01]  /*5f060*/  LDL.LU R5, [R1+0x384] ;  /* 0x0003840001057983 */ /* 0x000f620000300800 */
[----:B------:R-:W0:Y:S03]  /*5f070*/  LDCU UR9, c[0x0][0x398] ;  /* 0x00007300ff0977ac */ /* 0x000e260008000800 */
[----:B---3--:R3:W-:Y:S01]  /*5f080*/  @P4 STG.E.U8 desc[UR20][R6.64], R2 ;  /* 0x0000000206004986 */ /* 0x0087e2000c101114 */
[----:B----4-:R-:W-:Y:S01]  /*5f090*/  ISETP.GE.AND P4, PT, R3, UR5, PT ;  /* 0x0000000503007c0c */ /* 0x010fe2000bf86270 */
[----:B------:R-:W4:Y:S02]  /*5f0a0*/  LDCU UR5, c[0x0][0x39c] ;  /* 0x00007380ff0577ac */ /* 0x000f240008000800 */
[----:B------:R1:W-:Y:S01]  /*5f0b0*/  @P6 STG.E.U8 desc[UR20][R10.64], R0 ;  /* 0x000000000a006986 */ /* 0x0003e2000c101114 */
[----:B------:R-:W-:Y:S01]  /*5f0c0*/  ISETP.LT.AND P6, PT, R81, UR10, !P4 ;  /* 0x0000000a51007c0c */ /* 0x000fe2000e7c1270 */
[----:B------:R-:W0:Y:S02]  /*5f0d0*/  LDCU UR10, c[0x0][0x398] ;  /* 0x00007300ff0a77ac */ /* 0x000e240008000800 */
[----:B------:R-:W4:Y:S04]  /*5f0e0*/  LDL.LU.64 R8, [R1+0x280] ;  /* 0x0002800001087983 */ /* 0x000f280000300a00 */
[----:B---3--:R-:W3:Y:S01]  /*5f0f0*/  LDL.LU R6, [R1+0x16cc] ;  /* 0x0016cc0001067983 */ /* 0x008ee20000300800 */
[----:B-1----:R-:W-:-:S03]  /*5f100*/  PRMT R0, R0, 0x9910, RZ ;  /* 0x0000991000007816 */ /* 0x002fc600000000ff */
[----:B------:R-:W3:Y:S01]  /*5f110*/  LDL.LU.64 R10, [R1+0x278] ;  /* 0x00027800010a7983 */ /* 0x000ee20000300a00 */
[----:B------:R-:W-:-:S03]  /*5f120*/  SHF.R.S32.HI R0, RZ, 0x8, R0 ;  /* 0x00000008ff007819 */ /* 0x000fc60000011400 */
[----:B------:R-:W3:Y:S04]  /*5f130*/  LDL.LU.64 R14, [R1+0x270] ;  /* 0x00027000010e7983 */ /* 0x000ee80000300a00 */
[----:B------:R-:W3:Y:S01]  /*5f140*/  LDL.LU R3, [R1+0x16b0] ;  /* 0x0016b00001037983 */ /* 0x000ee20000300800 */
[----:B--2---:R-:W-:-:S05]  /*5f150*/  F2FP.SATFINITE.E5M2.F32.PACK_AB_MERGE_C R34, R35, R34, RZ ;  /* 0x000000222322723e */ /* 0x004fca00048060ff */
[----:B-----5:R-:W-:Y:S04]  /*5f160*/  @P5 STG.E.U8 desc[UR20][R12.64], R34 ;  /* 0x000000220c005986 */ /* 0x020fe8000c101114 */
[----:B------:R1:W-:Y:S04]  /*5f170*/  @P6 STG.E.U8 desc[UR20][R36.64], R0 ;  /* 0x0000000024006986 */ /* 0x0003e8000c101114 */
[----:B-1----:R-:W2:Y:S01]  /*5f180*/  LDL.LU.64 R36, [R1+0x1760] ;  /* 0x0017600001247983 */ /* 0x002ea20000300a00 */
[----:B0-----:R-:W-:Y:S01]  /*5f190*/  ISETP.GE.AND P5, PT, R4, UR4, PT ;  /* 0x0000000404007c0c */ /* 0x001fe2000bfa6270 */
[----:B------:R-:W0:Y:S01]  /*5f1a0*/  LDCU UR4, c[0x0][0x39c] ;  /* 0x00007380ff0477ac */ /* 0x000e220008000800 */
[----:B------:R-:W-:Y:S01]  /*5f1b0*/  ISETP.LT.AND P4, PT, R77, UR6, !P4 ;  /* 0x000000064d007c0c */ /* 0x000fe2000e781270 */
[----:B------:R-:W5:Y:S01]  /*5f1c0*/  LDL.LU R7, [R1+0x388] ;  /* 0x0003880001077983 */ /* 0x000f620000300800 */
[----:B------:R-:W-:Y:S01]  /*5f1d0*/  PRMT R2, R34, 0x9910, RZ ;  /* 0x0000991022027816 */ /* 0x000fe200000000ff */
[----:B------:R-:W1:Y:S01]  /*5f1e0*/  LDCU UR6, c[0x0][0x398] ;  /* 0x00007300ff0677ac */ /* 0x000e620008000800 */
[----:B------:R-:W-:Y:S01]  /*5f1f0*/  ISETP.LT.AND P6, PT, R81, UR7, !P5 ;  /* 0x0000000751007c0c */ /* 0x000fe2000efc1270 */
[----:B------:R-:W5:Y:S01]  /*5f200*/  LDL.LU R4, [R1+0x38c] ;  /* 0x00038c0001047983 */ /* 0x000f620000300800 */
[----:B------:R-:W-:Y:S01]  /*5f210*/  SHF.R.S32.HI R2, RZ, 0x8, R2 ;  /* 0x00000008ff027819 */ /* 0x000fe20000011402 */
[----:B------:R-:W0:Y:S01]  /*5f220*/  LDCU UR7, c[0x0][0x398] ;  /* 0x00007300ff0777ac */ /* 0x000e220008000800 */
[----:B------:R-:W-:Y:S01]  /*5f230*/  F2FP.SATFINITE.E5M2.F32.PACK_AB_MERGE_C R0, R5, R17, RZ ;  /* 0x000000110500723e */ /* 0x000fe200048060ff */
[----:B------:R-:W5:Y:S01]  /*5f240*/  LDL.LU.64 R12, [R1+0x260] ;  /* 0x00026000010c7983 */ /* 0x000f620000300a00 */
[----:B------:R-:W-:Y:S01]  /*5f250*/  ISETP.LT.AND P5, PT, R77, UR9, !P5 ;  /* 0x000000094d007c0c */ /* 0x000fe2000efa1270 */
[----:B------:R-:W0:Y:S02]  /*5f260*/  LDCU UR9, c[0x0][0x398] ;  /* 0x00007300ff0977ac */ /* 0x000e240008000800 */
[----:B----4-:R4:W-:Y:S01]  /*5f270*/  @P4 STG.E.U8 desc[UR20][R8.64], R2 ;  /* 0x0000000208004986 */ /* 0x0109e2000c101114 */
[----:B---3--:R-:W-:Y:S01]  /*5f280*/  ISETP.GE.AND P4, PT, R6, UR5, PT ;  /* 0x0000000506007c0c */ /* 0x008fe2000bf86270 */
[----:B------:R-:W3:Y:S02]  /*5f290*/  LDCU UR5, c[0x0][0x39c] ;  /* 0x00007380ff0577ac */ /* 0x000ee40008000800 */
[----:B------:R0:W-:Y:S01]  /*5f2a0*/  @P6 STG.E.U8 desc[UR20][R10.64], R0 ;  /* 0x000000000a006986 */ /* 0x0001e2000c101114 */
[----:B------:R-:W-:Y:S01]  /*5f2b0*/  ISETP.LT.AND P6, PT, R81, UR10, !P4 ;  /* 0x0000000a51007c0c */ /* 0x000fe2000e7c1270 */
[----:B------:R-:W1:Y:S02]  /*5f2c0*/  LDCU UR10, c[0x0][0x398] ;  /* 0x00007300ff0a77ac */ /* 0x000e640008000800 */
[----:B------:R-:W3:Y:S04]  /*5f2d0*/  LDL.LU R5, [R1+0x16b8] ;  /* 0x0016b80001057983 */ /* 0x000ee80000300800 */
[----:B----4-:R-:W4:Y:S01]  /*5f2e0*/  LDL.LU.64 R8, [R1+0x258] ;  /* 0x0002580001087983 */ /* 0x010f220000300a00 */
[----:B0-----:R-:W-:-:S03]  /*5f2f0*/  PRMT R0, R0, 0x9910, RZ ;  /* 0x0000991000007816 */ /* 0x001fc600000000ff */
[----:B------:R-:W3:Y:S01]  /*5f300*/  LDL.LU.64 R10, [R1+0x250] ;  /* 0x00025000010a7983 */ /* 0x000ee20000300a00 */
[----:B------:R-:W-:Y:S02]  /*5f310*/  SHF.R.S32.HI R0, RZ, 0x8, R0 ;  /* 0x00000008ff007819 */ /* 0x000fe40000011400 */
[----:B--2---:R-:W-:-:S05]  /*5f320*/  F2FP.SATFINITE.E5M2.F32.PACK_AB_MERGE_C R36, R37, R36, RZ ;  /* 0x000000242524723e */ /* 0x004fca00048060ff */
[----:B------:R-:W-:Y:S01]  /*5f330*/  @P5 STG.E.U8 desc[UR20][R14.64], R36 ;  /* 0x000000240e005986 */ /* 0x000fe2000c101114 */
[----:B------:R-:W-:Y:S01]  /*5f340*/  ISETP.GE.AND P5, PT, R3, UR4, PT ;  /* 0x0000000403007c0c */ /* 0x000fe2000bfa6270 */
[----:B------:R-:W0:Y:S02]  /*5f350*/  LDCU UR4, c[0x0][0x39c] ;  /* 0x00007380ff0477ac */ /* 0x000e240008000800 */
[----:B------:R-:W0:Y:S04]  /*5f360*/  LDL.LU R3, [R1+0x1324] ;  /* 0x0013240001037983 */ /* 0x000e280000300800 */
[----:B------:R2:W-:Y:S04]  /*5f370*/  @P6 STG.E.U8 desc[UR20][R38.64], R0 ;  /* 0x0000000026006986 */ /* 0x0005e8000c101114 */
[----:B--2---:R-:W2:Y:S01]  /*5f380*/  LDL.LU.64 R38, [R1+0x1758] ;  /* 0x0017580001267983 */ /* 0x004ea20000300a00 */
[----:B-1----:R-:W-:Y:S01]  /*5f390*/  ISETP.LT.AND P4, PT, R77, UR6, !P4 ;  /* 0x000000064d007c0c */ /* 0x002fe2000e781270 */
[----:B------:R-:W1:Y:S01]  /*5f3a0*/  LDCU UR6, c[0x0][0x398] ;  /* 0x00007300ff0677ac */ /* 0x000e620008000800 */
[----:B------:R-:W-:-:S02]  /*5f3b0*/  PRMT R2, R36, 0x9910, RZ ;  /* 0x0000991024027816 */ /* 0x000fc400000000ff */
[----:B------:R-:W-:Y:S01]  /*5f3c0*/  ISETP.LT.AND P6, PT, R81, UR7, !P5 ;  /* 0x0000000751007c0c */ /* 0x000fe2000efc1270 */
[----:B------:R-:W0:Y:S01]  /*5f3d0*/  LDCU UR7, c[0x0][0x398] ;  /* 0x00007300ff0777ac */ /* 0x000e220008000800 */
[----:B------:R-:W-:Y:S02]  /*5f3e0*/  SHF.R.S32.HI R2, RZ, 0x8, R2 ;  /* 0x00000008ff027819 */ /* 0x000fe40000011402 */
[----:B-----5:R-:W-:Y:S02]  /*5f3f0*/  F2FP.SATFINITE.E5M2.F32.PACK_AB_MERGE_C R0, R4, R7, RZ ;  /* 0x000000070400723e */ /* 0x020fe400048060ff */
[----:B------:R-:W-:Y:S01]  /*5f400*/  ISETP.LT.AND P5, PT, R77, UR9, !P5 ;  /* 0x000000094d007c0c */ /* 0x000fe2000efa1270 */
[----:B------:R-:W5:Y:S01]  /*5f410*/  LDL.LU R7, [R1+0x390] ;  /* 0x0003900001077983 */ /* 0x000f620000300800 */
[----:B------:R-:W0:Y:S03]  /*5f420*/  LDCU UR9, c[0x0][0x398] ;  /* 0x00007300ff0977ac */ /* 0x000e260008000800 */
[----:B------:R-:W-:Y:S01]  /*5f430*/  @P4 STG.E.U8 desc[UR20][R12.64], R2 ;  /* 0x000000020c004986 */ /* 0x000fe2000c101114 */
[----:B---3--:R-:W-:Y:S01]  /*5f440*/  ISETP.GE.AND P4, PT, R5, UR5, PT ;  /* 0x0000000505007c0c */ /* 0x008fe2000bf86270 */
[----:B------:R-:W3:Y:S02]  /*5f450*/  LDCU UR5, c[0x0][0x39c] ;  /* 0x00007380ff0577ac */ /* 0x000ee40008000800 */
[----:B----4-:R4:W-:Y:S01]  /*5f460*/  @P6 STG.E.U8 desc[UR20][R8.64], R0 ;  /* 0x0000000008006986 */ /* 0x0109e2000c101114 */
[----:B------:R-:W-:Y:S01]  /*5f470*/  ISETP.LT.AND P6, PT, R81, UR10, !P4 ;  /* 0x0000000a51007c0c */ /* 0x000fe2000e7c1270 */
[----:B------:R-:W0:Y:S02]  /*5f480*/  LDCU UR10, c[0x0][0x398] ;  /* 0x00007300ff0a77ac */ /* 0x000e240008000800 */
[----:B------:R-:W5:Y:S04]  /*5f490*/  LDL.LU R4, [R1+0x394] ;  /* 0x0003940001047983 */ /* 0x000f680000300800 */
[----:B------:R-:W3:Y:S04]  /*5f4a0*/  LDL.LU.64 R16, [R1+0x240] ;  /* 0x0002400001107983 */ /* 0x000ee80000300a00 */
[----:B------:R-:W3:Y:S01]  /*5f4b0*/  LDL.LU R6, [R1+0x131c] ;  /* 0x00131c0001067983 */ /* 0x000ee20000300800 */
[----:B----4-:R-:W-:-:S03]  /*5f4c0*/  PRMT R0, R0, 0x9910, RZ ;  /* 0x0000991000007816 */ /* 0x010fc600000000ff */
[----:B------:R-:W4:Y:S01]  /*5f4d0*/  LDL.LU.64 R8, [R1+0x238] ;  /* 0x0002380001087983 */ /* 0x000f220000300a00 */
[----:B------:R-:W-:-:S03]  /*5f4e0*/  SHF.R.S32.HI R0, RZ, 0x8, R0 ;  /* 0x00000008ff007819 */ /* 0x000fc60000011400 */
[----:B------:R-:W4:Y:S04]  /*5f4f0*/  LDL.LU.64 R14, [R1+0x230] ;  /* 0x00023000010e7983 */ /* 0x000f280000300a00 */
[----:B------:R-:W4:Y:S01]  /*5f500*/  LDL.LU R5, [R1+0x1310] ;  /* 0x0013100001057983 */ /* 0x000f220000300800 */
[----:B--2---:R-:W-:-:S05]  /*5f510*/  F2FP.SATFINITE.E5M2.F32.PACK_AB_MERGE_C R38, R39, R38, RZ ;  /* 0x000000262726723e */ /* 0x004fca00048060ff */
[----:B------:R-:W-:Y:S04]  /*5f520*/  @P5 STG.E.U8 desc[UR20][R10.64], R38 ;  /* 0x000000260a005986 */ /* 0x000fe8000c101114 */
[----:B------:R2:W-:Y:S04]  /*5f530*/  @P6 STG.E.U8 desc[UR20][R40.64], R0 ;  /* 0x0000000028006986 */ /* 0x0005e8000c101114 */
[----:B--2---:R-:W2:Y:S01]  /*5f540*/  LDL.LU.64 R40, [R1+0x1750] ;  /* 0x0017500001287983 */ /* 0x004ea20000300a00 */
[----:B0-----:R-:W-:Y:S01]  /*5f550*/  ISETP.GE.AND P5, PT, R3, UR4, PT ;  /* 0x0000000403007c0c */ /* 0x001fe2000bfa6270 */
[----:B------:R-:W0:Y:S01]  /*5f560*/  LDCU UR4, c[0x0][0x39c] ;  /* 0x00007380ff0477ac */ /* 0x000e220008000800 */
[----:B-1----:R-:W-:Y:S01]  /*5f570*/  ISETP.LT.AND P4, PT, R77, UR6, !P4 ;  /* 0x000000064d007c0c */ /* 0x002fe2000e781270 */
[----:B------:R-:W2:Y:S01]  /*5f580*/  LDL.LU R11, [R1+0x398] ;  /* 0x00039800010b7983 */ /* 0x000ea20000300800 */
[----:B------:R-:W-:Y:S01]  /*5f590*/  PRMT R2, R38, 0x9910, RZ ;  /* 0x0000991026027816 */ /* 0x000fe200000000ff */
[----:B------:R-:W1:Y:S01]  /*5f5a0*/  LDCU UR6, c[0x0][0x398] ;  /* 0x00007300ff0677ac */ /* 0x000e620008000800 */
[----:B------:R-:W-:Y:S01]  /*5f5b0*/  ISETP.LT.AND P6, PT, R81, UR7, !P5 ;  /* 0x0000000751007c0c */ /* 0x000fe2000efc1270 */
[----:B------:R-:W2:Y:S01]  /*5f5c0*/  LDL.LU R3, [R1+0x39c] ;  /* 0x00039c0001037983 */ /* 0x000ea20000300800 */
[----:B------:R-:W-:Y:S01]  /*5f5d0*/  SHF.R.S32.HI R2, RZ, 0x8, R2 ;  /* 0x00000008ff027819 */ /* 0x000fe20000011402 */
[----:B------:R-:W0:Y:S01]  /*5f5e0*/  LDCU UR7, c[0x0][0x398] ;  /* 0x00007300ff0777ac */ /* 0x000e220008000800 */
[----:B-----5:R-:W-:Y:S01]  /*5f5f0*/  F2FP.SATFINITE.E5M2.F32.PACK_AB_MERGE_C R0, R4, R7, RZ ;  /* 0x000000070400723e */ /* 0x020fe200048060ff */
[----:B------:R-:W5:Y:S01]  /*5f600*/  LDL.LU.64 R12, [R1+0x220] ;  /* 0x00022000010c7983 */ /* 0x000f620000300a00 */
[----:B------:R-:W-:Y:S01]  /*5f610*/  ISETP.LT.AND P5, PT, R77, UR9, !P5 ;  /* 0x000000094d007c0c */ /* 0x000fe2000efa1270 */
[----:B------:R-:W0:Y:S02]  /*5f620*/  LDCU UR9, c[0x0][0x398] ;  /* 0x00007300ff0977ac */ /* 0x000e240008000800 */
[----:B---3--:R-:W-:Y:S01]  /*5f630*/  @P4 STG.E.U8 desc[UR20][R16.64], R2 ;  /* 0x0000000210004986 */ /* 0x008fe2000c101114 */
[----:B------:R-:W-:Y:S01]  /*5f640*/  ISETP.GE.AND P4, PT, R6, UR5, PT ;  /* 0x0000000506007c0c */ /* 0x000fe2000bf86270 */
[----:B------:R-:W3:Y:S02]  /*5f650*/  LDCU UR5, c[0x0][0x39c] ;  /* 0x00007380ff0577ac */ /* 0x000ee40008000800 */
[----:B----4-:R4:W-:Y:S01]  /*5f660*/  @P6 STG.E.U8 desc[UR20][R8.64], R0 ;  /* 0x0000000008006986 */ /* 0x0109e2000c101114 */
[----:B------:R-:W-:Y:S01]  /*5f670*/  ISETP.LT.AND P6, PT, R81, UR10, !P4 ;  /* 0x0000000a51007c0c */ /* 0x000fe2000e7c1270 */
[----:B------:R-:W0:Y:S02]  /*5f680*/  LDCU UR10, c[0x0][0x398] ;  /* 0x00007300ff0a77ac */ /* 0x000e240008000800 */
[----:B------:R-:W3:Y:S04]  /*5f690*/  LDL.LU R4, [R1+0x1304] ;  /* 0x0013040001047983 */ /* 0x000ee80000300800 */
[----:B------:R-:W3:Y:S01]  /*5f6a0*/  LDL.LU.64 R6, [R1+0x218] ;  /* 0x0002180001067983 */ /* 0x000ee20000300a00 */
[----:B----4-:R-:W-:-:S03]  /*5f6b0*/  PRMT R0, R0, 0x9910, RZ ;  /* 0x0000991000007816 */ /* 0x010fc600000000ff */
[----:B------:R-:W4:Y:S01]  /*5f6c0*/  LDL.LU.64 R8, [R1+0x210] ;  /* 0x0002100001087983 */ /* 0x000f220000300a00 */
[----:B------:R-:W-:Y:S02]  /*5f6d0*/  SHF.R.S32.HI R0, RZ, 0x8, R0 ;  /* 0x00000008ff007819 */ /* 0x000fe40000011400 */
[----:B--2---:R-:W-:-:S05]  /*5f6e0*/  F2FP.SATFINITE.E5M2.F32.PACK_AB_MERGE_C R40, R41, R40, RZ ;  /* 0x000000282928723e */ /* 0x004fca00048060ff */
[----:B------:R-:W-:Y:S01]  /*5f6f0*/  @P5 STG.E.U8 desc[UR20][R14.64], R40 ;  /* 0x000000280e005986 */ /* 0x000fe2000c101114 */
[----:B0-----:R-:W-:Y:S01]  /*5f700*/  ISETP.GE.AND P5, PT, R5, UR4, PT ;  /* 0x0000000405007c0c */ /* 0x001fe2000bfa6270 */
        /* <DEDUP_REMOVED lines=10> */
[----:B------:R-:W-:Y:S02]  /*5f7b0*/  F2FP.SATFINITE.E5M2.F32.PACK_AB_MERGE_C R0, R3, R11, RZ ;  /* 0x0000000b0300723e */ /* 0x000fe400048060ff */
[----:B------:R-:W-:Y:S01]  /*5f7c0*/  ISETP.LT.AND P5, PT, R77, UR9, !P5 ;  /* 0x000000094d007c0c */ /* 0x000fe2000efa1270 */
[----:B------:R-:W4:Y:S01]  /*5f7d0*/  LDL.LU R11, [R1+0x3a0] ;  /* 0x0003a000010b7983 */ /* 0x000f220000300800 */
[----:B------:R-:W0:Y:S03]  /*5f7e0*/  LDCU UR9, c[0x0][0x398] ;  /* 0x00007300ff0977ac */ /* 0x000e260008000800 */
[----:B-----5:R-:W-:Y:S01]  /*5f7f0*/  @P4 STG.E.U8 desc[UR20][R12.64], R2 ;  /* 0x000000020c004986 */ /* 0x020fe2000c101114 */
[----:B---3--:R-:W-:Y:S01]  /*5f800*/  ISETP.GE.AND P4, PT, R4, UR5, PT ;  /* 0x0000000504007c0c */ /* 0x008fe2000bf86270 */
[----:B------:R-:W3:Y:S02]  /*5f810*/  LDCU UR5, c[0x0][0x39c] ;  /* 0x00007380ff0577ac */ /* 0x000ee40008000800 */
[----:B------:R5:W-:Y:S01]  /*5f820*/  @P6 STG.E.U8 desc[UR20][R6.64], R0 ;  /* 0x0000000006006986 */ /* 0x000be2000c101114 */
[----:B------:R-:W-:Y:S01]  /*5f830*/  ISETP.LT.AND P6, PT, R81, UR10, !P4 ;  /* 0x0000000a51007c0c */ /* 0x000fe2000e7c1270 */
[----:B------:R-:W0:Y:S02]  /*5f840*/  LDCU UR10, c[0x0][0x398] ;  /* 0x00007300ff0a77ac */ /* 0x000e240008000800 */
[----:B------:R-:W3:Y:S04]  /*5f850*/  LDL.LU R3, [R1+0x3a4] ;  /* 0x0003a40001037983 */ /* 0x000ee80000300800 */
[----:B------:R-:W3:Y:S04]  /*5f860*/  LDL.LU.64 R16, [R1+0x200] ;  /* 0x0002000001107983 */ /* 0x000ee80000300a00 */
[----:B------:R-:W3:Y:S01]  /*5f870*/  LDL.LU R10, [R1+0x16bc] ;  /* 0x0016bc00010a7983 */ /* 0x000ee20000300800 */
[----:B-----5:R-:W-:-:S03]  /*5f880*/  PRMT R0, R0, 0x9910, RZ ;  /* 0x0000991000007816 */ /* 0x020fc600000000ff */
[----:B------:R-:W5:Y:S01]  /*5f890*/  LDL.LU.64 R6, [R1+0x1f8] ;  /* 0x0001f80001067983 */ /* 0x000f620000300a00 */
[----:B------:R-:W-:-:S03]  /*5f8a0*/  SHF.R.S32.HI R0, RZ, 0x8, R0 ;  /* 0x00000008ff007819 */ /* 0x000fc60000011400 */
[----:B------:R-:W5:Y:S04]  /*5f8b0*/  LDL.LU.64 R14, [R1+0x1f0] ;  /* 0x0001f000010e7983 */ /* 0x000f680000300a00 */
[----:B------:R-:W5:Y:S01]  /*5f8c0*/  LDL.LU R4, [R1+0x16c0] ;  /* 0x0016c00001047983 */ /* 0x000f620000300800 */
[----:B--2---:R-:W-:-:S05]  /*5f8d0*/  F2FP.SATFINITE.E5M2.F32.PACK_AB_MERGE_C R42, R43, R42, RZ ;  /* 0x0000002a2b2a723e */ /* 0x004fca00048060ff */
[----:B----4-:R-:W-:Y:S04]  /*5f8e0*/  @P5 STG.E.U8 desc[UR20][R8.64], R42 ;  /* 0x0000002a08005986 */ /* 0x010fe8000c101114 */
[----:B------:R2:W-:Y:S04]  /*5f8f0*/  @P6 STG.E.U8 desc[UR20][R44.64], R0 ;  /* 0x000000002c006986 */ /* 0x0005e8000c101114 */
[----:B--2---:R-:W2:Y:S01]  /*5f900*/  LDL.LU.64 R44, [R1+0x1740] ;  /* 0x00174000012c7983 */ /* 0x004ea20000300a00 */
[----:B0-----:R-:W-:Y:S01]  /*5f910*/  ISETP.GE.AND P5, PT, R5, UR4, PT ;  /* 0x0000000405007c0c */ /* 0x001fe2000bfa6270 */
[----:B------:R-:W0:Y:S01]  /*5f920*/  LDCU UR4, c[0x0][0x39c] ;  /* 0x00007380ff0477ac */ /* 0x000e220008000800 */
[----:B-1----:R-:W-:Y:S01]  /*5f930*/  ISETP.LT.AND P4, PT, R77, UR6, !P4 ;  /* 0x000000064d007c0c */ /* 0x002fe2000e781270 */
[----:B------:R-:W4:Y:S01]  /*5f940*/  LDL.LU R13, [R1+0x3a8] ;  /* 0x0003a800010d7983 */ /* 0x000f220000300800 */
[----:B------:R-:W-:Y:S01]  /*5f950*/  PRMT R2, R42, 0x9910, RZ ;  /* 0x000099102a027816 */ /* 0x000fe200000000ff */
[----:B------:R-:W1:Y:S01]  /*5f960*/  LDCU UR6, c[0x0][0x398] ;  /* 0x00007300ff0677ac */ /* 0x000e620008000800 */
[----:B------:R-:W-:Y:S01]  /*5f970*/  ISETP.LT.AND P6, PT, R81, UR7, !P5 ;  /* 0x0000000751007c0c */ /* 0x000fe2000efc1270 */
[----:B------:R-:W4:Y:S01]  /*5f980*/  LDL.LU R5, [R1+0x3ac] ;  /* 0x0003ac0001057983 */ /* 0x000f220000300800 */
[----:B------:R-:W-:Y:S01]  /*5f990*/  SHF.R.S32.HI R2, RZ, 0x8, R2 ;  /* 0x00000008ff027819 */ /* 0x000fe20000011402 */
[----:B------:R-:W0:Y:S01]  /*5f9a0*/  LDCU UR7, c[0x0][0x398] ;  /* 0x00007300ff0777ac */ /* 0x000e220008000800 */
[----:B---3--:R-:W-:Y:S01]  /*5f9b0*/  F2FP.SATFINITE.E5M2.F32.PACK_AB_MERGE_C R0, R3, R11, RZ ;  /* 0x0000000b0300723e */ /* 0x008fe200048060ff */
[----:B------:R-:W3:Y:S01]  /*5f9c0*/  LDL.LU.64 R8, [R1+0x1e0] ;  /* 0x0001e00001087983 */ /* 0x000ee20000300a00 */
[----:B------:R-:W-:Y:S01]  /*5f9d0*/  ISETP.LT.AND P5, PT, R77, UR9, !P5 ;  /* 0x000000094d007c0c */ /* 0x000fe2000efa1270 */
[----:B------:R-:W0:Y:S02]  /*5f9e0*/  LDCU UR9, c[0x0][0x398] ;  /* 0x00007300ff0977ac */ /* 0x000e240008000800 */
[----:B------:R-:W-:Y:S01]  /*5f9f0*/  @P4 STG.E.U8 desc[UR20][R16.64], R2 ;  /* 0x0000000210004986 */ /* 0x000fe2000c101114 */
[----:B------:R-:W-:Y:S01]  /*5fa00*/  ISETP.GE.AND P4, PT, R10, UR5, PT ;  /* 0x000000050a007c0c */ /* 0x000fe2000bf86270 */
[----:B------:R-:W0:Y:S02]  /*5fa10*/  LDCU UR5, c[0x0][0x39c] ;  /* 0x00007380ff0577ac */ /* 0x000e240008000800 */
[----:B-----5:R5:W-:Y:S01]  /*5fa20*/  @P6 STG.E.U8 desc[UR20][R6.64], R0 ;  /* 0x0000000006006986 */ /* 0x020be2000c101114 */
[----:B------:R-:W-:Y:S01]  /*5fa30*/  ISETP.LT.AND P6, PT, R81, UR10, !P4 ;  /* 0x0000000a51007c0c */ /* 0x000fe2000e7c1270 */
[----:B------:R-:W0:Y:S02]  /*5fa40*/  LDCU UR10, c[0x0][0x398] ;  /* 0x00007300ff0a77ac */ /* 0x000e240008000800 */
[----:B------:R-:W3:Y:S04]  /*5fa50*/  LDL.LU R3, [R1+0x16c8] ;  /* 0x0016c80001037983 */ /* 0x000ee80000300800 */
[----:B------:R-:W3:Y:S01]  /*5fa60*/  LDL.LU.64 R10, [R1+0x1d8] ;  /* 0x0001d800010a7983 */ /* 0x000ee20000300a00 */
        /* <DEDUP_REMOVED lines=12> */
[----:B------:R-:W-:Y:S01]  /*5fb30*/  PRMT R2, R44, 0x9910, RZ ;  /* 0x000099102c027816 */ /* 0x000fe200000000ff */
[----:B------:R-:W5:Y:S01]  /*5fb40*/  LDL.LU R17, [R1+0x3b0] ;  /* 0x0003b00001117983 */ /* 0x000f620000300800 */
[----:B------:R-:W-:Y:S01]  /*5fb50*/  ISETP.LT.AND P6, PT, R81, UR7, !P5 ;  /* 0x0000000751007c0c */ /* 0x000fe2000efc1270 */
[----:B------:R-:W0:Y:S01]  /*5fb60*/  LDCU UR7, c[0x0][0x398] ;  /* 0x00007300ff0777ac */ /* 0x000e220008000800 */
[----:B------:R-:W-:-:S02]  /*5fb70*/  SHF.R.S32.HI R2, RZ, 0x8, R2 ;  /* 0x00000008ff027819 */ /* 0x000fc40000011402 */
[----:B----4-:R-:W-:Y:S02]  /*5fb80*/  F2FP.SATFINITE.E5M2.F32.PACK_AB_MERGE_C R0, R5, R13, RZ ;  /* 0x0000000d0500723e */ /* 0x010fe400048060ff */
[----:B------:R-:W-:Y:S01]  /*5fb90*/  ISETP.LT.AND P5, PT, R77, UR9, !P5 ;  /* 0x000000094d007c0c */ /* 0x000fe2000efa1270 */
[----:B------:R-:W4:Y:S01]  /*5fba0*/  LDL.LU R5, [R1+0x3b4] ;  /* 0x0003b40001057983 */ /* 0x000f220000300800 */
[----:B------:R-:W0:Y:S03]  /*5fbb0*/  LDCU UR9, c[0x0][0x398] ;  /* 0x00007300ff0977ac */ /* 0x000e260008000800 */
[----:B---3--:R3:W-:Y:S01]  /*5fbc0*/  @P4 STG.E.U8 desc[UR20][R8.64], R2 ;  /* 0x0000000208004986 */ /* 0x0087e2000c101114 */
[----:B------:R-:W-:Y:S01]  /*5fbd0*/  ISETP.GE.AND P4, PT, R3, UR5, PT ;  /* 0x0000000503007c0c */ /* 0x000fe2000bf86270 */
[----:B------:R-:W0:Y:S02]  /*5fbe0*/  LDCU UR5, c[0x0][0x39c] ;  /* 0x00007380ff0577ac */ /* 0x000e240008000800 */
        /* <DEDUP_REMOVED lines=24> */
[----:B----4-:R-:W-:Y:S01]  /*5fd70*/  F2FP.SATFINITE.E5M2.F32.PACK_AB_MERGE_C R0, R5, R17, RZ ;  /* 0x000000110500723e */ /* 0x010fe200048060ff */
[----:B------:R-:W4:Y:S01]  /*5fd80*/  LDL.LU.64 R6, [R1+0x1a0] ;  /* 0x0001a00001067983 */ /* 0x000f220000300a00 */
[----:B------:R-:W-:Y:S01]  /*5fd90*/  ISETP.LT.AND P5, PT, R77, UR9, !P5 ;  /* 0x000000094d007c0c */ /* 0x000fe2000efa1270 */
[----:B------:R-:W0:Y:S02]  /*5fda0*/  LDCU UR9, c[0x0][0x398] ;  /* 0x00007300ff0977ac */ /* 0x000e240008000800 */
[----:B------:R1:W-:Y:S01]  /*5fdb0*/  @P4 STG.E.U8 desc[UR20][R12.64], R2 ;  /* 0x000000020c004986 */ /* 0x0003e2000c101114 */
[----:B---3--:R-:W-:Y:S01]  /*5fdc0*/  ISETP.GE.AND P4, PT, R8, UR5, PT ;  /* 0x0000000508007c0c */ /* 0x008fe2000bf86270 */
[----:B------:R-:W3:Y:S02]  /*5fdd0*/  LDCU UR5, c[0x0][0x39c] ;  /* 0x00007380ff0577ac */ /* 0x000ee40008000800 */
[----:B------:R0:W-:Y:S01]  /*5fde0*/  @P6 STG.E.U8 desc[UR20][R10.64], R0 ;  /* 0x000000000a006986 */ /* 0x0001e2000c101114 */
[----:B------:R-:W-:Y:S01]  /*5fdf0*/  ISETP.LT.AND P6, PT, R81, UR10, !P4 ;  /* 0x0000000a51007c0c */ /* 0x000fe2000e7c1270 */
[----:B------:R-:W2:Y:S02]  /*5fe00*/  LDCU UR10, c[0x0][0x398] ;  /* 0x00007300ff0a77ac */ /* 0x000ea40008000800 */
[----:B------:R-:W3:Y:S04]  /*5fe10*/  LDL.LU R5, [R1+0x12f0] ;  /* 0x0012f00001057983 */ /* 0x000ee80000300800 */
[----:B-1----:R-:W3:Y:S01]  /*5fe20*/  LDL.LU.64 R12, [R1+0x198] ;  /* 0x00019800010c7983 */ /* 0x002ee20000300a00 */
        /* <DEDUP_REMOVED lines=14> */
[----:B------:R-:W-:Y:S01]  /*5ff10*/  ISETP.LT.AND P6, PT, R81, UR7, !P5 ;  /* 0x0000000751007c0c */ /* 0x000fe2000efc1270 */
[----:B------:R-:W0:Y:S01]  /*5ff20*/  LDCU UR7, c[0x0][0x398] ;  /* 0x00007300ff0777ac */ /* 0x000e220008000800 */
[----:B------:R-:W-:-:S02]  /*5ff30*/  SHF.R.S32.HI R2, RZ, 0x8, R2 ;  /* 0x00000008ff027819 */ /* 0x000fc40000011402 */
[----:B-----5:R-:W-:Y:S02]  /*5ff40*/  F2FP.SATFINITE.E5M2.F32.PACK_AB_MERGE_C R0, R4, R9, RZ ;  /* 0x000000090400723e */ /* 0x020fe400048060ff */
[----:B------:R-:W-:Y:S01]  /*5ff50*/  ISETP.LT.AND P5, PT, R77, UR9, !P5 ;  /* 0x000000094d007c0c */ /* 0x000fe2000efa1270 */
[----:B------:R-:W5:Y:S01]  /*5ff60*/  LDL.LU R4, [R1+0x3c4] ;  /* 0x0003c40001047983 */ /* 0x000f620000300800 */
[----:B------:R-:W0:Y:S03]  /*5ff70*/  LDCU UR9, c[0x0][0x398] ;  /* 0x00007300ff0977ac */ /* 0x000e260008000800 */
[----:B----4-:R4:W-:Y:S01]  /*5ff80*/  @P4 STG.E.U8 desc[UR20][R6.64], R2 ;  /* 0x0000000206004986 */ /* 0x0109e2000c101114 */
[----:B---3--:R-:W-:Y:S01]  /*5ff90*/  ISETP.GE.AND P4, PT, R5, UR5, PT ;  /* 0x0000000505007c0c */ /* 0x008fe2000bf86270 */
[----:B------:R-:W3:Y:S02]  /*5ffa0*/  LDCU UR5, c[0x0][0x39c] ;  /* 0x00007380ff0577ac */ /* 0x000ee40008000800 */
[----:B------:R1:W-:Y:S01]  /*5ffb0*/  @P6 STG.E.U8 desc[UR20][R12.64], R0 ;  /* 0x000000000c006986 */ /* 0x0003e2000c101114 */
[----:B------:R-:W-:Y:S01]  /*5ffc0*/  ISETP.LT.AND P6, PT, R81, UR10, !P4 ;  /* 0x0000000a51007c0c */ /* 0x000fe2000e7c1270 */
[----:B------:R-:W0:Y:S02]  /*5ffd0*/  LDCU UR10, c[0x0][0x398] ;  /* 0x00007300ff0a77ac */ /* 0x000e240008000800 */
[----:B------:R-:W3:Y:S04]  /*5ffe0*/  LDL.LU.64 R8, [R1+0x180] ;  /* 0x0001800001087983 */ /* 0x000ee80000300a00 */
[----:B----4-:R-:W4:Y:S01]  /*5fff0*/  LDL.LU R7, [R1+0x16d8] ;  /* 0x0016d80001077983 */ /* 0x010f220000300800 */
[----:B-1----:R-:W-:-:S03]  /*60000*/  PRMT R0, R0, 0x9910, RZ ;  /* 0x0000991000007816 */ /* 0x002fc600000000ff */
[----:B------:R-:W3:Y:S01]  /*60010*/  LDL.LU.64 R12, [R1+0x178] ;  /* 0x00017800010c7983 */ /* 0x000ee20000300a00 */
[----:B------:R-:W-:-:S03]  /*60020*/  SHF.R.S32.HI R0, RZ, 0x8, R0 ;  /* 0x00000008ff007819 */ /* 0x000fc60000011400 */
[----:B------:R-:W3:Y:S04]  /*60030*/  LDL.LU.64 R14, [R1+0x170] ;  /* 0x00017000010e7983 */ /* 0x000ee80000300a00 */
[----:B------:R-:W3:Y:S01]  /*60040*/  LDL.LU R6, [R1+0x1580] ;  /* 0x0015800001067983 */ /* 0x000ee20000300800 */
[----:B--2---:R-:W-:-:S05]  /*60050*/  F2FP.SATFINITE.E5M2.F32.PACK_AB_MERGE_C R50, R51, R50, RZ ;  /* 0x000000323332723e */ /* 0x004fca00048060ff */
[----:B------:R1:W-:Y:S04]  /*60060*/  @P5 STG.E.U8 desc[UR20][R10.64], R50 ;  /* 0x000000320a005986 */ /* 0x0003e8000c101114 */
[----:B------:R2:W-:Y:S04]  /*60070*/  @P6 STG.E.U8 desc[UR20][R52.64], R0 ;  /* 0x0000000034006986 */ /* 0x0005e8000c101114 */
[----:B-1----:R-:W4:Y:S04]  /*60080*/  LDL.LU.64 R10, [R1+0x168] ;  /* 0x00016800010a7983 */ /* 0x002f280000300a00 */
[----:B--2---:R-:W2:Y:S01]  /*60090*/  LDL.LU.64 R52, [R1+0x1720] ;  /* 0x0017200001347983 */ /* 0x004ea20000300a00 */
[----:B0-----:R-:W-:Y:S01]  /*600a0*/  ISETP.GE.AND P5, PT, R3, UR4, PT ;  /* 0x0000000403007c0c */ /* 0x001fe2000bfa6270 */
[----:B------:R-:W0:Y:S02]  /*600b0*/  LDCU UR4, c[0x0][0x39c] ;  /* 0x00007380ff0477ac */ /* 0x000e240008000800 */
[----:B------:R-:W2:Y:S04]  /*600c0*/  LDL.LU R5, [R1+0x3c8] ;  /* 0x0003c80001057983 */ /* 0x000ea80000300800 */
[----:B------:R-:W2:Y:S01]  /*600d0*/  LDL.LU R3, [R1+0x3cc] ;  /* 0x0003cc0001037983 */ /* 0x000ea20000300800 */
[----:B------:R-:W-:Y:S01]  /*600e0*/  ISETP.LT.AND P4, PT, R77, UR6, !P4 ;  /* 0x000000064d007c0c */ /* 0x000fe2000e781270 */
[----:B------:R-:W1:Y:S01]  /*600f0*/  LDCU UR6, c[0x0][0x398] ;  /* 0x00007300ff0677ac */ /* 0x000e620008000800 */
[----:B------:R-:W-:-:S02]  /*60100*/  PRMT R2, R50, 0x9910, RZ ;  /* 0x0000991032027816 */ /* 0x000fc400000000ff */
[----:B------:R-:W-:Y:S01]  /*60110*/  ISETP.LT.AND P6, PT, R81, UR7, !P5 ;  /* 0x0000000751007c0c */ /* 0x000fe2000efc1270 */
[----:B------:R-:W0:Y:S01]  /*60120*/  LDCU UR7, c[0x0][0x398] ;  /* 0x00007300ff0777ac */ /* 0x000e220008000800 */
[----:B------:R-:W-:Y:S02]  /*60130*/  SHF.R.S32.HI R2, RZ, 0x8, R2 ;  /* 0x00000008ff027819 */ /* 0x000fe40000011402 */
[----:B------:R-:W-:Y:S01]  /*60140*/  ISETP.LT.AND P5, PT, R77, UR9, !P5 ;  /* 0x000000094d007c0c */ /* 0x000fe2000efa1270 */
[----:B------:R-:W0:Y:S01]  /*60150*/  LDCU UR9, c[0x0][0x398] ;  /* 0x00007300ff0977ac */ /* 0x000e220008000800 */
[----:B-----5:R-:W-:Y:S02]  /*60160*/  F2FP.SATFINITE.E5M2.F32.PACK_AB_MERGE_C R0, R4, R17, RZ ;  /* 0x000000110400723e */ /* 0x020fe400048060ff */
[----:B------:R-:W5:Y:S04]  /*60170*/  LDL.LU R4, [R1+0x1590] ;  /* 0x0015900001047983 */ /* 0x000f680000300800 */
[----:B---3--:R3:W-:Y:S01]  /*60180*/  @P4 STG.E.U8 desc[UR20][R8.64], R2 ;  /* 0x0000000208004986 */ /* 0x0087e2000c101114 */
[----:B----4-:R-:W-:Y:S01]  /*60190*/  ISETP.GE.AND P4, PT, R7, UR5, PT ;  /* 0x0000000507007c0c */ /* 0x010fe2000bf86270 */
[----:B------:R-:W5:Y:S02]  /*601a0*/  LDCU UR5, c[0x0][0x39c] ;  /* 0x00007380ff0577ac */ /* 0x000f640008000800 */
[----:B------:R4:W-:Y:S01]  /*601b0*/  @P6 STG.E.U8 desc[UR20][R12.64], R0 ;  /* 0x000000000c006986 */ /* 0x0009e2000c101114 */
[----:B------:R-:W-:Y:S01]  /*601c0*/  ISETP.LT.AND P6, PT, R81, UR10, !P4 ;  /* 0x0000000a51007c0c */ /* 0x000fe2000e7c1270 */
[----:B------:R-:W0:Y:S01]  /*601d0*/  LDCU UR10, c[0x0][0x398] ;  /* 0x00007300ff0a77ac */ /* 0x000e220008000800 */
[----:B-1----:R-:W-:Y:S01]  /*601e0*/  ISETP.LT.AND P4, PT, R77, UR6, !P4 ;  /* 0x000000064d007c0c */ /* 0x002fe2000e781270 */
[----:B------:R-:W1:Y:S01]  /*601f0*/  LDCU UR6, c[0x0][0x398] ;  /* 0x00007300ff0677ac */ /* 0x000e620008000800 */
[----:B---3--:R-:W3:Y:S01]  /*60200*/  LDL.LU.64 R8, [R1+0x158] ;  /* 0x0001580001087983 */ /* 0x008ee20000300a00 */
[----:B----4-:R-:W-:-:S03]  /*60210*/  PRMT R0, R0, 0x9910, RZ ;  /* 0x0000991000007816 */ /* 0x010fc600000000ff */
[----:B------:R-:W4:Y:S01]  /*60220*/  LDL.LU.64 R12, [R1+0x150] ;  /* 0x00015000010c7983 */ /* 0x000f220000300a00 */
[----:B------:R-:W-:Y:S02]  /*60230*/  SHF.R.S32.HI R0, RZ, 0x8, R0 ;  /* 0x00000008ff007819 */ /* 0x000fe40000011400 */
[----:B--2---:R-:W-:-:S05]  /*60240*/  F2FP.SATFINITE.E5M2.F32.PACK_AB_MERGE_C R52, R53, R52, RZ ;  /* 0x000000343534723e */ /* 0x004fca00048060ff */
[----:B------:R2:W-:Y:S01]  /*60250*/  @P5 STG.E.U8 desc[UR20][R14.64], R52 ;  /* 0x000000340e005986 */ /* 0x0005e2000c101114 */
[----:B0-----:R-:W-:Y:S01]  /*60260*/  ISETP.GE.AND P5, PT, R6, UR4, PT ;  /* 0x0000000406007c0c */ /* 0x001fe2000bfa6270 */
[----:B------:R-:W0:Y:S02]  /*60270*/  LDCU UR4, c[0x0][0x39c] ;  /* 0x00007380ff0477ac */ /* 0x000e240008000800 */
[----:B------:R-:W0:Y:S01]  /*60280*/  LDL.LU R6, [R1+0x130c] ;  /* 0x00130c0001067983 */ /* 0x000e220000300800 */
[----:B--2---:R-:W-:-:S03]  /*60290*/  PRMT R52, R52, 0x9910, RZ ;  /* 0x0000991034347816 */ /* 0x004fc600000000ff */
[----:B------:R2:W-:Y:S01]  /*602a0*/  @P6 STG.E.U8 desc[UR20][R10.64], R0 ;  /* 0x000000000a006986 */ /* 0x0005e2000c101114 */
[----:B------:R-:W-:-:S03]  /*602b0*/  SHF.R.S32.HI R52, RZ, 0x8, R52 ;  /* 0x00000008ff347819 */ /* 0x000fc60000011434 */
[----:B------:R-:W4:Y:S04]  /*602c0*/  LDL.LU R7, [R1+0x3d0] ;  /* 0x0003d00001077983 */ /* 0x000f280000300800 */
[----:B------:R1:W-:Y:S01]  /*602d0*/  @P4 STG.E.U8 desc[UR20][R54.64], R52 ;  /* 0x0000003436004986 */ /* 0x0003e2000c101114 */
[----:B--2---:R-:W-:-:S03]  /*602e0*/  F2FP.SATFINITE.E5M2.F32.PACK_AB_MERGE_C R0, R3, R5, RZ ;  /* 0x000000050300723e */ /* 0x004fc600048060ff */
[----:B------:R-:W2:Y:S04]  /*602f0*/  LDL.LU R3, [R1+0x3d4] ;  /* 0x0003d40001037983 */ /* 0x000ea80000300800 */
[----:B-1----:R-:W2:Y:S01]  /*60300*/  LDL.LU.64 R54, [R1+0x1718] ;  /* 0x0017180001367983 */ /* 0x002ea20000300a00 */
[----:B------:R-:W-:Y:S01]  /*60310*/  ISETP.LT.AND P6, PT, R81, UR7, !P5 ;  /* 0x0000000751007c0c */ /* 0x000fe2000efc1270 */
[----:B------:R-:W1:Y:S01]  /*60320*/  LDCU UR7, c[0x0][0x398] ;  /* 0x00007300ff0777ac */ /* 0x000e620008000800 */
[----:B-----5:R-:W-:Y:S01]  /*60330*/  ISETP.GE.AND P4, PT, R4, UR5, PT ;  /* 0x0000000504007c0c */ /* 0x020fe2000bf86270 */
[----:B------:R-:W5:Y:S01]  /*60340*/  LDL.LU.64 R14, [R1+0x140] ;  /* 0x00014000010e7983 */ /* 0x000f620000300a00 */
[----:B------:R-:W-:Y:S01]  /*60350*/  ISETP.LT.AND P5, PT, R77, UR9, !P5 ;  /* 0x000000094d007c0c */ /* 0x000fe2000efa1270 */
[----:B------:R-:W0:Y:S01]  /*60360*/  LDCU UR5, c[0x0][0x398] ;  /* 0x00007300ff0577ac */ /* 0x000e220008000800 */
[----:B------:R-:W-:Y:S01]  /*60370*/  PRMT R2, R0, 0x9910, RZ ;  /* 0x0000991000027816 */ /* 0x000fe200000000ff */
[----:B------:R-:W5:Y:S01]  /*60380*/  LDL.LU.64 R4, [R1+0x138] ;  /* 0x0001380001047983 */ /* 0x000f620000300a00 */
[----:B------:R-:W0:Y:S05]  /*60390*/  LDCU UR9, c[0x0][0x398] ;  /* 0x00007300ff0977ac */ /* 0x000e2a0008000800 */
[----:B---3--:R3:W-:Y:S01]  /*603a0*/  @P6 STG.E.U8 desc[UR20][R8.64], R0 ;  /* 0x0000000008006986 */ /* 0x0087e2000c101114 */
[----:B------:R-:W-:Y:S01]  /*603b0*/  ISETP.LT.AND P6, PT, R81, UR10, !P4 ;  /* 0x0000000a51007c0c */ /* 0x000fe2000e7c1270 */
[----:B------:R-:W0:Y:S01]  /*603c0*/  LDCU UR10, c[0x0][0x398] ;  /* 0x00007300ff0a77ac */ /* 0x000e220008000800 */
[----:B------:R-:W-:Y:S01]  /*603d0*/  SHF.R.S32.HI R2, RZ, 0x8, R2 ;  /* 0x00000008ff027819 */ /* 0x000fe20000011402 */
[----:B---3--:R-:W3:Y:S04]  /*603e0*/  LDL.LU R9, [R1+0x158c] ;  /* 0x00158c0001097983 */ /* 0x008ee80000300800 */
[----:B------:R-:W3:Y:S01]  /*603f0*/  LDL.LU.64 R10, [R1+0x130] ;  /* 0x00013000010a7983 */ /* 0x000ee20000300a00 */
[----:B--2---:R-:W-:-:S05]  /*60400*/  F2FP.SATFINITE.E5M2.F32.PACK_AB_MERGE_C R54, R55, R54, RZ ;  /* 0x000000363736723e */ /* 0x004fca00048060ff */
[----:B----4-:R-:W-:Y:S04]  /*60410*/  @P5 STG.E.U8 desc[UR20][R12.64], R54 ;  /* 0x000000360c005986 */ /* 0x010fe8000c101114 */
[----:B------:R2:W-:Y:S04]  /*60420*/  @P6 STG.E.U8 desc[UR20][R56.64], R2 ;  /* 0x0000000238006986 */ /* 0x0005e8000c101114 */
[----:B--2---:R-:W2:Y:S01]  /*60430*/  LDL.LU.64 R56, [R1+0x1710] ;  /* 0x0017100001387983 */ /* 0x004ea20000300a00 */
[----:B------:R-:W-:Y:S01]  /*60440*/  ISETP.LT.AND P4, PT, R77, UR6, !P4 ;  /* 0x000000064d007c0c */ /* 0x000fe2000e781270 */
[----:B------:R-:W4:Y:S01]  /*60450*/  LDCU UR6, c[0x0][0x398] ;  /* 0x00007300ff0677ac */ /* 0x000f220008000800 */
[----:B------:R-:W-:Y:S01]  /*60460*/  PRMT R0, R54, 0x9910, RZ ;  /* 0x0000991036007816 */ /* 0x000fe200000000ff */
[----:B------:R-:W3:Y:S01]  /*60470*/  LDL.LU R8, [R1+0x1588] ;  /* 0x0015880001087983 */ /* 0x000ee20000300800 */
[----:B0-----:R-:W-:Y:S01]  /*60480*/  ISETP.GE.AND P5, PT, R6, UR4, PT ;  /* 0x0000000406007c0c */ /* 0x001fe2000bfa6270 */
[----:B------:R-:W0:Y:S01]  /*60490*/  LDCU UR4, c[0x0][0x398] ;  /* 0x00007300ff0477ac */ /* 0x000e220008000800 */
[----:B------:R-:W-:Y:S01]  /*604a0*/  SHF.R.S32.HI R0, RZ, 0x8, R0 ;  /* 0x00000008ff007819 */ /* 0x000fe20000011400 */
[----:B------:R-:W4:Y:S01]  /*604b0*/  LDL.LU R13, [R1+0x3d8] ;  /* 0x0003d800010d7983 */ /* 0x000f220000300800 */
[----:B-1----:R-:W-:Y:S01]  /*604c0*/  ISETP.LT.AND P6, PT, R81, UR7, !P5 ;  /* 0x0000000751007c0c */ /* 0x002fe2000efc1270 */
[----:B------:R-:W1:Y:S01]  /*604d0*/  LDCU UR7, c[0x0][0x398] ;  /* 0x00007300ff0777ac */ /* 0x000e620008000800 */
[----:B------:R-:W-:Y:S01]  /*604e0*/  ISETP.LT.AND P5, PT, R77, UR5, !P5 ;  /* 0x000000054d007c0c */ /* 0x000fe2000efa1270 */
[----:B------:R-:W4:Y:S01]  /*604f0*/  LDL.LU R6, [R1+0x3dc] ;  /* 0x0003dc0001067983 */ /* 0x000f220000300800 */
[----:B------:R-:W-:Y:S01]  /*60500*/  F2FP.SATFINITE.E5M2.F32.PACK_AB_MERGE_C R3, R3, R7, RZ ;  /* 0x000000070303723e */ /* 0x000fe200048060ff */
[----:B------:R-:W0:Y:S02]  /*60510*/  LDCU UR5, c[0x0][0x398] ;  /* 0x00007300ff0577ac */ /* 0x000e240008000800 */
[----:B-----5:R5:W-:Y:S01]  /*60520*/  @P4 STG.E.U8 desc[UR20][R14.64], R0 ;  /* 0x000000000e004986 */ /* 0x020be2000c101114 */
[----:B------:R-:W-:Y:S01]  /*60530*/  ISETP.LT.AND P4, PT, R81, UR9, !P3 ;  /* 0x0000000951007c0c */ /* 0x000fe2000df81270 */
[----:B------:R-:W0:Y:S01]  /*60540*/  LDCU UR9, c[0x0][0x398] ;  /* 0x00007300ff0977ac */ /* 0x000e220008000800 */
[----:B------:R-:W-:Y:S01]  /*60550*/  PRMT R2, R3, 0x9910, RZ ;  /* 0x0000991003027816 */ /* 0x000fe200000000ff */
[----:B------:R-:W4:Y:S03]  /*60560*/  LDL.LU.64 R16, [R1+0x120] ;  /* 0x0001200001107983 */ /* 0x000f260000300a00 */
[----:B------:R-:W-:Y:S01]  /*60570*/  SHF.R.S32.HI R2, RZ, 0x8, R2 ;  /* 0x00000008ff027819 */ /* 0x000fe20000011402 */
[----:B------:R0:W-:Y:S04]  /*60580*/  @P6 STG.E.U8 desc[UR20][R4.64], R3 ;  /* 0x0000000304006986 */ /* 0x0001e8000c101114 */
[----:B-----5:R-:W5:Y:S04]  /*60590*/  LDL.LU.64 R14, [R1+0x118] ;  /* 0x00011800010e7983 */ /* 0x020f680000300a00 */
[----:B------:R-:W4:Y:S04]  /*605a0*/  LDL.LU R7, [R1+0x1584] ;  /* 0x0015840001077983 */ /* 0x000f280000300800 */
[----:B0-----:R-:W5:Y:S01]  /*605b0*/  LDL.LU.64 R4, [R1+0x110] ;  /* 0x0001100001047983 */ /* 0x001f620000300a00 */
[----:B--2---:R-:W-:-:S05]  /*605c0*/  F2FP.SATFINITE.E5M2.F32.PACK_AB_MERGE_C R56, R57, R56, RZ ;  /* 0x000000383938723e */ /* 0x004fca00048060ff */
[----:B---3--:R-:W-:Y:S04]  /*605d0*/  @P5 STG.E.U8 desc[UR20][R10.64], R56 ;  /* 0x000000380a005986 */ /* 0x008fe8000c101114 */
[----:B------:R0:W-:Y:S04]  /*605e0*/  @P4 STG.E.U8 desc[UR20][R58.64], R2 ;  /* 0x000000023a004986 */ /* 0x0001e8000c101114 */
[----:B0-----:R-:W2:Y:S01]  /*605f0*/  LDL.LU.64 R58, [R1+0x1708] ;  /* 0x00170800013a7983 */ /* 0x001ea20000300a00 */
[----:B------:R-:W-:Y:S01]  /*60600*/  ISETP.LT.AND P3, PT, R77, UR4, !P3 ;  /* 0x000000044d007c0c */ /* 0x000fe2000df61270 */
[----:B------:R-:W0:Y:S01]  /*60610*/  LDCU UR4, c[0x0][0x398] ;  /* 0x00007300ff0477ac */ /* 0x000e220008000800 */
[----:B------:R-:W-:Y:S01]  /*60620*/  PRMT R0, R56, 0x9910, RZ ;  /* 0x0000991038007816 */ /* 0x000fe200000000ff */
[----:B------:R-:W3:Y:S03]  /*60630*/  LDL.LU R12, [R1+0x1514] ;  /* 0x00151400010c7983 */ /* 0x000ee60000300800 */
[----:B------:R-:W-:Y:S01]  /*60640*/  SHF.R.S32.HI R0, RZ, 0x8, R0 ;  /* 0x00000008ff007819 */ /* 0x000fe20000011400 */
[----:B------:R-:W3:Y:S01]  /*60650*/  LDL.LU R10, [R1+0x3e0] ;  /* 0x0003e000010a7983 */ /* 0x000ee20000300800 */
[----:B------:R-:W-:Y:S01]  /*60660*/  ISETP.LT.AND P5, PT, R81, UR5, !P2 ;  /* 0x0000000551007c0c */ /* 0x000fe2000d7a1270 */
[----:B------:R-:W0:Y:S01]  /*60670*/  LDCU UR5, c[0x0][0x398] ;  /* 0x00007300ff0577ac */ /* 0x000e220008000800 */
[----:B----4-:R-:W-:Y:S01]  /*60680*/  ISETP.LT.AND P2, PT, R77, UR6, !P2 ;  /* 0x000000064d007c0c */ /* 0x010fe2000d741270 */
[----:B------:R-:W3:Y:S01]  /*60690*/  LDL.LU R11, [R1+0x3e4] ;  /* 0x0003e400010b7983 */ /* 0x000ee20000300800 */
[----:B------:R-:W-:Y:S01]  /*606a0*/  F2FP.SATFINITE.E5M2.F32.PACK_AB_MERGE_C R3, R6, R13, RZ ;  /* 0x0000000d0603723e */ /* 0x000fe200048060ff */
[----:B------:R-:W4:Y:S02]  /*606b0*/  LDCU UR6, c[0x0][0x398] ;  /* 0x00007300ff0677ac */ /* 0x000f240008000800 */
[----:B------:R-:W-:Y:S01]  /*606c0*/  @P3 STG.E.U8 desc[UR20][R16.64], R0 ;  /* 0x0000000010003986 */ /* 0x000fe2000c101114 */
[----:B-1----:R-:W-:Y:S01]  /*606d0*/  ISETP.LT.AND P3, PT, R81, UR7, !P0 ;  /* 0x0000000751007c0c */ /* 0x002fe2000c761270 */
[----:B------:R-:W1:Y:S01]  /*606e0*/  LDCU UR7, c[0x0][0x398] ;  /* 0x00007300ff0777ac */ /* 0x000e620008000800 */
[----:B------:R-:W-:-:S04]  /*606f0*/  PRMT R2, R3, 0x9910, RZ ;  /* 0x0000991003027816 */ /* 0x000fc800000000ff */
[----:B------:R-:W-:Y:S01]  /*60700*/  SHF.R.S32.HI R2, RZ, 0x8, R2 ;  /* 0x00000008ff027819 */ /* 0x000fe20000011402 */
[----:B-----5:R-:W-:Y:S01]  /*60710*/  @P5 STG.E.U8 desc[UR20][R14.64], R3 ;  /* 0x000000030e005986 */ /* 0x020fe2000c101114 */
[----:B------:R-:W-:Y:S01]  /*60720*/  ISETP.GE.AND P6, PT, R9, UR13, PT ;  /* 0x0000000d09007c0c */ /* 0x000fe2000bfc6270 */
[----:B------:R-:W5:Y:S01]  /*60730*/  LDCU UR13, c[0x0][0x398] ;  /* 0x00007300ff0d77ac */ /* 0x000f620008000800 */
[----:B------:R-:W-:Y:S02]  /*60740*/  ISETP.GE.AND P4, PT, R8, UR15, PT ;  /* 0x0000000f08007c0c */ /* 0x000fe4000bf86270 */
[----:B------:R-:W3:Y:S04]  /*60750*/  LDL.LU.64 R8, [R1+0x100] ;  /* 0x0001000001087983 */ /* 0x000ee80000300a00 */
[----:B------:R-:W3:Y:S01]  /*60760*/  LDL.LU R6, [R1+0x12fc] ;  /* 0x0012fc0001067983 */ /* 0x000ee20000300800 */
[----:B--2---:R-:W-:-:S05]  /*60770*/  F2FP.SATFINITE.E5M2.F32.PACK_AB_MERGE_C R58, R59, R58, RZ ;  /* 0x0000003a3b3a723e */ /* 0x004fca00048060ff */
[----:B------:R-:W-:Y:S04]  /*60780*/  @P2 STG.E.U8 desc[UR20][R4.64], R58 ;  /* 0x0000003a04002986 */ /* 0x000fe8000c101114 */
[----:B------:R2:W-:Y:S04]  /*60790*/  @P3 STG.E.U8 desc[UR20][R60.64], R2 ;  /* 0x000000023c003986 */ /* 0x0005e8000c101114 */
[----:B--2---:R-:W2:Y:S01]  /*607a0*/  LDL.LU.64 R60, [R1+0x1700] ;  /* 0x00170000013c7983 */ /* 0x004ea20000300a00 */
[----:B0-----:R-:W-:Y:S01]  /*607b0*/  ISETP.LT.AND P0, PT, R77, UR4, !P0 ;  /* 0x000000044d007c0c */ /* 0x001fe2000c701270 */
[----:B------:R-:W0:Y:S01]  /*607c0*/  LDCU UR4, c[0x0][0x398] ;  /* 0x00007300ff0477ac */ /* 0x000e220008000800 */
[----:B------:R-:W-:Y:S01]  /*607d0*/  ISETP.LT.AND P3, PT, R81, UR5, !P6 ;  /* 0x0000000551007c0c */ /* 0x000fe2000f761270 */
[----:B------:R-:W5:Y:S01]  /*607e0*/  LDL.LU R4, [R1+0x12f8] ;  /* 0x0012f80001047983 */ /* 0x000f620000300800 */
[----:B------:R-:W-:Y:S01]  /*607f0*/  PRMT R0, R58, 0x9910, RZ ;  /* 0x000099103a007816 */ /* 0x000fe200000000ff */
[----:B------:R-:W0:Y:S01]  /*60800*/  LDCU UR5, c[0x0][0x398] ;  /* 0x00007300ff0577ac */ /* 0x000e220008000800 */
[----:B----4-:R-:W-:-:S02]  /*60810*/  ISETP.LT.AND P6, PT, R77, UR6, !P6 ;  /* 0x000000064d007c0c */ /* 0x010fc4000f7c1270 */
[----:B------:R-:W-:Y:S01]  /*60820*/  ISETP.GE.AND P5, PT, R7, UR19, PT ;  /* 0x0000001307007c0c */ /* 0x000fe2000bfa6270 */
[----:B------:R-:W4:Y:S01]  /*60830*/  LDCU UR6, c[0x0][0x398] ;  /* 0x00007300ff0677ac */ /* 0x000f220008000800 */
[----:B------:R-:W-:Y:S01]  /*60840*/  SHF.R.S32.HI R0, RZ, 0x8, R0 ;  /* 0x00000008ff007819 */ /* 0x000fe20000011400 */
[----:B------:R-:W4:Y:S01]  /*60850*/  LDL.LU R7, [R1+0x3e8] ;  /* 0x0003e80001077983 */ /* 0x000f220000300800 */
[----:B---3--:R-:W-:-:S03]  /*60860*/  F2FP.SATFINITE.E5M2.F32.PACK_AB_MERGE_C R3, R11, R10, RZ ;  /* 0x0000000a0b03723e */ /* 0x008fc600048060ff */
[----:B------:R-:W4:Y:S04]  /*60870*/  LDL.LU R5, [R1+0x3ec] ;  /* 0x0003ec0001057983 */ /* 0x000f280000300800 */
[----:B------:R-:W-:Y:S04]  /*60880*/  @P0 STG.E.U8 desc[UR20][R8.64], R0 ;  /* 0x0000000008000986 */ /* 0x000fe8000c101114 */
[----:B------:R3:W-:Y:S04]  /*60890*/  @P3 STG.E.U8 desc[UR20][R62.64], R3 ;  /* 0x000000033e003986 */ /* 0x0007e8000c101114 */
[----:B---3--:R-:W3:Y:S01]  /*608a0*/  LDL.LU.64 R62, [R1+0x16f8] ;  /* 0x0016f800013e7983 */ /* 0x008ee20000300a00 */
[----:B--2---:R-:W-:-:S05]  /*608b0*/  F2FP.SATFINITE.E5M2.F32.PACK_AB_MERGE_C R60, R61, R60, RZ ;  /* 0x0000003c3d3c723e */ /* 0x004fca00048060ff */
[----:B------:R2:W-:Y:S04]  /*608c0*/  @P6 STG.E.U8 desc[UR20][R64.64], R60 ;  /* 0x0000003c40006986 */ /* 0x0005e8000c101114 */
[----:B--2---:R-:W2:Y:S04]  /*608d0*/  LDL.LU.64 R64, [R1+0x16f0] ;  /* 0x0016f00001407983 */ /* 0x004ea80000300a00 */
[----:B------:R-:W2:Y:S04]  /*608e0*/  LDL.LU R10, [R1+0x12f4] ;  /* 0x0012f400010a7983 */ /* 0x000ea80000300800 */
[----:B------:R-:W2:Y:S04]  /*608f0*/  LDL.LU R8, [R1+0x3f0] ;  /* 0x0003f00001087983 */ /* 0x000ea80000300800 */
[----:B------:R-:W2:Y:S01]  /*60900*/  LDL.LU R9, [R1+0x3f4] ;  /* 0x0003f40001097983 */ /* 0x000ea20000300800 */
[----:B-1----:R-:W-:Y:S01]  /*60910*/  ISETP.LT.AND P0, PT, R81, UR7, !P4 ;  /* 0x0000000751007c0c */ /* 0x002fe2000e701270 */
[----:B------:R-:W1:Y:S01]  /*60920*/  LDCU UR7, c[0x0][0x398] ;  /* 0x00007300ff0777ac */ /* 0x000e620008000800 */
[----:B------:R-:W-:-:S02]  /*60930*/  PRMT R0, R60, 0x9910, RZ ;  /* 0x000099103c007816 */ /* 0x000fc400000000ff */
[----:B0-----:R-:W-:Y:S01]  /*60940*/  ISETP.LT.AND P4, PT, R77, UR4, !P4 ;  /* 0x000000044d007c0c */ /* 0x001fe2000e781270 */
[----:B------:R-:W0:Y:S01]  /*60950*/  LDCU UR4, c[0x0][0x398] ;  /* 0x00007300ff0477ac */ /* 0x000e220008000800 */
[----:B------:R-:W-:Y:S01]  /*60960*/  PRMT R2, R3, 0x9910, RZ ;  /* 0x0000991003027816 */ /* 0x000fe200000000ff */
[----:B------:R-:W-:Y:S01]  /*60970*/  IMAD.MOV.U32 R3, RZ, RZ, R0 ;  /* 0x000000ffff037224 */ /* 0x000fe200078e0000 */
[----:B------:R-:W-:Y:S01]  /*60980*/  ISETP.LT.AND P6, PT, R81, UR5, !P5 ;  /* 0x0000000551007c0c */ /* 0x000fe2000efc1270 */
[----:B------:R-:W0:Y:S01]  /*60990*/  LDCU UR5, c[0x0][0x398] ;  /* 0x00007300ff0577ac */ /* 0x000e220008000800 */
[----:B------:R-:W-:Y:S02]  /*609a0*/  SHF.R.S32.HI R2, RZ, 0x8, R2 ;  /* 0x00000008ff027819 */ /* 0x000fe40000011402 */
[----:B------:R-:W-:Y:S02]  /*609b0*/  SHF.R.S32.HI R3, RZ, 0x8, R3 ;  /* 0x00000008ff037819 */ /* 0x000fe40000011403 */
[----:B------:R-:W-:Y:S01]  /*609c0*/  ISETP.GE.AND P2, PT, R12, UR11, PT ;  /* 0x0000000b0c007c0c */ /* 0x000fe2000bf46270 */
[----:B------:R0:W-:Y:S01]  /*609d0*/  @P0 STG.E.U8 desc[UR20][R66.64], R2 ;  /* 0x0000000242000986 */ /* 0x0001e2000c101114 */
[----:B----4-:R-:W-:Y:S01]  /*609e0*/  F2FP.SATFINITE.E5M2.F32.PACK_AB_MERGE_C R7, R5, R7, RZ ;  /* 0x000000070507723e */ /* 0x010fe200048060ff */
[----:B------:R-:W4:Y:S01]  /*609f0*/  LDCU UR11, c[0x0][0x398] ;  /* 0x00007300ff0b77ac */ /* 0x000f220008000800 */
[----:B------:R-:W-:Y:S01]  /*60a00*/  ISETP.GE.AND P3, PT, R6, UR17, PT ;  /* 0x0000001106007c0c */ /* 0x000fe2000bf66270 */
[----:B------:R0:W-:Y:S01]  /*60a10*/  @P4 STG.E.U8 desc[UR20][R92.64], R3 ;  /* 0x000000035c004986 */ /* 0x0001e2000c101114 */
[----:B------:R-:W-:Y:S01]  /*60a20*/  ISETP.LT.AND P5, PT, R77, UR6, !P5 ;  /* 0x000000064d007c0c */ /* 0x000fe2000efa1270 */
[----:B------:R-:W4:Y:S01]  /*60a30*/  LDCU UR6, c[0x0][0x398] ;  /* 0x00007300ff0677ac */ /* 0x000f220008000800 */
[----:B------:R-:W-:-:S02]  /*60a40*/  ISETP.LT.AND P4, PT, R81, UR9, !P2 ;  /* 0x0000000951007c0c */ /* 0x000fc4000d781270 */
[----:B-1----:R-:W-:Y:S01]  /*60a50*/  ISETP.LT.AND P2, PT, R77, UR7, !P2 ;  /* 0x000000074d007c0c */ /* 0x002fe2000d741270 */
[----:B------:R-:W1:Y:S01]  /*60a60*/  LDCU UR7, c[0x0][0x398] ;  /* 0x00007300ff0777ac */ /* 0x000e620008000800 */
[----:B---3--:R-:W-:Y:S01]  /*60a70*/  F2FP.SATFINITE.E5M2.F32.PACK_AB_MERGE_C R63, R63, R62, RZ ;  /* 0x0000003e3f3f723e */ /* 0x008fe200048060ff */
[----:B------:R3:W-:Y:S01]  /*60a80*/  @P6 STG.E.U8 desc[UR20][R90.64], R7 ;  /* 0x000000075a006986 */ /* 0x0007e2000c101114 */
[----:B------:R-:W-:Y:S02]  /*60a90*/  ISETP.LT.AND P6, PT, R81, UR10, !P3 ;  /* 0x0000000a51007c0c */ /* 0x000fe4000dfc1270 */
[----:B------:R-:W-:Y:S01]  /*60aa0*/  PRMT R0, R7, 0x9910, RZ ;  /* 0x0000991007007816 */ /* 0x000fe200000000ff */
[----:B0-----:R-:W2:Y:S01]  /*60ab0*/  LDL.LU.64 R66, [R1+0x16e8] ;  /* 0x0016e80001427983 */ /* 0x001ea20000300a00 */
[----:B------:R-:W-:Y:S02]  /*60ac0*/  PRMT R5, R63, 0x9910, RZ ;  /* 0x000099103f057816 */ /* 0x000fe400000000ff */
[----:B-----5:R-:W-:Y:S01]  /*60ad0*/  ISETP.GE.AND P0, PT, R4, UR25, PT ;  /* 0x0000001904007c0c */ /* 0x020fe2000bf06270 */
[----:B------:R-:W5:Y:S01]  /*60ae0*/  LDL.LU R6, [R1+0x3f8] ;  /* 0x0003f80001067983 */ /* 0x000f620000300800 */
[----:B------:R-:W-:-:S02]  /*60af0*/  SHF.R.S32.HI R3, RZ, 0x8, R0 ;  /* 0x00000008ff037819 */ /* 0x000fc40000011400 */
[----:B------:R-:W-:Y:S01]  /*60b00*/  SHF.R.S32.HI R5, RZ, 0x8, R5 ;  /* 0x00000008ff057819 */ /* 0x000fe20000011405 */
[----:B------:R-:W5:Y:S04]  /*60b10*/  LDL.LU R4, [R1+0x3fc] ;  /* 0x0003fc0001047983 */ /* 0x000f680000300800 */
[----:B------:R-:W-:Y:S04]  /*60b20*/  @P5 STG.E.U8 desc[UR20][R88.64], R63 ;  /* 0x0000003f58005986 */ /* 0x000fe8000c101114 */
[----:B------:R0:W-:Y:S01]  /*60b30*/  @P4 STG.E.U8 desc[UR20][R86.64], R3 ;  /* 0x0000000356004986 */ /* 0x0001e2000c101114 */
[----:B------:R-:W-:-:S03]  /*60b40*/  ISETP.LT.AND P4, PT, R81, UR5, !P0 ;  /* 0x0000000551007c0c */ /* 0x000fc6000c781270 */
[----:B------:R0:W-:Y:S01]  /*60b50*/  @P2 STG.E.U8 desc[UR20][R84.64], R5 ;  /* 0x0000000554002986 */ /* 0x0001e2000c101114 */
[----:B------:R-:W-:Y:S02]  /*60b60*/  ISETP.LT.AND P2, PT, R81, UR12, !P1 ;  /* 0x0000000c51007c0c */ /* 0x000fe4000cf41270 */
[C---:B------:R-:W-:Y:S02]  /*60b70*/  ISETP.LT.AND P3, PT, R77.reuse, UR4, !P3 ;  /* 0x000000044d007c0c */ /* 0x040fe4000df61270 */
[C---:B------:R-:W-:Y:S02]  /*60b80*/  ISETP.LT.AND P1, PT, R77.reuse, UR13, !P1 ;  /* 0x0000000d4d007c0c */ /* 0x040fe4000cf21270 */
[----:B----4-:R-:W-:Y:S02]  /*60b90*/  ISETP.LT.AND P0, PT, R77, UR6, !P0 ;  /* 0x000000064d007c0c */ /* 0x010fe4000c701270 */
[----:B--2---:R-:W-:Y:S02]  /*60ba0*/  ISETP.GE.AND P5, PT, R10, UR23, PT ;  /* 0x000000170a007c0c */ /* 0x004fe4000bfa6270 */
[----:B---3--:R-:W-:-:S05]  /*60bb0*/  F2FP.SATFINITE.E5M2.F32.PACK_AB_MERGE_C R7, R9, R8, RZ ;  /* 0x000000080907723e */ /* 0x008fca00048060ff */
[----:B------:R2:W-:Y:S01]  /*60bc0*/  @P6 STG.E.U8 desc[UR20][R82.64], R7 ;  /* 0x0000000752006986 */ /* 0x0005e2000c101114 */
[----:B------:R-:W-:Y:S02]  /*60bd0*/  ISETP.LT.AND P6, PT, R81, UR11, !P5 ;  /* 0x0000000b51007c0c */ /* 0x000fe4000efc1270 */
[----:B-1----:R-:W-:Y:S01]  /*60be0*/  ISETP.LT.AND P5, PT, R77, UR7, !P5 ;  /* 0x000000074d007c0c */ /* 0x002fe2000efa1270 */
[----:B------:R-:W3:Y:S04]  /*60bf0*/  LDL.LU R81, [R1+0x16e0] ;  /* 0x0016e00001517983 */ /* 0x000ee80000300800 */
[----:B------:R-:W4:Y:S01]  /*60c00*/  LDL.LU R77, [R1+0x16dc] ;  /* 0x0016dc00014d7983 */ /* 0x000f220000300800 */
[----:B------:R-:W-:Y:S02]  /*60c10*/  PRMT R0, R7, 0x9910, RZ ;  /* 0x0000991007007816 */ /* 0x000fe400000000ff */
[----:B------:R-:W-:-:S03]  /*60c20*/  F2FP.SATFINITE.E5M2.F32.PACK_AB_MERGE_C R65, R65, R64, RZ ;  /* 0x000000404141723e */ /* 0x000fc600048060ff */
[----:B0-----:R-:W-:Y:S01]  /*60c30*/  IMAD.MOV.U32 R3, RZ, RZ, R0 ;  /* 0x000000ffff037224 */ /* 0x001fe200078e0000 */
[----:B------:R-:W-:-:S04]  /*60c40*/  PRMT R5, R65, 0x9910, RZ ;  /* 0x0000991041057816 */ /* 0x000fc800000000ff */
[----:B------:R-:W-:Y:S02]  /*60c50*/  SHF.R.S32.HI R3, RZ, 0x8, R3 ;  /* 0x00000008ff037819 */ /* 0x000fe40000011403 */
[----:B------:R-:W-:Y:S02]  /*60c60*/  SHF.R.S32.HI R5, RZ, 0x8, R5 ;  /* 0x00000008ff057819 */ /* 0x000fe40000011405 */
[----:B------:R-:W-:Y:S02]  /*60c70*/  F2FP.SATFINITE.E5M2.F32.PACK_AB_MERGE_C R67, R67, R66, RZ ;  /* 0x000000424343723e */ /* 0x000fe400048060ff */
[----:B-----5:R-:W-:Y:S02]  /*60c80*/  F2FP.SATFINITE.E5M2.F32.PACK_AB_MERGE_C R11, R4, R6, RZ ;  /* 0x00000006040b723e */ /* 0x020fe400048060ff */
[----:B------:R-:W-:Y:S02]  /*60c90*/  PRMT R9, R67, 0x9910, RZ ;  /* 0x0000991043097816 */ /* 0x000fe400000000ff */
[----:B--2---:R-:W-:-:S02]  /*60ca0*/  PRMT R7, R11, 0x9910, RZ ;  /* 0x000099100b077816 */ /* 0x004fc400000000ff */
[----:B------:R-:W-:Y:S02]  /*60cb0*/  SHF.R.S32.HI R9, RZ, 0x8, R9 ;  /* 0x00000008ff097819 */ /* 0x000fe40000011409 */
[----:B------:R-:W-:Y:S01]  /*60cc0*/  SHF.R.S32.HI R7, RZ, 0x8, R7 ;  /* 0x00000008ff077819 */ /* 0x000fe20000011407 */
[----:B---3--:R0:W-:Y:S04]  /*60cd0*/  @P3 STG.E.U8 desc[UR20][R80.64], R65 ;  /* 0x0000004150003986 */ /* 0x0081e8000c101114 */
[----:B------:R0:W-:Y:S04]  /*60ce0*/  @P4 STG.E.U8 desc[UR20][R78.64], R3 ;  /* 0x000000034e004986 */ /* 0x0001e8000c101114 */
[----:B----4-:R0:W-:Y:S04]  /*60cf0*/  @P0 STG.E.U8 desc[UR20][R76.64], R5 ;  /* 0x000000054c000986 */ /* 0x0101e8000c101114 */
[----:B------:R0:W-:Y:S04]  /*60d00*/  @P6 STG.E.U8 desc[UR20][R74.64], R11 ;  /* 0x0000000b4a006986 */ /* 0x0001e8000c101114 */
[----:B------:R0:W-:Y:S04]  /*60d10*/  @P5 STG.E.U8 desc[UR20][R72.64], R67 ;  /* 0x0000004348005986 */ /* 0x0001e8000c101114 */
[----:B------:R0:W-:Y:S04]  /*60d20*/  @P2 STG.E.U8 desc[UR20][R70.64], R7 ;  /* 0x0000000746002986 */ /* 0x0001e8000c101114 */
[----:B------:R0:W-:Y:S01]  /*60d30*/  @P1 STG.E.U8 desc[UR20][R68.64], R9 ;  /* 0x0000000944001986 */ /* 0x0001e2000c101114 */
[----:B------:R-:W-:Y:S06]  /*60d40*/  BAR.SYNC.DEFER_BLOCKING 0x0 ;  /* 0x0000000000007b1d */ /* 0x000fec0000010000 */
[----:B------:R-:W-:Y:S05]  /*60d50*/  BRA.U UP0, `(.L_x_13) ;  /* 0x0000000100a07547 */ /* 0x000fea000b800000 */
[----:B------:R-:W1:Y:S01]  /*60d60*/  S2UR UR5, SR_CgaCtaId ;  /* 0x00000000000579c3 */ /* 0x000e620000008800 */
[----:B------:R-:W-:Y:S01]  /*60d70*/  NOP ;  /* 0x0000000000007918 */ /* 0x000fe20000000000 */
[----:B------:R-:W-:Y:S01]  /*60d80*/  UMOV UR4, 0x50 ;  /* 0x0000005000047882 */ /* 0x000fe20000000000 */
[----:B------:R-:W-:Y:S02]  /*60d90*/  IMAD.U32 R0, RZ, RZ, UR8 ;  /* 0x00000008ff007e24 */ /* 0x000fe4000f8e00ff */
[----:B0-----:R-:W-:Y:S02]  /*60da0*/  IMAD.MOV.U32 R3, RZ, RZ, 0xffff ;  /* 0x0000ffffff037424 */ /* 0x001fe400078e00ff */
[----:B------:R-:W-:Y:S01]  /*60db0*/  IMAD.MOV.U32 R7, RZ, RZ, 0x1 ;  /* 0x00000001ff077424 */ /* 0x000fe200078e00ff */
[----:B------:R-:W-:-:S04]  /*60dc0*/  LOP3.LUT R0, R0, 0xffff, RZ, 0xc0, !PT ;  /* 0x0000ffff00007812 */ /* 0x000fc800078ec0ff */
[----:B------:R-:W-:-:S05]  /*60dd0*/  SHF.R.U32.HI R0, RZ, 0x5, R0 ;  /* 0x00000005ff007819 */ /* 0x000fca0000011600 */
[----:B------:R-:W-:Y:S01]  /*60de0*/  VIADD R2, R0, 0x10 ;  /* 0x0000001000027836 */ /* 0x000fe20000000000 */
[----:B------:R-:W-:Y:S01]  /*60df0*/  SHF.L.U32 R0, R3, R0, RZ ;  /* 0x0000000003007219 */ /* 0x000fe200000006ff */
[----:B-1----:R-:W-:-:S03]  /*60e00*/  ULEA UR6, UR5, UR4, 0x18 ;  /* 0x0000000405067291 */ /* 0x002fc6000f8ec0ff */
[----:B------:R-:W-:-:S04]  /*60e10*/  SHF.L.U32 R3, R7, R2, RZ ;  /* 0x0000000207037219 */ /* 0x000fc800000006ff */
[----:B------:R-:W-:Y:S02]  /*60e20*/  LOP3.LUT R0, R3, R0, RZ, 0xfc, !PT ;  /* 0x0000000003007212 */ /* 0x000fe400078efcff */
[----:B------:R-:W0:Y:S02]  /*60e30*/  LDS R5, [UR6] ;  /* 0x00000006ff057984 */ /* 0x000e240008000800 */
[C---:B------:R-:W-:Y:S02]  /*60e40*/  LOP3.LUT R2, R0.reuse, 0xffff, RZ, 0xc0, !PT ;  /* 0x0000ffff00027812 */ /* 0x040fe400078ec0ff */
[----:B0-----:R-:W-:-:S04]  /*60e50*/  LOP3.LUT R3, R0, 0xffff, R5, 0x80, !PT ;  /* 0x0000ffff00037812 */ /* 0x001fc800078e8005 */
[----:B------:R-:W-:-:S13]  /*60e60*/  ISETP.NE.AND P0, PT, R3, R2, PT ;  /* 0x000000020300720c */ /* 0x000fda0003f05270 */
[----:B------:R-:W-:Y:S05]  /*60e70*/  @P0 BRA `(.L_x_14) ;  /* 0x0000000000500947 */ /* 0x000fea0003800000 */
[----:B------:R-:W-:Y:S02]  /*60e80*/  SHF.R.U32.HI R5, RZ, 0x10, R5 ;  /* 0x00000010ff057819 */ /* 0x000fe40000011605 */
[----:B------:R-:W-:-:S04]  /*60e90*/  SHF.R.U32.HI R2, RZ, 0x10, R0 ;  /* 0x00000010ff027819 */ /* 0x000fc80000011600 */
[----:B------:R-:W-:-:S04]  /*60ea0*/  LOP3.LUT R5, R5, R2, RZ, 0xc0, !PT ;  /* 0x0000000205057212 */ /* 0x000fc800078ec0ff */
[----:B------:R-:W-:-:S13]  /*60eb0*/  ISETP.NE.AND P0, PT, R5, R2, PT ;  /* 0x000000020500720c */ /* 0x000fda0003f05270 */
[----:B------:R-:W-:Y:S05]  /*60ec0*/  @P0 BRA `(.L_x_15) ;  /* 0x0000000000300947 */ /* 0x000fea0003800000 */
[----:B------:R-:W-:Y:S01]  /*60ed0*/  R2UR UR4, R0 ;  /* 0x00000000000472ca */ /* 0x000fe200000e0000 */
[----:B------:R-:W-:Y:S01]  /*60ee0*/  VOTEU.ANY UR5, UPT, PT ;  /* 0x0000000000057886 */ /* 0x000fe200038e0100 */
[----:B------:R-:W0:Y:S01]  /*60ef0*/  S2R R0, SR_LANEID ;  /* 0x0000000000007919 */ /* 0x000e220000000000 */
[----:B------:R-:W-:-:S10]  /*60f00*/  UFLO.U32 UR5, UR5 ;  /* 0x00000005000572bd */ /* 0x000fd400080e0000 */
[----:B------:R-:W-:-:S06]  /*60f10*/  ULOP3.LUT UR4, URZ, UR4, URZ, 0x33, !UPT ;  /* 0x00000004ff047292 */ /* 0x000fcc000f8e33ff */
[----:B------:R-:W-:-:S04]  /*60f20*/  IMAD.U32 R2, RZ, RZ, UR4 ;  /* 0x00000004ff027e24 */ /* 0x000fc8000f8e00ff */
[----:B------:R-:W1:Y:S02]  /*60f30*/  REDUX UR7, R2 ;  /* 0x00000000020773c4 */ /* 0x000e640000000000 */
[----:B------:R2:W-:Y:S01]  /*60f40*/  UTCATOMSWS.AND URZ, UR4 ;  /* 0x0000000400ff79e3 */ /* 0x0005e20008000000 */
[----:B0-----:R-:W-:Y:S01]  /*60f50*/  ISETP.EQ.U32.AND P0, PT, R0, UR5, PT ;  /* 0x0000000500007c0c */ /* 0x001fe2000bf02070 */
[----:B-1----:R-:W-:-:S12]  /*60f60*/  IMAD.U32 R0, RZ, RZ, UR7 ;  /* 0x00000007ff007e24 */ /* 0x002fd8000f8e00ff */
[----:B------:R2:W-:Y:S01]  /*60f70*/  @P0 ATOMS.AND RZ, [UR6], R0 ;  /* 0x00000000ffff098c */ /* 0x0005e2000a800006 */
[----:B------:R-:W-:Y:S05]  /*60f80*/  BRA `(.L_x_13) ;  /* 0x0000000000147947 */ /* 0x000fea0003800000 */
.L_x_15:
[----:B------:R-:W-:-:S07]  /*60f90*/  MOV R2, 0x60fb0 ;  /* 0x00060fb000027802 */ /* 0x000fce0000000f00 */
[----:B------:R-:W-:Y:S05]  /*60fa0*/  CALL.REL.NOINC `($__internal_0_$__cuda_sm10x_tcgen05_guardrail_trap_col_being_dealloced_not_returned_by_alloc) ;  /* 0x00000000002c7944 */ /* 0x000fea0003c00000 */
[----:B------:R-:W-:Y:S05]  /*60fb0*/  BRA `(.L_x_13) ;  /* 0x0000000000087947 */ /* 0x000fea0003800000 */
.L_x_14:
[----:B------:R-:W-:-:S07]  /*60fc0*/  MOV R2, 0x60fe0 ;  /* 0x00060fe000027802 */ /* 0x000fce0000000f00 */
[----:B------:R-:W-:Y:S05]  /*60fd0*/  CALL.REL.NOINC `($__internal_2_$__cuda_sm10x_tcgen05_guardrail_trap_unallocated_columns_being_dealloced) ;  /* 0x0000000000387944 */ /* 0x000fea0003c00000 */
.L_x_13:
[----:B------:R-:W-:Y:S01]  /*60fe0*/  NOP ;  /* 0x0000000000007918 */ /* 0x000fe20000000000 */
[----:B--2---:R-:W-:Y:S05]  /*60ff0*/  EXIT ;  /* 0x000000000000794d */ /* 0x004fea0003800000 */
.L_x_8:
[----:B------:R-:W0:Y:S02]  /*61000*/  SYNCS.PHASECHK.TRANS64.TRYWAIT P1, [UR11], R8 ;  /* 0x00000008ff0075a7 */ /* 0x000e24000802110b */
[----:B0-----:R-:W-:Y:S05]  /*61010*/  @!P1 BRA `(.L_x_8) ;  /* 0xfffffffc00f89947 */ /* 0x001fea000383ffff */
[----:B------:R-:W-:Y:S05]  /*61020*/  BRA `(.L_x_16) ;  /* 0xfffffd68007c7947 */ /* 0x000fea000383ffff */
.L_x_12:
[----:B------:R-:W0:Y:S02]  /*61030*/  SYNCS.PHASECHK.TRANS64.TRYWAIT P5, [UR11], R4 ;  /* 0x00000004ff0075a7 */ /* 0x000e2400080a110b */
[----:B0-----:R-:W-:Y:S05]  /*61040*/  @!P5 BRA `(.L_x_12) ;  /* 0xfffffffc00f8d947 */ /* 0x001fea000383ffff */
[----:B------:R-:W-:Y:S05]  /*61050*/  BRA `(.L_x_11) ;  /* 0xfffffe8c00e87947 */ /* 0x000fea000383ffff */
        .weak           $__internal_0_$__cuda_sm10x_tcgen05_guardrail_trap_col_being_dealloced_not_returned_by_alloc
        .type           $__internal_0_$__cuda_sm10x_tcgen05_guardrail_trap_col_being_dealloced_not_returned_by_alloc,@function
        .size           $__internal_0_$__cuda_sm10x_tcgen05_guardrail_trap_col_being_dealloced_not_returned_by_alloc,($__internal_1_$__cuda_sm10x_tcgen05_guardrail_trap_phase_invalid_during_alloc - $__internal_0_$__cuda_sm10x_tcgen05_guardrail_trap_col_being_dealloced_not_returned_by_alloc)
$__internal_0_$__cuda_sm10x_tcgen05_guardrail_trap_col_being_dealloced_not_returned_by_alloc:
[----:B------:R-:W-:Y:S05]  /*61060*/  BPT.TRAP 0x1 ;  /* 0x000000040000795c */ /* 0x000fea0000300000 */
[----:B------:R-:W-:-:S04]  /*61070*/  IMAD.MOV.U32 R3, RZ, RZ, 0x0 ;  /* 0x00000000ff037424 */ /* 0x000fc800078e00ff */
[----:B------:R-:W-:Y:S05]  /*61080*/  RET.REL.NODEC R2 `(matmul_kernel) ;  /* 0xfffff9ec02dc7950 */ /* 0x000fea0003c3ffff */
        .weak           $__internal_1_$__cuda_sm10x_tcgen05_guardrail_trap_phase_invalid_during_alloc
        .type           $__internal_1_$__cuda_sm10x_tcgen05_guardrail_trap_phase_invalid_during_alloc,@function
        .size           $__internal_1_$__cuda_sm10x_tcgen05_guardrail_trap_phase_invalid_during_alloc,($__internal_2_$__cuda_sm10x_tcgen05_guardrail_trap_unallocated_columns_being_dealloced - $__internal_1_$__cuda_sm10x_tcgen05_guardrail_trap_phase_invalid_during_alloc)
$__internal_1_$__cuda_sm10x_tcgen05_guardrail_trap_phase_invalid_during_alloc:
[----:B------:R-:W-:Y:S05]  /*61090*/  BPT.TRAP 0x1 ;  /* 0x000000040000795c */ /* 0x000fea0000300000 */
[----:B------:R-:W-:-:S04]  /*610a0*/  IMAD.MOV.U32 R3, RZ, RZ, 0x0 ;  /* 0x00000000ff037424 */ /* 0x000fc800078e00ff */
[----:B------:R-:W-:Y:S05]  /*610b0*/  RET.REL.NODEC R2 `(matmul_kernel) ;  /* 0xfffff9ec02d07950 */ /* 0x000fea0003c3ffff */
        .weak           $__internal_2_$__cuda_sm10x_tcgen05_guardrail_trap_unallocated_columns_being_dealloced
        .type           $__internal_2_$__cuda_sm10x_tcgen05_guardrail_trap_unallocated_columns_being_dealloced,@function
        .size           $__internal_2_$__cuda_sm10x_tcgen05_guardrail_trap_unallocated_columns_being_dealloced,(.L_x_20 - $__internal_2_$__cuda_sm10x_tcgen05_guardrail_trap_unallocated_columns_being_dealloced)
$__internal_2_$__cuda_sm10x_tcgen05_guardrail_trap_unallocated_columns_being_dealloced:
[----:B------:R-:W-:Y:S05]  /*610c0*/  BPT.TRAP 0x1 ;  /* 0x000000040000795c */ /* 0x000fea0000300000 */
[----:B------:R-:W-:-:S04]  /*610d0*/  IMAD.MOV.U32 R3, RZ, RZ, 0x0 ;  /* 0x00000000ff037424 */ /* 0x000fc800078e00ff */
[----:B------:R-:W-:Y:S05]  /*610e0*/  RET.REL.NODEC R2 `(matmul_kernel) ;  /* 0xfffff9ec02c47950 */ /* 0x000fea0003c3ffff */
.L_x_17:
[----:B------:R-:W-:-:S00]  /*610f0*/  BRA `(.L_x_17) ;  /* 0xfffffffc00fc7947 */ /* 0x000fc0000383ffff */
[----:B------:R-:W-:-:S00]  /*61100*/  NOP ;  /* 0x0000000000007918 */ /* 0x000fc00000000000 */
[----:B------:R-:W-:-:S00]  /*61110*/  NOP ;  /* 0x0000000000007918 */ /* 0x000fc00000000000 */
[----:B------:R-:W-:-:S00]  /*61120*/  NOP ;  /* 0x0000000000007918 */ /* 0x000fc00000000000 */
[----:B------:R-:W-:-:S00]  /*61130*/  NOP ;  /* 0x0000000000007918 */ /* 0x000fc00000000000 */
[----:B------:R-:W-:-:S00]  /*61140*/  NOP ;  /* 0x0000000000007918 */ /* 0x000fc00000000000 */
[----:B------:R-:W-:-:S00]  /*61150*/  NOP ;  /* 0x0000000000007918 */ /* 0x000fc00000000000 */
[----:B------:R-:W-:-:S00]  /*61160*/  NOP ;  /* 0x0000000000007918 */ /* 0x000fc00000000000 */
[----:B------:R-:W-:-:S00]  /*61170*/  NOP ;  /* 0x0000000000007918 */ /* 0x000fc00000000000 */
.L_x_20:


//--------------------- .nv.shared.matmul_kernel  --------------------------
	.section	.nv.shared.matmul_kernel,"aw",@nobits
	.sectionflags	@""
	.align	16
	.zero		1024


//--------------------- .nv.shared.reserved.0     --------------------------
	.section	.nv.shared.reserved.0,"aw",@nobits
	.align	8
	.weak		__nv_reservedSMEM_offset_0_alias
	.size		__nv_reservedSMEM_offset_0_alias, 0, 64
	.other		__nv_reservedSMEM_offset_0_alias,@"STO_CUDA_RESERVED_SHARED STV_DEFAULT"
__nv_reservedSMEM_offset_0_alias:
	.zero		0
.nv.shared.reserved.0:
	.zero		64
	.weak		__nv_reservedSMEM_allocation_phase
	.type		__nv_reservedSMEM_allocation_phase,@object
	.size		__nv_reservedSMEM_allocation_phase,(.L_0 - __nv_reservedSMEM_allocation_phase)
__nv_reservedSMEM_allocation_phase:
	.zero		1
.L_0:
	.zero		7
	.weak		__nv_reservedSMEM_devtool_atexit_pc
	.type		__nv_reservedSMEM_devtool_atexit_pc,@object
	.size		__nv_reservedSMEM_devtool_atexit_pc,(__nv_reservedSMEM_allocation_mask - __nv_reservedSMEM_devtool_atexit_pc)
__nv_reservedSMEM_devtool_atexit_pc:
	.zero		8
	.weak		__nv_reservedSMEM_allocation_mask
	.type		__nv_reservedSMEM_allocation_mask,@object
	.size		__nv_reservedSMEM_allocation_mask,(.L_2 - __nv_reservedSMEM_allocation_mask)
__nv_reservedSMEM_allocation_mask:
	.zero		4
.L_2:


//--------------------- .nv.constant0.matmul_kernel --------------------------
	.section	.nv.constant0.matmul_kernel,"a",@progbits
	.sectionflags	@""
	.align	4
.nv.constant0.matmul_kernel:
	.zero		976


//--------------------- SYMBOLS --------------------------

	.type		.nv.reservedSmem.offset0,@object
	.size		.nv.reservedSmem.offset0,0x4
	.type		.nv.reservedSmem.cap,@object
	.size		.nv.reservedSmem.cap,0x4
